def matmul_kernel(
    a_ptr,
    b_ptr,
    c_ptr,
    M,
    N,
    K,
    stride_am,
    stride_ak,
    stride_bk,
    stride_bn,
    stride_cm,
    stride_cn,
    BLOCK_M: tl.constexpr,
    BLOCK_N: tl.constexpr,
    BLOCK_K: tl.constexpr,
    GROUP_M: tl.constexpr,
):
    pid = tl.program_id(axis=0)
    num_pid_m = tl.cdiv(M, BLOCK_M)
    num_pid_n = tl.cdiv(N, BLOCK_N)
    num_pid_in_group = GROUP_M * num_pid_n
    group_id = pid // num_pid_in_group
    first_pid_m = group_id * GROUP_M
    group_size_m = min(num_pid_m - first_pid_m, GROUP_M)
    pid_m = first_pid_m + ((pid % num_pid_in_group) % group_size_m)
    pid_n = (pid % num_pid_in_group) // group_size_m

    offs_am = (pid_m * BLOCK_M + tl.arange(0, BLOCK_M)) % M
    offs_bn = (pid_n * BLOCK_N + tl.arange(0, BLOCK_N)) % N
    offs_k = tl.arange(0, BLOCK_K)
    a_ptrs = a_ptr + offs_am[:, None] * stride_am + offs_k[None, :] * stride_ak
    b_ptrs = b_ptr + offs_k[:, None] * stride_bk + offs_bn[None, :] * stride_bn

    acc = tl.zeros((BLOCK_M, BLOCK_N), dtype=tl.float32)
    for kk in range(0, tl.cdiv(K, BLOCK_K)):
        a = tl.load(a_ptrs, mask=offs_k[None, :] < K - kk * BLOCK_K, other=0.0)
        b = tl.load(b_ptrs, mask=offs_k[:, None] < K - kk * BLOCK_K, other=0.0)
        acc = tl.dot(a, b, acc)
        a_ptrs += BLOCK_K * stride_ak
        b_ptrs += BLOCK_K * stride_bk

    c = acc.to(c_ptr.dtype.element_ty)
    offs_cm = pid_m * BLOCK_M + tl.arange(0, BLOCK_M)
    offs_cn = pid_n * BLOCK_N + tl.arange(0, BLOCK_N)
    c_ptrs = c_ptr + offs_cm[:, None] * stride_cm + offs_cn[None, :] * stride_cn
    mask = (offs_cm[:, None] < M) & (offs_cn[None, :] < N)
    tl.store(c_ptrs, c, mask=mask)

# config = {"BLOCK_K": 64, "BLOCK_M": 128, "BLOCK_N": 128, "GROUP_M": 8, "arch": "sm_100", "dtype": "fp8e5m2", "num_ctas": 1, "num_stages": 2, "num_warps": 4}
# arch = sm_100


// ===== COMPILED SASS (sm_100a) =====

	.target	sm_100a

	.elftype	@"ET_EXEC"


//--------------------- .note.nv.tkinfo           --------------------------
	.section	.note.nv.tkinfo,"",@"SHT_NOTE"
	.sectionflags	@"SHF_NOTE_NV_TKINFO"
	.tkinfo
        /*0018*/ 	.word	0x00000081
        /*0030*/ 	.string	""
        /*0030*/ 	.string	"ptxas-blackwell"
        /*0030*/ 	.string	"Cuda compilation tools, release 12.9, V12.9.86"
        /*0030*/ 	.string	"Build cuda_12.9.r12.9/compiler.36037853_0"
        /*0030*/ 	.string	"-v  -suppress-debug-info  -lineinfo  -arch sm_100a "



//--------------------- .note.nv.cuver            --------------------------
	.section	.note.nv.cuver,"",@"SHT_NOTE"
	.sectionflags	@"SHF_NOTE_NV_CUVER"
        /*0018*/ 	.short	0x0001
        /*001a*/ 	.short	0x0064
        /*001c*/ 	.short	0x0001
        /*001e*/ 	.short	0x0000
        /*0020*/ 	.short	0x0001
        /*0022*/ 	.short	0x0000


//--------------------- .nv.info                  --------------------------
	.section	.nv.info,"",@"SHT_CUDA_INFO"
	.align	4


	//----- nvinfo : EIATTR_REGCOUNT
	.align		4
        /*0000*/ 	.byte	0x04, 0x2f
        /*0002*/ 	.short	(.L_4 - .L_3)
	.align		4
.L_3:
        /*0004*/ 	.word	index@(matmul_kernel)
        /*0008*/ 	.word	0x000000ff


	//----- nvinfo : EIATTR_FRAME_SIZE
	.align		4
.L_4:
        /*000c*/ 	.byte	0x04, 0x11
        /*000e*/ 	.short	(.L_6 - .L_5)
	.align		4
.L_5:
        /*0010*/ 	.word	index@($__internal_2_$__cuda_sm10x_tcgen05_guardrail_trap_unallocated_columns_being_dealloced)
        /*0014*/ 	.word	0x00000258


	//----- nvinfo : EIATTR_FRAME_SIZE
	.align		4
.L_6:
        /*0018*/ 	.byte	0x04, 0x11
        /*001a*/ 	.short	(.L_8 - .L_7)
	.align		4
.L_7:
        /*001c*/ 	.word	index@($__internal_1_$__cuda_sm10x_tcgen05_guardrail_trap_phase_invalid_during_alloc)
        /*0020*/ 	.word	0x00000258


	//----- nvinfo : EIATTR_FRAME_SIZE
	.align		4
.L_8:
        /*0024*/ 	.byte	0x04, 0x11
        /*0026*/ 	.short	(.L_10 - .L_9)
	.align		4
.L_9:
        /*0028*/ 	.word	index@($__internal_0_$__cuda_sm10x_tcgen05_guardrail_trap_col_being_dealloced_not_returned_by_alloc)
        /*002c*/ 	.word	0x00000258


	//----- nvinfo : EIATTR_FRAME_SIZE
	.align		4
.L_10:
        /*0030*/ 	.byte	0x04, 0x11
        /*0032*/ 	.short	(.L_12 - .L_11)
	.align		4
.L_11:
        /*0034*/ 	.word	index@(matmul_kernel)
        /*0038*/ 	.word	0x00000258


	//----- nvinfo : EIATTR_MIN_STACK_SIZE
	.align		4
.L_12:
        /*003c*/ 	.byte	0x04, 0x12
        /*003e*/ 	.short	(.L_14 - .L_13)
	.align		4
.L_13:
        /*0040*/ 	.word	index@(matmul_kernel)
        /*0044*/ 	.word	0x00000258
.L_14:


//--------------------- .nv.info.matmul_kernel    --------------------------
	.section	.nv.info.matmul_kernel,"",@"SHT_CUDA_INFO"
	.sectionflags	@""
	.align	4


	//----- nvinfo : EIATTR_CUDA_API_VERSION
	.align		4
        /*0000*/ 	.byte	0x04, 0x37
        /*0002*/ 	.short	(.L_16 - .L_15)
.L_15:
        /*0004*/ 	.word	0x00000081


	//----- nvinfo : EIATTR_KPARAM_INFO
	.align		4
.L_16:
        /*0008*/ 	.byte	0x04, 0x17
        /*000a*/ 	.short	(.L_18 - .L_17)
.L_17:
        /*000c*/ 	.word	0x00000000
        /*0010*/ 	.short	0x000d
        /*0012*/ 	.short	0x0048
        /*0014*/ 	.byte	0x00, 0xf4, 0x21, 0x00


	//----- nvinfo : EIATTR_KPARAM_INFO
	.align		4
.L_18:
        /*0018*/ 	.byte	0x04, 0x17
        /*001a*/ 	.short	(.L_20 - .L_19)
.L_19:
        /*001c*/ 	.word	0x00000000
        /*0020*/ 	.short	0x000c
        /*0022*/ 	.short	0x0040
        /*0024*/ 	.byte	0x00, 0xf4, 0x21, 0x00


	//----- nvinfo : EIATTR_KPARAM_INFO
	.align		4
.L_20:
        /*0028*/ 	.byte	0x04, 0x17
        /*002a*/ 	.short	(.L_22 - .L_21)
.L_21:
        /*002c*/ 	.word	0x00000000
        /*0030*/ 	.short	0x000b
        /*0032*/ 	.short	0x0038
        /*0034*/ 	.byte	0x00, 0xf0, 0x11, 0x00


	//----- nvinfo : EIATTR_KPARAM_INFO
	.align		4
.L_22:
        /*0038*/ 	.byte	0x04, 0x17
        /*003a*/ 	.short	(.L_24 - .L_23)
.L_23:
        /*003c*/ 	.word	0x00000000
        /*0040*/ 	.short	0x000a
        /*0042*/ 	.short	0x0034
        /*0044*/ 	.byte	0x00, 0xf0, 0x11, 0x00


	//----- nvinfo : EIATTR_KPARAM_INFO
	.align		4
.L_24:
        /*0048*/ 	.byte	0x04, 0x17
        /*004a*/ 	.short	(.L_26 - .L_25)
.L_25:
        /*004c*/ 	.word	0x00000000
        /*0050*/ 	.short	0x0009
        /*0052*/ 	.short	0x0030
        /*0054*/ 	.byte	0x00, 0xf0, 0x11, 0x00


	//----- nvinfo : EIATTR_KPARAM_INFO
	.align		4
.L_26:
        /*0058*/ 	.byte	0x04, 0x17
        /*005a*/ 	.short	(.L_28 - .L_27)
.L_27:
        /*005c*/ 	.word	0x00000000
        /*0060*/ 	.short	0x0008
        /*0062*/ 	.short	0x002c
        /*0064*/ 	.byte	0x00, 0xf0, 0x11, 0x00


	//----- nvinfo : EIATTR_KPARAM_INFO
	.align		4
.L_28:
        /*0068*/ 	.byte	0x04, 0x17
        /*006a*/ 	.short	(.L_30 - .L_29)
.L_29:
        /*006c*/ 	.word	0x00000000
        /*0070*/ 	.short	0x0007
        /*0072*/ 	.short	0x0028
        /*0074*/ 	.byte	0x00, 0xf0, 0x11, 0x00


	//----- nvinfo : EIATTR_KPARAM_INFO
	.align		4
.L_30:
        /*0078*/ 	.byte	0x04, 0x17
        /*007a*/ 	.short	(.L_32 - .L_31)
.L_31:
        /*007c*/ 	.word	0x00000000
        /*0080*/ 	.short	0x0006
        /*0082*/ 	.short	0x0024
        /*0084*/ 	.byte	0x00, 0xf0, 0x11, 0x00


	//----- nvinfo : EIATTR_KPARAM_INFO
	.align		4
.L_32:
        /*0088*/ 	.byte	0x04, 0x17
        /*008a*/ 	.short	(.L_34 - .L_33)
.L_33:
        /*008c*/ 	.word	0x00000000
        /*0090*/ 	.short	0x0005
        /*0092*/ 	.short	0x0020
        /*0094*/ 	.byte	0x00, 0xf0, 0x11, 0x00


	//----- nvinfo : EIATTR_KPARAM_INFO
	.align		4
.L_34:
        /*0098*/ 	.byte	0x04, 0x17
        /*009a*/ 	.short	(.L_36 - .L_35)
.L_35:
        /*009c*/ 	.word	0x00000000
        /*00a0*/ 	.short	0x0004
        /*00a2*/ 	.short	0x001c
        /*00a4*/ 	.byte	0x00, 0xf0, 0x11, 0x00


	//----- nvinfo : EIATTR_KPARAM_INFO
	.align		4
.L_36:
        /*00a8*/ 	.byte	0x04, 0x17
        /*00aa*/ 	.short	(.L_38 - .L_37)
.L_37:
        /*00ac*/ 	.word	0x00000000
        /*00b0*/ 	.short	0x0003
        /*00b2*/ 	.short	0x0018
        /*00b4*/ 	.byte	0x00, 0xf0, 0x11, 0x00


	//----- nvinfo : EIATTR_KPARAM_INFO
	.align		4
.L_38:
        /*00b8*/ 	.byte	0x04, 0x17
        /*00ba*/ 	.short	(.L_40 - .L_39)
.L_39:
        /*00bc*/ 	.word	0x00000000
        /*00c0*/ 	.short	0x0002
        /*00c2*/ 	.short	0x0010
        /*00c4*/ 	.byte	0x00, 0xf4, 0x21, 0x00


	//----- nvinfo : EIATTR_KPARAM_INFO
	.align		4
.L_40:
        /*00c8*/ 	.byte	0x04, 0x17
        /*00ca*/ 	.short	(.L_42 - .L_41)
.L_41:
        /*00cc*/ 	.word	0x00000000
        /*00d0*/ 	.short	0x0001
        /*00d2*/ 	.short	0x0008
        /*00d4*/ 	.byte	0x00, 0xf4, 0x21, 0x00


	//----- nvinfo : EIATTR_KPARAM_INFO
	.align		4
.L_42:
        /*00d8*/ 	.byte	0x04, 0x17
        /*00da*/ 	.short	(.L_44 - .L_43)
.L_43:
        /*00dc*/ 	.word	0x00000000
        /*00e0*/ 	.short	0x0000
        /*00e2*/ 	.short	0x0000
        /*00e4*/ 	.byte	0x00, 0xf4, 0x21, 0x00


	//----- nvinfo : EIATTR_AT_ENTRY_FRAGMENTS
	.align		4
.L_44:
        /*00e8*/ 	.byte	0x04, 0x4f
        /*00ea*/ 	.short	(.L_46 - .L_45)


	//   ....[0]....
.L_45:
        /*00ec*/ 	.word	0x00000004


	//----- nvinfo : EIATTR_RESERVED_SMEM_USED
	.align		4
.L_46:
        /*00f0*/ 	.byte	0x01, 0x41
	.zero		2


	//----- nvinfo : EIATTR_SPARSE_MMA_MASK
	.align		4
        /*00f4*/ 	.byte	0x03, 0x50
        /*00f6*/ 	.short	0x0000


	//----- nvinfo : EIATTR_TCGEN05_1CTA_USED
	.align		4
        /*00f8*/ 	.byte	0x01, 0x51
	.zero		2


	//----- nvinfo : EIATTR_MAXREG_COUNT
	.align		4
        /*00fc*/ 	.byte	0x03, 0x1b
        /*00fe*/ 	.short	0x00ff


	//----- nvinfo : EIATTR_NUM_BARRIERS
	.align		4
        /*0100*/ 	.byte	0x02, 0x4c
        /*0102*/ 	.byte	0x01
	.zero		1


	//----- nvinfo : EIATTR_ANNOTATIONS
	.align		4
        /*0104*/ 	.byte	0x04, 0x55
        /*0106*/ 	.short	(.L_48 - .L_47)


	//   ....[0]....
.L_47:
        /*0108*/ 	.word	0x00000001
        /*010c*/ 	.byte	0xd0, 0x15, 0x00, 0x00, 0x01, 0x00, 0x00, 0x00, 0x60, 0x1d, 0x00, 0x00, 0x01, 0x00, 0x00, 0x00
        /* <DEDUP_REMOVED lines=149> */
        /*0a6c*/ 	.byte	0x00, 0xe0, 0x00, 0x00, 0x01, 0x00, 0x00, 0x00, 0xb0, 0xe1, 0x00, 0x00


	//----- nvinfo : EIATTR_INT_WARP_WIDE_INSTR_OFFSETS
	.align		4
.L_48:
        /*0a78*/ 	.byte	0x04, 0x31
        /*0a7a*/ 	.short	(.L_50 - .L_49)


	//   ....[0]....
.L_49:
        /*0a7c*/ 	.word	0x00001c50


	//   ....[1]....
        /*0a80*/ 	.word	0x00001c80


	//   ....[2]....
        /*0a84*/ 	.word	0x00006f20


	//   ....[3]....
        /*0a88*/ 	.word	0x00012810


	//   ....[4]....
        /*0a8c*/ 	.word	0x00012860


	//----- nvinfo : EIATTR_COOP_GROUP_MASK_REGIDS
	.align		4
.L_50:
        /*0a90*/ 	.byte	0x04, 0x29
        /*0a92*/ 	.short	(.L_52 - .L_51)


	//   ....[0]....
.L_51:
        /*0a94*/ 	.word	0xffffffff


	//   ....[1]....
        /*0a98*/ 	.word	0xffffffff


	//   ....[2]....
        /*0a9c*/ 	.word	0xffffffff


	//   ....[3]....
        /*0aa0*/ 	.word	0xffffffff


	//----- nvinfo : EIATTR_COOP_GROUP_INSTR_OFFSETS
	.align		4
.L_52:
        /*0aa4*/ 	.byte	0x04, 0x28
        /*0aa6*/ 	.short	(.L_54 - .L_53)


	//   ....[0]....
.L_53:
        /*0aa8*/ 	.word	0x00000080


	//   ....[1]....
        /*0aac*/ 	.word	0x00000340


	//   ....[2]....
        /*0ab0*/ 	.word	0x000126a0


	//   ....[3]....
        /*0ab4*/ 	.word	0x00012910


	//----- nvinfo : EIATTR_VRC_CTA_INIT_COUNT
	.align		4
.L_54:
        /*0ab8*/ 	.byte	0x02, 0x4a
        /*0aba*/ 	.byte	0x80
	.zero		1


	//----- nvinfo : EIATTR_MBARRIER_INSTR_OFFSETS
	.align		4
        /*0abc*/ 	.byte	0x04, 0x39
        /*0abe*/ 	.short	(.L_56 - .L_55)


	//   ....[0]....
.L_55:
        /*0ac0*/ 	.word	0x00001e20
        /*0ac4*/ 	.word	0x000000ff
        /*0ac8*/ 	.word	0x00000000
        /*0acc*/ 	.short	0x0100
        /*0ace*/ 	.byte	0x0a
	.zero		1


	//   ....[1]....
        /*0ad0*/ 	.word	0x00006f90
        /*0ad4*/ 	.word	0x000000ff
        /*0ad8*/ 	.word	0x00008008
        /*0adc*/ 	.short	0x0100
        /*0ade*/ 	.byte	0x0d
	.zero		1


	//   ....[2]....
        /*0ae0*/ 	.word	0x00009ec0
        /*0ae4*/ 	.word	0x000000ff
        /*0ae8*/ 	.word	0x00000000
        /*0aec*/ 	.short	0x010a
        /*0aee*/ 	.byte	0x0a
	.zero		1


	//   ....[3]....
        /*0af0*/ 	.word	0x0000e190
        /*0af4*/ 	.word	0x000000ff
        /*0af8*/ 	.word	0x00000000
        /*0afc*/ 	.short	0x010a
        /*0afe*/ 	.byte	0x0a
	.zero		1


	//   ....[4]....
        /*0b00*/ 	.word	0x0000e2a0
        /*0b04*/ 	.word	0x000000ff
        /*0b08*/ 	.word	0x00008000
        /*0b0c*/ 	.short	0x0108
        /*0b0e*/ 	.byte	0x0d
	.zero		1


	//   ....[5]....
        /*0b10*/ 	.word	0x0000e330
        /*0b14*/ 	.word	0x000000ff
        /*0b18*/ 	.word	0x00008008
        /*0b1c*/ 	.short	0x0108
        /*0b1e*/ 	.byte	0x0d
	.zero		1


	//   ....[6]....
        /*0b20*/ 	.word	0x00012930
        /*0b24*/ 	.word	0x000000ff
        /*0b28*/ 	.word	0x00000000
        /*0b2c*/ 	.short	0x010a
        /*0b2e*/ 	.byte	0x0a
	.zero		1


	//   ....[7]....
        /*0b30*/ 	.word	0x00012960
        /*0b34*/ 	.word	0x000000ff
        /*0b38*/ 	.word	0x00000000
        /*0b3c*/ 	.short	0x010a
        /*0b3e*/ 	.byte	0x0a
	.zero		1


	//----- nvinfo : EIATTR_NUM_MBARRIERS
	.align		4
.L_56:
        /*0b40*/ 	.byte	0x03, 0x38
        /*0b42*/ 	.short	0x0002


	//----- nvinfo : EIATTR_EXIT_INSTR_OFFSETS
	.align		4
        /*0b44*/ 	.byte	0x04, 0x1c
        /*0b46*/ 	.short	(.L_58 - .L_57)


	//   ....[0]....
.L_57:
        /*0b48*/ 	.word	0x00012920


	//----- nvinfo : EIATTR_REQNTID
	.align		4
.L_58:
        /*0b4c*/ 	.byte	0x04, 0x10
        /*0b4e*/ 	.short	(.L_60 - .L_59)
.L_59:
        /*0b50*/ 	.word	0x00000080
        /*0b54*/ 	.word	0x00000001
        /*0b58*/ 	.word	0x00000001


	//----- nvinfo : EIATTR_CRS_STACK_SIZE
	.align		4
.L_60:
        /*0b5c*/ 	.byte	0x04, 0x1e
        /*0b5e*/ 	.short	(.L_62 - .L_61)
.L_61:
        /*0b60*/ 	.word	0x00000000


	//----- nvinfo : EIATTR_CBANK_PARAM_SIZE
	.align		4
.L_62:
        /*0b64*/ 	.byte	0x03, 0x19
        /*0b66*/ 	.short	0x0050


	//----- nvinfo : EIATTR_PARAM_CBANK
	.align		4
        /*0b68*/ 	.byte	0x04, 0x0a
        /*0b6a*/ 	.short	(.L_64 - .L_63)
	.align		4
.L_63:
        /*0b6c*/ 	.word	index@(.nv.constant0.matmul_kernel)
        /*0b70*/ 	.short	0x0380
        /*0b72*/ 	.short	0x0050


	//----- nvinfo : EIATTR_SW_WAR
	.align		4
.L_64:
        /*0b74*/ 	.byte	0x04, 0x36
        /*0b76*/ 	.short	(.L_66 - .L_65)
.L_65:
        /*0b78*/ 	.word	0x00000008
.L_66:


//--------------------- .nv.compat                --------------------------
	.section	.nv.compat,"",@"SHT_CUDA_COMPAT_INFO"
	.align	4
        /*0000*/ 	.byte	0x02, 0x02, 0x02, 0x00, 0x02, 0x05, 0x05, 0x00, 0x02, 0x03, 0x00, 0x00, 0x02, 0x06, 0x01, 0x00


//--------------------- .nv.callgraph             --------------------------
	.section	.nv.callgraph,"",@"SHT_CUDA_CALLGRAPH"
	.align	4
	.sectionentsize	8
	.align		4
        /*0000*/ 	.word	0x00000000
	.align		4
        /*0004*/ 	.word	0xffffffff
	.align		4
        /*0008*/ 	.word	0x00000000
	.align		4
        /*000c*/ 	.word	0xfffffffe
	.align		4
        /*0010*/ 	.word	0x00000000
	.align		4
        /*0014*/ 	.word	0xfffffffd
	.align		4
        /*0018*/ 	.word	0x00000000
	.align		4
        /*001c*/ 	.word	0xfffffffc


//--------------------- .text.matmul_kernel       --------------------------
	.section	.text.matmul_kernel,"ax",@progbits
	.align	128
        .global         matmul_kernel
        .type           matmul_kernel,@function
        .size           matmul_kernel,(.L_x_20 - matmul_kernel)
        .other          matmul_kernel,@"STO_CUDA_ENTRY STV_DEFAULT"
matmul_kernel:
.text.matmul_kernel:
[----:B------:R-:W0:Y:S01]  /*0000*/  LDC R1, c[0x0][0x37c] ;  /* 0x0000df00ff017b82 */ /* 0x000e220000000800 */
[----:B------:R-:W1:Y:S01]  /*0010*/  S2R R187, SR_TID.X ;  /* 0x0000000000bb7919 */ /* 0x000e620000002100 */
[----:B0-----:R-:W-:Y:S01]  /*0020*/  VIADD R1, R1, 0xfffffda8 ;  /* 0xfffffda801017836 */ /* 0x001fe20000000000 */
[----:B------:R-:W0:Y:S01]  /*0030*/  LDCU.64 UR26, c[0x0][0x358] ;  /* 0x00006b00ff1a77ac */ /* 0x000e220008000a00 */
[----:B-1----:R-:W-:-:S13]  /*0040*/  ISETP.GE.U32.AND P0, PT, R187, 0x20, PT ;  /* 0x00000020bb00780c */ /* 0x002fda0003f06070 */
[----:B------:R-:W-:Y:S02]  /*0050*/  VOTEU.ANY UP0, P0 ;  /* 0x0000000000ff7886 */ /* 0x000fe40000000100 */
[----:B------:R-:W-:Y:S05]  /*0060*/  BRA.U UP0, `(.L_x_0) ;  /* 0x0000000100b87547 */ /* 0x000fea000b800000 */
[----:B------:R-:W1:Y:S01]  /*0070*/  S2UR UR6, SR_CgaCtaId ;  /* 0x00000000000679c3 */ /* 0x000e620000008800 */
[----:B------:R-:W-:Y:S01]  /*0080*/  NOP ;  /* 0x0000000000007918 */ /* 0x000fe20000000000 */
[----:B------:R-:W-:Y:S02]  /*0090*/  UMOV UR4, 0x40 ;  /* 0x0000004000047882 */ /* 0x000fe40000000000 */
[----:B-1----:R-:W-:-:S09]  /*00a0*/  ULEA UR4, UR6, UR4, 0x18 ;  /* 0x0000000406047291 */ /* 0x002fd2000f8ec0ff */
[----:B------:R-:W1:Y:S01]  /*00b0*/  LDS.U8 R0, [UR4] ;  /* 0x00000004ff007984 */ /* 0x000e620008000000 */
[----:B------:R-:W-:Y:S02]  /*00c0*/  UMOV UR4, 0x400 ;  /* 0x0000040000047882 */ /* 0x000fe40000000000 */
[----:B------:R-:W-:Y:S01]  /*00d0*/  ULEA UR4, UR6, UR4, 0x18 ;  /* 0x0000000406047291 */ /* 0x000fe2000f8ec0ff */
[----:B-1----:R-:W-:-:S13]  /*00e0*/  ISETP.NE.AND P0, PT, R0, RZ, PT ;  /* 0x000000ff0000720c */ /* 0x002fda0003f05270 */
[----:B------:R-:W-:Y:S05]  /*00f0*/  @P0 BRA `(.L_x_1) ;  /* 0x00000000007c0947 */ /* 0x000fea0003800000 */
[----:B------:R-:W-:-:S13]  /*0100*/  ELECT P0, URZ, PT ;  /* 0x0000000000ff782f */ /* 0x000fda0003800000 */
[----:B------:R-:W-:Y:S05]  /*0110*/  @!P0 BRA `(.L_x_2) ;  /* 0x0000000000848947 */ /* 0x000fea0003800000 */
[----:B------:R-:W-:Y:S01]  /*0120*/  UMOV UR5, 0x4 ;  /* 0x0000000400057882 */ /* 0x000fe20000000000 */
[----:B------:R-:W-:Y:S02]  /*0130*/  IMAD.MOV.U32 R4, RZ, RZ, 0x1 ;  /* 0x00000001ff047424 */ /* 0x000fe400078e00ff */
[----:B------:R-:W-:Y:S02]  /*0140*/  IMAD.MOV.U32 R5, RZ, RZ, 0xf ;  /* 0x0000000fff057424 */ /* 0x000fe400078e00ff */
[----:B------:R-:W-:Y:S04]  /*0150*/  DEPBAR.LE SB1, 0x36 ;  /* 0x00009d800000791a */ /* 0x000fe80000000000 */
[----:B------:R-:W1:Y:S02]  /*0160*/  UTCATOMSWS.FIND_AND_SET.ALIGN UP1, UR5, UR5 ;  /* 0x00000005000575e3 */ /* 0x000e640008020800 */
[----:B-1----:R-:W-:-:S04]  /*0170*/  PLOP3.LUT P0, PT, PT, PT, UP1, 0x80, 0x8 ;  /* 0x000000000008781c */ /* 0x002fc80003f0f018 */
[----:B------:R-:W-:-:S04]  /*0180*/  SEL R0, RZ, 0xffffffff, !P0 ;  /* 0xffffffffff007807 */ /* 0x000fc80004000000 */
[----:B------:R-:W-:Y:S01]  /*0190*/  ISETP.NE.AND P0, PT, R0, RZ, PT ;  /* 0x000000ff0000720c */ /* 0x000fe20003f05270 */
[----:B------:R-:W-:-:S12]  /*01a0*/  IMAD.U32 R0, RZ, RZ, UR5 ;  /* 0x00000005ff007e24 */ /* 0x000fd8000f8e00ff */
[----:B------:R-:W-:Y:S05]  /*01b0*/  @P0 BRA `(.L_x_3) ;  /* 0x0000000000240947 */ /* 0x000fea0003800000 */
.L_x_4:
[----:B------:R-:W-:Y:S05]  /*01c0*/  NANOSLEEP 0x64 ;  /* 0x000000640000795d */ /* 0x000fea0003800000 */
[----:B------:R-:W-:-:S05]  /*01d0*/  UMOV UR5, 0x4 ;  /* 0x0000000400057882 */ /* 0x000fca0000000000 */
[----:B------:R-:W-:Y:S04]  /*01e0*/  DEPBAR.LE SB1, 0x36 ;  /* 0x00009d800000791a */ /* 0x000fe80000000000 */
[----:B------:R-:W1:Y:S02]  /*01f0*/  UTCATOMSWS.FIND_AND_SET.ALIGN UP1, UR5, UR5 ;  /* 0x00000005000575e3 */ /* 0x000e640008020800 */
[----:B-1----:R-:W-:-:S04]  /*0200*/  PLOP3.LUT P0, PT, PT, PT, UP1, 0x80, 0x8 ;  /* 0x000000000008781c */ /* 0x002fc80003f0f018 */
[----:B------:R-:W-:-:S04]  /*0210*/  SEL R0, RZ, 0xffffffff, !P0 ;  /* 0xffffffffff007807 */ /* 0x000fc80004000000 */
[----:B------:R-:W-:Y:S01]  /*0220*/  ISETP.NE.AND P0, PT, R0, RZ, PT ;  /* 0x000000ff0000720c */ /* 0x000fe20003f05270 */
[----:B------:R-:W-:-:S12]  /*0230*/  IMAD.U32 R0, RZ, RZ, UR5 ;  /* 0x00000005ff007e24 */ /* 0x000fd8000f8e00ff */
[----:B------:R-:W-:Y:S05]  /*0240*/  @!P0 BRA `(.L_x_4) ;  /* 0xfffffffc00dc8947 */ /* 0x000fea000383ffff */
.L_x_3:
[C---:B------:R-:W-:Y:S01]  /*0250*/  VIADD R3, R0.reuse, 0x10 ;  /* 0x0000001000037836 */ /* 0x040fe20000000000 */
[----:B------:R-:W-:Y:S01]  /*0260*/  UMOV UR5, 0x50 ;  /* 0x0000005000057882 */ /* 0x000fe20000000000 */
[----:B------:R-:W-:Y:S01]  /*0270*/  SHF.L.U32 R2, R5, R0, RZ ;  /* 0x0000000005027219 */ /* 0x000fe200000006ff */
[----:B------:R-:W-:Y:S01]  /*0280*/  ULEA UR5, UR6, UR5, 0x18 ;  /* 0x0000000506057291 */ /* 0x000fe2000f8ec0ff */
[----:B------:R-:W-:Y:S01]  /*0290*/  IMAD.SHL.U32 R0, R0, 0x20, RZ ;  /* 0x0000002000007824 */ /* 0x000fe200078e00ff */
[----:B------:R-:W-:-:S04]  /*02a0*/  SHF.L.U32 R3, R4, R3, RZ ;  /* 0x0000000304037219 */ /* 0x000fc800000006ff */
[----:B------:R-:W-:-:S05]  /*02b0*/  LOP3.LUT R2, R3, R2, RZ, 0xfc, !PT ;  /* 0x0000000203027212 */ /* 0x000fca00078efcff */
[----:B------:R1:W-:Y:S04]  /*02c0*/  ATOMS.OR RZ, [UR5], R2 ;  /* 0x00000002ffff798c */ /* 0x0003e8000b000005 */
[----:B------:R1:W-:Y:S01]  /*02d0*/  STS [UR4], R0 ;  /* 0x00000000ff007988 */ /* 0x0003e20008000804 */
[----:B------:R-:W-:Y:S05]  /*02e0*/  BRA `(.L_x_2) ;  /* 0x0000000000107947 */ /* 0x000fea0003800000 */
.L_x_1:
[----:B------:R-:W-:Y:S01]  /*02f0*/  IMAD.MOV.U32 R0, RZ, RZ, -0x1 ;  /* 0xffffffffff007424 */ /* 0x000fe200078e00ff */
[----:B------:R-:W-:-:S04]  /*0300*/  MOV R2, 0x330 ;  /* 0x0000033000027802 */ /* 0x000fc80000000f00 */
[----:B------:R1:W-:Y:S03]  /*0310*/  STS [UR4], R0 ;  /* 0x00000000ff007988 */ /* 0x0003e60008000804 */
[----:B01----:R-:W-:Y:S05]  /*0320*/  CALL.REL.NOINC `($__internal_1_$__cuda_sm10x_tcgen05_guardrail_trap_phase_invalid_during_alloc) ;  /* 0x0000012400a47944 */ /* 0x003fea0003c00000 */
.L_x_2:
[----:B------:R-:W-:Y:S05]  /*0330*/  WARPSYNC.ALL ;  /* 0x0000000000007948 */ /* 0x000fea0003800000 */
[----:B------:R-:W-:Y:S01]  /*0340*/  NOP ;  /* 0x0000000000007918 */ /* 0x000fe20000000000 */
.L_x_0:
[----:B------:R-:W2:Y:S01]  /*0350*/  LDC.64 R18, c[0x0][0x398] ;  /* 0x0000e600ff127b82 */ /* 0x000ea20000000a00 */
[----:B------:R-:W3:Y:S01]  /*0360*/  S2R R5, SR_CTAID.X ;  /* 0x0000000000057919 */ /* 0x000ee20000002500 */
[----:B------:R-:W-:Y:S01]  /*0370*/  UMOV UR13, 0x400 ;  /* 0x00000400000d7882 */ /* 0x000fe20000000000 */
[----:B------:R-:W-:Y:S01]  /*0380*/  LOP3.LUT R188, R187, 0x7f, RZ, 0xc0, !PT ;  /* 0x0000007fbbbc7812 */ /* 0x000fe200078ec0ff */
[----:B------:R-:W4:Y:S03]  /*0390*/  LDCU UR9, c[0x0][0x3a4] ;  /* 0x00007480ff0977ac */ /* 0x000f260008000800 */
[----:B------:R-:W-:Y:S01]  /*03a0*/  ISETP.NE.U32.AND P3, PT, R188, RZ, PT ;  /* 0x000000ffbc00720c */ /* 0x000fe20003f65070 */
[----:B------:R-:W5:Y:S01]  /*03b0*/  S2UR UR5, SR_CgaCtaId ;  /* 0x00000000000579c3 */ /* 0x000f620000008800 */
[----:B------:R-:W1:Y:S01]  /*03c0*/  LDCU.128 UR20, c[0x0][0x380] ;  /* 0x00007000ff1477ac */ /* 0x000e620008000c00 */
[----:B------:R-:W-:-:S06]  /*03d0*/  UMOV UR7, 0x1 ;  /* 0x0000000100077882 */ /* 0x000fcc0000000000 */
[----:B------:R-:W0:Y:S01]  /*03e0*/  LDC R185, c[0x0][0x3a0] ;  /* 0x0000e800ffb97b82 */ /* 0x000e220000000800 */
[----:B-12---:R-:W-:Y:S01]  /*03f0*/  VIADD R0, R19, 0x7f ;  /* 0x0000007f13007836 */ /* 0x006fe20000000000 */
[----:B------:R-:W-:-:S06]  /*0400*/  IABS R128, R19 ;  /* 0x0000001300807213 */ /* 0x000fcc0000000000 */
[----:B------:R-:W1:Y:S01]  /*0410*/  LDC.64 R122, c[0x0][0x3a8] ;  /* 0x0000ea00ff7a7b82 */ /* 0x000e620000000a00 */
[----:B------:R-:W-:Y:S01]  /*0420*/  SHF.R.S32.HI R3, RZ, 0x1f, R0 ;  /* 0x0000001fff037819 */ /* 0x000fe20000011400 */
[----:B-----5:R-:W-:-:S03]  /*0430*/  ULEA UR13, UR5, UR13, 0x18 ;  /* 0x0000000d050d7291 */ /* 0x020fc6000f8ec0ff */
[----:B------:R-:W-:-:S03]  /*0440*/  LEA.HI R3, R3, R0, RZ, 0x7 ;  /* 0x0000000003037211 */ /* 0x000fc600078f38ff */
[----:B------:R-:W-:Y:S01]  /*0450*/  BAR.SYNC.DEFER_BLOCKING 0x0 ;  /* 0x0000000000007b1d */ /* 0x000fe20000010000 */
[----:B---3--:R-:W-:Y:S02]  /*0460*/  IABS R8, R5 ;  /* 0x0000000500087213 */ /* 0x008fe40000000000 */
[----:B------:R-:W-:-:S05]  /*0470*/  SHF.R.S32.HI R3, RZ, 0x7, R3 ;  /* 0x00000007ff037819 */ /* 0x000fca0000011403 */
[----:B------:R-:W-:-:S05]  /*0480*/  IMAD.SHL.U32 R4, R3, 0x8, RZ ;  /* 0x0000000803047824 */ /* 0x000fca00078e00ff */
[-C--:B------:R-:W-:Y:S02]  /*0490*/  IABS R7, R4.reuse ;  /* 0x0000000400077213 */ /* 0x080fe40000000000 */
[----:B------:R-:W-:Y:S02]  /*04a0*/  IABS R10, R4 ;  /* 0x00000004000a7213 */ /* 0x000fe40000000000 */
[----:B------:R-:W2:Y:S01]  /*04b0*/  I2F.RP R0, R7 ;  /* 0x0000000700007306 */ /* 0x000ea20000209400 */
[----:B------:R-:W3:Y:S07]  /*04c0*/  LDS R11, [UR13] ;  /* 0x0000000dff0b7984 */ /* 0x000eee0008000800 */
[----:B--2---:R-:W2:Y:S02]  /*04d0*/  MUFU.RCP R0, R0 ;  /* 0x0000000000007308 */ /* 0x004ea40000001000 */
[----:B--2---:R-:W-:-:S02]  /*04e0*/  VIADD R2, R0, 0xffffffe ;  /* 0x0ffffffe00027836 */ /* 0x004fc40000000000 */
[----:B------:R-:W-:-:S04]  /*04f0*/  IMAD.MOV R0, RZ, RZ, -R10 ;  /* 0x000000ffff007224 */ /* 0x000fc800078e0a0a */
[----:B------:R2:W5:Y:S02]  /*0500*/  F2I.FTZ.U32.TRUNC.NTZ R3, R2 ;  /* 0x0000000200037305 */ /* 0x000564000021f000 */
[----:B--2---:R-:W-:Y:S01]  /*0510*/  IMAD.MOV.U32 R2, RZ, RZ, RZ ;  /* 0x000000ffff027224 */ /* 0x004fe200078e00ff */
[----:B---3--:R-:W-:Y:S01]  /*0520*/  R2UR UR12, R11 ;  /* 0x000000000b0c72ca */ /* 0x008fe200000e0000 */
[----:B-----5:R-:W-:-:S04]  /*0530*/  IMAD.MOV R6, RZ, RZ, -R3 ;  /* 0x000000ffff067224 */ /* 0x020fc800078e0a03 */
[----:B------:R-:W-:Y:S02]  /*0540*/  IMAD R9, R6, R7, RZ ;  /* 0x0000000706097224 */ /* 0x000fe400078e02ff */
[----:B------:R-:W-:Y:S02]  /*0550*/  IMAD.MOV.U32 R6, RZ, RZ, R8 ;  /* 0x000000ffff067224 */ /* 0x000fe400078e0008 */
[----:B------:R-:W-:-:S06]  /*0560*/  IMAD.HI.U32 R3, R3, R9, R2 ;  /* 0x0000000903037227 */ /* 0x000fcc00078e0002 */
[----:B------:R-:W-:-:S04]  /*0570*/  IMAD.HI.U32 R3, R3, R6, RZ ;  /* 0x0000000603037227 */ /* 0x000fc800078e00ff */
[----:B------:R-:W-:Y:S01]  /*0580*/  IMAD R0, R3, R0, R6 ;  /* 0x0000000003007224 */ /* 0x000fe200078e0206 */
[----:B------:R-:W-:Y:S04]  /*0590*/  BAR.SYNC.DEFER_BLOCKING 0x0 ;  /* 0x0000000000007b1d */ /* 0x000fe80000010000 */
[----:B------:R-:W-:-:S13]  /*05a0*/  ISETP.GT.U32.AND P1, PT, R7, R0, PT ;  /* 0x000000000700720c */ /* 0x000fda0003f24070 */
[----:B------:R-:W-:Y:S02]  /*05b0*/  @!P1 IMAD.IADD R0, R0, 0x1, -R7 ;  /* 0x0000000100009824 */ /* 0x000fe400078e0a07 */
[----:B------:R-:W-:Y:S01]  /*05c0*/  @!P1 VIADD R3, R3, 0x1 ;  /* 0x0000000103039836 */ /* 0x000fe20000000000 */
[----:B------:R-:W-:Y:S02]  /*05d0*/  ISETP.NE.AND P1, PT, R4, RZ, PT ;  /* 0x000000ff0400720c */ /* 0x000fe40003f25270 */
[----:B------:R-:W-:Y:S02]  /*05e0*/  ISETP.GE.U32.AND P0, PT, R0, R7, PT ;  /* 0x000000070000720c */ /* 0x000fe40003f06070 */
[----:B------:R-:W-:-:S04]  /*05f0*/  LOP3.LUT R0, R5, R4, RZ, 0x3c, !PT ;  /* 0x0000000405007212 */ /* 0x000fc800078e3cff */
[----:B------:R-:W-:Y:S01]  /*0600*/  ISETP.GE.AND P2, PT, R0, RZ, PT ;  /* 0x000000ff0000720c */ /* 0x000fe20003f46270 */
[----:B------:R-:W-:-:S06]  /*0610*/  VIADD R0, R18, 0x7f ;  /* 0x0000007f12007836 */ /* 0x000fcc0000000000 */
[----:B------:R-:W-:-:S04]  /*0620*/  @P0 VIADD R3, R3, 0x1 ;  /* 0x0000000103030836 */ /* 0x000fc80000000000 */
[----:B------:R-:W-:Y:S01]  /*0630*/  IMAD.MOV.U32 R2, RZ, RZ, R3 ;  /* 0x000000ffff027224 */ /* 0x000fe200078e0003 */
[----:B------:R-:W-:-:S03]  /*0640*/  SHF.R.S32.HI R3, RZ, 0x1f, R0 ;  /* 0x0000001fff037819 */ /* 0x000fc60000011400 */
[----:B------:R-:W-:Y:S01]  /*0650*/  @!P2 IMAD.MOV R2, RZ, RZ, -R2 ;  /* 0x000000ffff02a224 */ /* 0x000fe200078e0a02 */
[----:B------:R-:W-:Y:S02]  /*0660*/  @!P1 LOP3.LUT R2, RZ, R4, RZ, 0x33, !PT ;  /* 0x00000004ff029212 */ /* 0x000fe400078e33ff */
[----:B------:R-:W-:-:S03]  /*0670*/  LEA.HI R3, R3, R0, RZ, 0x7 ;  /* 0x0000000003037211 */ /* 0x000fc600078f38ff */
[----:B------:R-:W-:Y:S02]  /*0680*/  IMAD.SHL.U32 R8, R2, 0x8, RZ ;  /* 0x0000000802087824 */ /* 0x000fe400078e00ff */
[----:B------:R-:W-:-:S03]  /*0690*/  IMAD.MOV R2, RZ, RZ, -R2 ;  /* 0x000000ffff027224 */ /* 0x000fc600078e0a02 */
[----:B------:R-:W-:Y:S01]  /*06a0*/  LEA.HI.SX32 R3, R3, -R8, 0x19 ;  /* 0x8000000803037211 */ /* 0x000fe200078fcaff */
[----:B------:R-:W-:Y:S02]  /*06b0*/  IMAD R10, R4, R2, R5 ;  /* 0x00000002040a7224 */ /* 0x000fe400078e0205 */
[----:B------:R-:W-:Y:S01]  /*06c0*/  IMAD.MOV.U32 R2, RZ, RZ, RZ ;  /* 0x000000ffff027224 */ /* 0x000fe200078e00ff */
[----:B------:R-:W-:Y:S02]  /*06d0*/  VIMNMX R7, PT, PT, R3, 0x8, PT ;  /* 0x0000000803077848 */ /* 0x000fe40003fe0100 */
[----:B------:R-:W-:Y:S02]  /*06e0*/  IABS R4, R10 ;  /* 0x0000000a00047213 */ /* 0x000fe40000000000 */
[----:B------:R-:W-:-:S04]  /*06f0*/  IABS R6, R7 ;  /* 0x0000000700067213 */ /* 0x000fc80000000000 */
[----:B------:R-:W2:Y:S08]  /*0700*/  I2F.RP R0, R6 ;  /* 0x0000000600007306 */ /* 0x000eb00000209400 */
[----:B--2---:R-:W2:Y:S02]  /*0710*/  MUFU.RCP R0, R0 ;  /* 0x0000000000007308 */ /* 0x004ea40000001000 */
[----:B--2---:R-:W-:-:S06]  /*0720*/  VIADD R3, R0, 0xffffffe ;  /* 0x0ffffffe00037836 */ /* 0x004fcc0000000000 */
[----:B------:R-:W2:Y:S02]  /*0730*/  F2I.FTZ.U32.TRUNC.NTZ R3, R3 ;  /* 0x0000000300037305 */ /* 0x000ea4000021f000 */
[----:B--2---:R-:W-:-:S04]  /*0740*/  IMAD.MOV R9, RZ, RZ, -R3 ;  /* 0x000000ffff097224 */ /* 0x004fc800078e0a03 */
[----:B------:R-:W-:Y:S01]  /*0750*/  IMAD R5, R9, R6, RZ ;  /* 0x0000000609057224 */ /* 0x000fe200078e02ff */
[----:B------:R-:W-:-:S03]  /*0760*/  IABS R9, R7 ;  /* 0x0000000700097213 */ /* 0x000fc60000000000 */
[----:B------:R-:W-:Y:S02]  /*0770*/  IMAD.HI.U32 R2, R3, R5, R2 ;  /* 0x0000000503027227 */ /* 0x000fe400078e0002 */
[----:B------:R-:W2:Y:S02]  /*0780*/  I2F.RP R5, R128 ;  /* 0x0000008000057306 */ /* 0x000ea40000209400 */
[----:B------:R-:W-:Y:S02]  /*0790*/  IMAD.MOV.U32 R3, RZ, RZ, R4 ;  /* 0x000000ffff037224 */ /* 0x000fe400078e0004 */
[----:B------:R-:W-:Y:S02]  /*07a0*/  IMAD.MOV R4, RZ, RZ, -R9 ;  /* 0x000000ffff047224 */ /* 0x000fe400078e0a09 */
[----:B------:R-:W-:Y:S01]  /*07b0*/  IMAD.HI.U32 R0, R2, R3, RZ ;  /* 0x0000000302007227 */ /* 0x000fe200078e00ff */
[----:B------:R-:W-:-:S03]  /*07c0*/  IABS R2, R18 ;  /* 0x0000001200027213 */ /* 0x000fc60000000000 */
[----:B------:R-:W-:Y:S02]  /*07d0*/  IMAD R3, R0, R4, R3 ;  /* 0x0000000400037224 */ /* 0x000fe400078e0203 */
[----:B------:R-:W3:Y:S03]  /*07e0*/  I2F.RP R4, R2 ;  /* 0x0000000200047306 */ /* 0x000ee60000209400 */
[----:B------:R-:W-:-:S05]  /*07f0*/  ISETP.GT.U32.AND P1, PT, R6, R3, PT ;  /* 0x000000030600720c */ /* 0x000fca0003f24070 */
[----:B--2---:R-:W2:Y:S08]  /*0800*/  MUFU.RCP R5, R5 ;  /* 0x0000000500057308 */ /* 0x004eb00000001000 */
[----:B------:R-:W-:Y:S01]  /*0810*/  @!P1 IMAD.IADD R3, R3, 0x1, -R6 ;  /* 0x0000000103039824 */ /* 0x000fe200078e0a06 */
[----:B---3--:R-:W3:Y:S01]  /*0820*/  MUFU.RCP R4, R4 ;  /* 0x0000000400047308 */ /* 0x008ee20000001000 */
[----:B------:R-:W-:Y:S01]  /*0830*/  @!P1 VIADD R0, R0, 0x1 ;  /* 0x0000000100009836 */ /* 0x000fe20000000000 */
[----:B------:R-:W-:-:S02]  /*0840*/  ISETP.NE.AND P1, PT, R7, RZ, PT ;  /* 0x000000ff0700720c */ /* 0x000fc40003f25270 */
[----:B------:R-:W-:Y:S02]  /*0850*/  ISETP.GE.U32.AND P0, PT, R3, R6, PT ;  /* 0x000000060300720c */ /* 0x000fe40003f06070 */
[----:B------:R-:W-:Y:S01]  /*0860*/  LOP3.LUT R3, R10, R7, RZ, 0x3c, !PT ;  /* 0x000000070a037212 */ /* 0x000fe200078e3cff */
[----:B--2---:R-:W-:-:S03]  /*0870*/  VIADD R132, R5, 0xffffffe ;  /* 0x0ffffffe05847836 */ /* 0x004fc60000000000 */
[----:B------:R-:W-:Y:S01]  /*0880*/  ISETP.GE.AND P2, PT, R3, RZ, PT ;  /* 0x000000ff0300720c */ /* 0x000fe20003f46270 */
[----:B------:R2:W5:Y:S01]  /*0890*/  F2I.FTZ.U32.TRUNC.NTZ R133, R132 ;  /* 0x0000008400857305 */ /* 0x000562000021f000 */
[----:B------:R-:W-:-:S05]  /*08a0*/  SHF.R.U32.HI R3, RZ, 0x6, R187 ;  /* 0x00000006ff037819 */ /* 0x000fca00000116bb */
[----:B------:R-:W-:Y:S01]  /*08b0*/  @P0 VIADD R0, R0, 0x1 ;  /* 0x0000000100000836 */ /* 0x000fe20000000000 */
[----:B------:R-:W-:Y:S01]  /*08c0*/  SGXT.U32 R3, R3, 0x1 ;  /* 0x000000010303781a */ /* 0x000fe20000000000 */
[----:B---3--:R-:W-:Y:S01]  /*08d0*/  VIADD R5, R4, 0xffffffe ;  /* 0x0ffffffe04057836 */ /* 0x008fe20000000000 */
[----:B------:R-:W-:Y:S01]  /*08e0*/  SHF.R.U32.HI R4, RZ, 0x5, R187 ;  /* 0x00000005ff047819 */ /* 0x000fe200000116bb */
[----:B------:R-:W-:Y:S02]  /*08f0*/  IMAD.MOV.U32 R6, RZ, RZ, R0 ;  /* 0x000000ffff067224 */ /* 0x000fe400078e0000 */
[----:B--2---:R-:W-:Y:S01]  /*0900*/  IMAD.MOV.U32 R132, RZ, RZ, RZ ;  /* 0x000000ffff847224 */ /* 0x004fe200078e00ff */
[----:B------:R-:W-:Y:S01]  /*0910*/  R2UR UR8, R4 ;  /* 0x00000000040872ca */ /* 0x000fe200000e0000 */
[----:B------:R-:W-:Y:S01]  /*0920*/  @!P2 IMAD.MOV R6, RZ, RZ, -R6 ;  /* 0x000000ffff06a224 */ /* 0x000fe200078e0a06 */
[----:B------:R-:W-:Y:S01]  /*0930*/  @!P1 LOP3.LUT R6, RZ, R7, RZ, 0x33, !PT ;  /* 0x00000007ff069212 */ /* 0x000fe200078e33ff */
[----:B------:R-:W2:Y:S01]  /*0940*/  F2I.FTZ.U32.TRUNC.NTZ R5, R5 ;  /* 0x0000000500057305 */ /* 0x000ea2000021f000 */
[----:B-----5:R-:W-:Y:S01]  /*0950*/  IMAD.MOV R9, RZ, RZ, -R133 ;  /* 0x000000ffff097224 */ /* 0x020fe200078e0a85 */
[----:B------:R-:W-:Y:S01]  /*0960*/  ISETP.NE.AND P2, PT, R18, RZ, PT ;  /* 0x000000ff1200720c */ /* 0x000fe20003f45270 */
[----:B------:R-:W-:-:S02]  /*0970*/  IMAD.MOV.U32 R4, RZ, RZ, RZ ;  /* 0x000000ffff047224 */ /* 0x000fc400078e00ff */
[----:B------:R-:W-:Y:S02]  /*0980*/  IMAD.SHL.U32 R0, R6, 0x80, RZ ;  /* 0x0000008006007824 */ /* 0x000fe400078e00ff */
[----:B------:R-:W-:-:S03]  /*0990*/  IMAD.MOV R6, RZ, RZ, -R6 ;  /* 0x000000ffff067224 */ /* 0x000fc600078e0a06 */
[----:B------:R-:W-:Y:S01]  /*09a0*/  LOP3.LUT R130, R0, R3, RZ, 0xfc, !PT ;  /* 0x0000000300827212 */ /* 0x000fe200078efcff */
[----:B------:R-:W-:Y:S01]  /*09b0*/  IMAD R3, R9, R128, RZ ;  /* 0x0000008009037224 */ /* 0x000fe200078e02ff */
[----:B------:R-:W-:Y:S01]  /*09c0*/  LEA.HI R131, R187, R0, RZ, 0x1a ;  /* 0x00000000bb837211 */ /* 0x000fe200078fd0ff */
[----:B------:R-:W-:Y:S01]  /*09d0*/  IMAD R6, R7, R6, R10 ;  /* 0x0000000607067224 */ /* 0x000fe200078e020a */
[----:B------:R-:W-:Y:S01]  /*09e0*/  IABS R9, R130 ;  /* 0x0000008200097213 */ /* 0x000fe20000000000 */
[----:B------:R-:W-:Y:S01]  /*09f0*/  IMAD.HI.U32 R132, R133, R3, R132 ;  /* 0x0000000385847227 */ /* 0x000fe200078e0084 */
[C---:B------:R-:W-:Y:S01]  /*0a00*/  LOP3.LUT R127, R130.reuse, 0x4, RZ, 0xfc, !PT ;  /* 0x00000004827f7812 */ /* 0x040fe200078efcff */
[----:B------:R-:W-:Y:S01]  /*0a10*/  USHF.L.U32 UR4, UR8, 0x15, URZ ;  /* 0x0000001508047899 */ /* 0x000fe200080006ff */
[----:B------:R-:W-:Y:S01]  /*0a20*/  LOP3.LUT R129, R130, 0x2, RZ, 0xfc, !PT ;  /* 0x0000000282817812 */ /* 0x000fe200078efcff */
[----:B--2---:R-:W-:Y:S01]  /*0a30*/  IMAD.MOV R13, RZ, RZ, -R5 ;  /* 0x000000ffff0d7224 */ /* 0x004fe200078e0a05 */
[----:B------:R-:W-:Y:S01]  /*0a40*/  IABS R11, R127 ;  /* 0x0000007f000b7213 */ /* 0x000fe20000000000 */
[----:B------:R-:W-:Y:S01]  /*0a50*/  IMAD.HI.U32 R3, R132, R9, RZ ;  /* 0x0000000984037227 */ /* 0x000fe200078e00ff */
[C---:B------:R-:W-:Y:S01]  /*0a60*/  LOP3.LUT R125, R130.reuse, 0x6, RZ, 0xfc, !PT ;  /* 0x00000006827d7812 */ /* 0x040fe200078efcff */
[----:B------:R-:W-:Y:S01]  /*0a70*/  ULOP3.LUT UR4, UR4, 0x600000, URZ, 0xc0, !UPT ;  /* 0x0060000004047892 */ /* 0x000fe2000f8ec0ff */
[C---:B------:R-:W-:Y:S01]  /*0a80*/  LOP3.LUT R121, R130.reuse, 0xa, RZ, 0xfc, !PT ;  /* 0x0000000a82797812 */ /* 0x040fe200078efcff */
[----:B------:R-:W-:Y:S01]  /*0a90*/  IMAD R7, R13, R2, RZ ;  /* 0x000000020d077224 */ /* 0x000fe200078e02ff */
[----:B------:R-:W-:Y:S01]  /*0aa0*/  IABS R115, R125 ;  /* 0x0000007d00737213 */ /* 0x000fe20000000000 */
[----:B------:R-:W-:Y:S01]  /*0ab0*/  IMAD.MOV R126, RZ, RZ, -R3 ;  /* 0x000000ffff7e7224 */ /* 0x000fe200078e0a03 */
[----:B------:R-:W-:Y:S01]  /*0ac0*/  LOP3.LUT R124, R130, 0x8, RZ, 0xfc, !PT ;  /* 0x00000008827c7812 */ /* 0x000fe200078efcff */
[----:B------:R-:W-:Y:S01]  /*0ad0*/  IMAD.HI.U32 R3, R5, R7, R4 ;  /* 0x0000000705037227 */ /* 0x000fe200078e0004 */
[----:B------:R-:W-:-:S02]  /*0ae0*/  IABS R13, R121 ;  /* 0x00000079000d7213 */ /* 0x000fc40000000000 */
[----:B------:R-:W-:Y:S01]  /*0af0*/  IABS R111, R124 ;  /* 0x0000007c006f7213 */ /* 0x000fe20000000000 */
[----:B------:R-:W-:Y:S01]  /*0b00*/  IMAD.IADD R4, R8, 0x1, R6 ;  /* 0x0000000108047824 */ /* 0x000fe200078e0206 */
[----:B------:R-:W-:Y:S01]  /*0b10*/  LOP3.LUT R113, R130, 0x10, RZ, 0xfc, !PT ;  /* 0x0000001082717812 */ /* 0x000fe200078efcff */
[----:B------:R-:W-:Y:S01]  /*0b20*/  IMAD R126, R128, R126, R9 ;  /* 0x0000007e807e7224 */ /* 0x000fe200078e0209 */
[----:B------:R-:W-:Y:S01]  /*0b30*/  IABS R9, R129 ;  /* 0x0000008100097213 */ /* 0x000fe20000000000 */
[----:B------:R-:W-:Y:S01]  /*0b40*/  IMAD.HI.U32 R6, R132, R11, RZ ;  /* 0x0000000b84067227 */ /* 0x000fe200078e00ff */
[C---:B------:R-:W-:Y:S02]  /*0b50*/  LOP3.LUT R112, R130.reuse, 0x14, RZ, 0xfc, !PT ;  /* 0x0000001482707812 */ /* 0x040fe400078efcff */
[----:B------:R-:W-:Y:S01]  /*0b60*/  LOP3.LUT R120, R130, 0xc, RZ, 0xfc, !PT ;  /* 0x0000000c82787812 */ /* 0x000fe200078efcff */
[----:B------:R-:W-:Y:S01]  /*0b70*/  IMAD.MOV R6, RZ, RZ, -R6 ;  /* 0x000000ffff067224 */ /* 0x000fe200078e0a06 */
[----:B------:R-:W-:Y:S01]  /*0b80*/  IABS R99, R112 ;  /* 0x0000007000637213 */ /* 0x000fe20000000000 */
[----:B------:R-:W-:Y:S01]  /*0b90*/  IMAD.HI.U32 R5, R132, R9, RZ ;  /* 0x0000000984057227 */ /* 0x000fe200078e00ff */
[----:B------:R-:W-:-:S02]  /*0ba0*/  IABS R109, R120 ;  /* 0x00000078006d7213 */ /* 0x000fc40000000000 */
[----:B------:R-:W-:Y:S01]  /*0bb0*/  LOP3.LUT R107, R130, 0x16, RZ, 0xfc, !PT ;  /* 0x00000016826b7812 */ /* 0x000fe200078efcff */
[----:B------:R-:W-:Y:S01]  /*0bc0*/  IMAD.HI.U32 R7, R132, R115, RZ ;  /* 0x0000007384077227 */ /* 0x000fe200078e00ff */
[C---:B------:R-:W-:Y:S02]  /*0bd0*/  LOP3.LUT R114, R130.reuse, 0x12, RZ, 0xfc, !PT ;  /* 0x0000001282727812 */ /* 0x040fe400078efcff */
[----:B------:R-:W-:Y:S01]  /*0be0*/  LOP3.LUT R108, R130, 0x18, RZ, 0xfc, !PT ;  /* 0x00000018826c7812 */ /* 0x000fe200078efcff */
[----:B------:R-:W-:Y:S01]  /*0bf0*/  IMAD R116, R128, R6, R11 ;  /* 0x0000000680747224 */ /* 0x000fe200078e020b */
[----:B------:R-:W-:Y:S01]  /*0c00*/  IABS R11, R113 ;  /* 0x00000071000b7213 */ /* 0x000fe20000000000 */
[----:B------:R-:W-:Y:S01]  /*0c10*/  IMAD.MOV R118, RZ, RZ, -R5 ;  /* 0x000000ffff767224 */ /* 0x000fe200078e0a05 */
[----:B------:R-:W-:Y:S01]  /*0c20*/  IABS R103, R114 ;  /* 0x0000007200677213 */ /* 0x000fe20000000000 */
[----:B------:R-:W-:Y:S01]  /*0c30*/  IMAD.HI.U32 R8, R132, R13, RZ ;  /* 0x0000000d84087227 */ /* 0x000fe200078e00ff */
[----:B------:R-:W-:-:S02]  /*0c40*/  IABS R97, R108 ;  /* 0x0000006c00617213 */ /* 0x000fc40000000000 */
[C---:B------:R-:W-:Y:S01]  /*0c50*/  LOP3.LUT R84, R130.reuse, 0x28, RZ, 0xfc, !PT ;  /* 0x0000002882547812 */ /* 0x040fe200078efcff */
[----:B------:R-:W-:Y:S01]  /*0c60*/  IMAD.MOV R7, RZ, RZ, -R7 ;  /* 0x000000ffff077224 */ /* 0x000fe200078e0a07 */
[----:B------:R-:W-:Y:S01]  /*0c70*/  LOP3.LUT R101, R130, 0x1c, RZ, 0xfc, !PT ;  /* 0x0000001c82657812 */ /* 0x000fe200078efcff */
[----:B------:R-:W-:Y:S01]  /*0c80*/  IMAD.HI.U32 R5, R132, R111, RZ ;  /* 0x0000006f84057227 */ /* 0x000fe200078e00ff */
[----:B------:R-:W-:Y:S02]  /*0c90*/  LOP3.LUT R91, R130, 0x22, RZ, 0xfc, !PT ;  /* 0x00000022825b7812 */ /* 0x000fe400078efcff */
[----:B------:R-:W-:Y:S01]  /*0ca0*/  IABS R95, R101 ;  /* 0x00000065005f7213 */ /* 0x000fe20000000000 */
[----:B------:R-:W-:Y:S01]  /*0cb0*/  IMAD R118, R128, R118, R9 ;  /* 0x0000007680767224 */ /* 0x000fe200078e0209 */
[C---:B------:R-:W-:Y:S01]  /*0cc0*/  LOP3.LUT R94, R130.reuse, 0x26, RZ, 0xfc, !PT ;  /* 0x00000026825e7812 */ /* 0x040fe200078efcff */
[----:B------:R-:W-:Y:S01]  /*0cd0*/  IMAD.MOV R8, RZ, RZ, -R8 ;  /* 0x000000ffff087224 */ /* 0x000fe200078e0a08 */
[----:B------:R-:W-:Y:S01]  /*0ce0*/  LOP3.LUT R85, R130, 0x2c, RZ, 0xfc, !PT ;  /* 0x0000002c82557812 */ /* 0x000fe200078efcff */
[----:B------:R-:W-:Y:S01]  /*0cf0*/  IMAD R115, R128, R7, R115 ;  /* 0x0000000780737224 */ /* 0x000fe200078e0273 */
[----:B------:R-:W-:Y:S01]  /*0d00*/  IABS R77, R94 ;  /* 0x0000005e004d7213 */ /* 0x000fe20000000000 */
[C---:B------:R-:W-:Y:S01]  /*0d10*/  VIADD R102, R131.reuse, 0x1e ;  /* 0x0000001e83667836 */ /* 0x040fe20000000000 */
[C---:B------:R-:W-:Y:S01]  /*0d20*/  LOP3.LUT R80, R130.reuse, 0x30, RZ, 0xfc, !PT ;  /* 0x0000003082507812 */ /* 0x040fe200078efcff */
[----:B------:R-:W-:Y:S01]  /*0d30*/  IMAD.MOV R5, RZ, RZ, -R5 ;  /* 0x000000ffff057224 */ /* 0x000fe200078e0a05 */
[----:B------:R-:W-:Y:S01]  /*0d40*/  LOP3.LUT R106, R130, 0x1a, RZ, 0xfc, !PT ;  /* 0x0000001a826a7812 */ /* 0x000fe200078efcff */
[----:B------:R-:W-:Y:S01]  /*0d50*/  VIADD R119, R131, 0xe ;  /* 0x0000000e83777836 */ /* 0x000fe20000000000 */
[----:B------:R-:W-:Y:S01]  /*0d60*/  IABS R71, R80 ;  /* 0x0000005000477213 */ /* 0x000fe20000000000 */
[----:B------:R-:W-:Y:S01]  /*0d70*/  IMAD.HI.U32 R7, R132, R11, RZ ;  /* 0x0000000b84077227 */ /* 0x000fe200078e00ff */
[----:B------:R-:W-:-:S02]  /*0d80*/  IABS R93, R106 ;  /* 0x0000006a005d7213 */ /* 0x000fc40000000000 */
[----:B------:R-:W-:Y:S01]  /*0d90*/  IABS R105, R119 ;  /* 0x0000007700697213 */ /* 0x000fe20000000000 */
[----:B------:R-:W-:Y:S01]  /*0da0*/  IMAD.HI.U32 R9, R132, R99, RZ ;  /* 0x0000006384097227 */ /* 0x000fe200078e00ff */
[C---:B------:R-:W-:Y:S02]  /*0db0*/  LOP3.LUT R100, R130.reuse, 0x20, RZ, 0xfc, !PT ;  /* 0x0000002082647812 */ /* 0x040fe400078efcff */
[----:B------:R-:W-:Y:S01]  /*0dc0*/  LOP3.LUT R64, R130, 0x3a, RZ, 0xfc, !PT ;  /* 0x0000003a82407812 */ /* 0x000fe200078efcff */
[C---:B------:R-:W-:Y:S01]  /*0dd0*/  IMAD R110, R128.reuse, R8, R13 ;  /* 0x00000008806e7224 */ /* 0x040fe200078e020d */
[----:B------:R-:W-:Y:S01]  /*0de0*/  IABS R13, R102 ;  /* 0x00000066000d7213 */ /* 0x000fe20000000000 */
[----:B------:R-:W-:Y:S01]  /*0df0*/  IMAD R111, R128, R5, R111 ;  /* 0x00000005806f7224 */ /* 0x000fe200078e026f */
[----:B------:R-:W-:Y:S01]  /*0e00*/  IABS R89, R100 ;  /* 0x0000006400597213 */ /* 0x000fe20000000000 */
[----:B------:R-:W-:Y:S01]  /*0e10*/  IMAD.MOV R7, RZ, RZ, -R7 ;  /* 0x000000ffff077224 */ /* 0x000fe200078e0a07 */
[C---:B------:R-:W-:Y:S01]  /*0e20*/  LOP3.LUT R92, R130.reuse, 0x24, RZ, 0xfc, !PT ;  /* 0x00000024825c7812 */ /* 0x040fe200078efcff */
[----:B------:R-:W-:Y:S01]  /*0e30*/  IMAD.MOV R9, RZ, RZ, -R9 ;  /* 0x000000ffff097224 */ /* 0x000fe200078e0a09 */
[----:B------:R-:W-:Y:S01]  /*0e40*/  LOP3.LUT R90, R130, 0x2a, RZ, 0xfc, !PT ;  /* 0x0000002a825a7812 */ /* 0x000fe200078efcff */
[----:B------:R-:W-:Y:S01]  /*0e50*/  IMAD.HI.U32 R5, R132, R109, RZ ;  /* 0x0000006d84057227 */ /* 0x000fe200078e00ff */
[----:B------:R-:W-:-:S02]  /*0e60*/  IABS R83, R92 ;  /* 0x0000005c00537213 */ /* 0x000fc40000000000 */
[----:B------:R-:W-:Y:S01]  /*0e70*/  LOP3.LUT R61, R130, 0x44, RZ, 0xfc, !PT ;  /* 0x00000044823d7812 */ /* 0x000fe200078efcff */
[C---:B------:R-:W-:Y:S01]  /*0e80*/  IMAD R104, R128.reuse, R7, R11 ;  /* 0x0000000780687224 */ /* 0x040fe200078e020b */
[----:B------:R-:W-:Y:S01]  /*0e90*/  IABS R11, R107 ;  /* 0x0000006b000b7213 */ /* 0x000fe20000000000 */
[----:B------:R-:W-:Y:S01]  /*0ea0*/  IMAD R99, R128, R9, R99 ;  /* 0x0000000980637224 */ /* 0x000fe200078e0263 */
[----:B------:R-:W-:Y:S01]  /*0eb0*/  LOP3.LUT R81, R130, 0x32, RZ, 0xfc, !PT ;  /* 0x0000003282517812 */ /* 0x000fe200078efcff */
[----:B------:R-:W-:Y:S01]  /*0ec0*/  IMAD.MOV R5, RZ, RZ, -R5 ;  /* 0x000000ffff057224 */ /* 0x000fe200078e0a05 */
[----:B------:R-:W-:Y:S01]  /*0ed0*/  IABS R47, R61 ;  /* 0x0000003d002f7213 */ /* 0x000fe20000000000 */
[----:B------:R-:W-:Y:S01]  /*0ee0*/  IMAD.HI.U32 R9, R132, R13, RZ ;  /* 0x0000000d84097227 */ /* 0x000fe200078e00ff */
[----:B------:R-:W-:Y:S02]  /*0ef0*/  IABS R17, R81 ;  /* 0x0000005100117213 */ /* 0x000fe40000000000 */
[----:B------:R-:W-:Y:S01]  /*0f00*/  LOP3.LUT R75, R130, 0x38, RZ, 0xfc, !PT ;  /* 0x00000038824b7812 */ /* 0x000fe200078efcff */
[----:B------:R-:W-:Y:S01]  /*0f10*/  IMAD.HI.U32 R6, R132, R105, RZ ;  /* 0x0000006984067227 */ /* 0x000fe200078e00ff */
[----:B------:R-:W-:-:S02]  /*0f20*/  LOP3.LUT R65, R130, 0x3c, RZ, 0xfc, !PT ;  /* 0x0000003c82417812 */ /* 0x000fc400078efcff */
[----:B------:R-:W-:Y:S01]  /*0f30*/  LOP3.LUT R70, R130, 0x34, RZ, 0xfc, !PT ;  /* 0x0000003482467812 */ /* 0x000fe200078efcff */
[----:B------:R-:W-:Y:S01]  /*0f40*/  IMAD R109, R128, R5, R109 ;  /* 0x00000005806d7224 */ /* 0x000fe200078e026d */
[----:B------:R-:W-:Y:S01]  /*0f50*/  IABS R59, R65 ;  /* 0x00000041003b7213 */ /* 0x000fe20000000000 */
[----:B------:R-:W-:Y:S01]  /*0f60*/  IMAD.MOV R9, RZ, RZ, -R9 ;  /* 0x000000ffff097224 */ /* 0x000fe200078e0a09 */
[----:B------:R-:W-:Y:S01]  /*0f70*/  IABS R67, R70 ;  /* 0x0000004600437213 */ /* 0x000fe20000000000 */
[----:B------:R-:W-:Y:S01]  /*0f80*/  IMAD.MOV R6, RZ, RZ, -R6 ;  /* 0x000000ffff067224 */ /* 0x000fe200078e0a06 */
[----:B------:R-:W-:Y:S01]  /*0f90*/  LOP3.LUT R53, R130, 0x46, RZ, 0xfc, !PT ;  /* 0x0000004682357812 */ /* 0x000fe200078efcff */
[----:B------:R-:W-:Y:S01]  /*0fa0*/  IMAD.HI.U32 R5, R132, R11, RZ ;  /* 0x0000000b84057227 */ /* 0x000fe200078e00ff */
[C---:B------:R-:W-:Y:S02]  /*0fb0*/  LOP3.LUT R69, R130.reuse, 0x36, RZ, 0xfc, !PT ;  /* 0x0000003682457812 */ /* 0x040fe400078efcff */
[----:B------:R-:W-:Y:S01]  /*0fc0*/  LOP3.LUT R45, R130, 0x50, RZ, 0xfc, !PT ;  /* 0x00000050822d7812 */ /* 0x000fe200078efcff */
[----:B------:R-:W-:Y:S01]  /*0fd0*/  IMAD.HI.U32 R8, R132, R103, RZ ;  /* 0x0000006784087227 */ /* 0x000fe200078e00ff */
[----:B------:R-:W-:-:S02]  /*0fe0*/  IABS R63, R69 ;  /* 0x00000045003f7213 */ /* 0x000fc40000000000 */
[----:B------:R-:W-:Y:S01]  /*0ff0*/  LOP3.LUT R58, R130, 0x42, RZ, 0xfc, !PT ;  /* 0x00000042823a7812 */ /* 0x000fe200078efcff */
[C---:B------:R-:W-:Y:S01]  /*1000*/  IMAD R96, R128.reuse, R9, R13 ;  /* 0x0000000980607224 */ /* 0x040fe200078e020d */
[----:B------:R-:W-:Y:S01]  /*1010*/  IABS R13, R84 ;  /* 0x00000054000d7213 */ /* 0x000fe20000000000 */
[----:B------:R-:W-:Y:S01]  /*1020*/  IMAD R105, R128, R6, R105 ;  /* 0x0000000680697224 */ /* 0x000fe200078e0269 */
[----:B------:R-:W-:Y:S01]  /*1030*/  IABS R33, R45 ;  /* 0x0000002d00217213 */ /* 0x000fe20000000000 */
[----:B------:R-:W-:Y:S01]  /*1040*/  IMAD.MOV R5, RZ, RZ, -R5 ;  /* 0x000000ffff057224 */ /* 0x000fe200078e0a05 */
[----:B------:R-:W-:Y:S01]  /*1050*/  IABS R51, R58 ;  /* 0x0000003a00337213 */ /* 0x000fe20000000000 */
[----:B------:R-:W-:Y:S01]  /*1060*/  IMAD.MOV R8, RZ, RZ, -R8 ;  /* 0x000000ffff087224 */ /* 0x000fe200078e0a08 */
[----:B------:R-:W-:Y:S01]  /*1070*/  LOP3.LUT R52, R130, 0x48, RZ, 0xfc, !PT ;  /* 0x0000004882347812 */ /* 0x000fe200078efcff */
[----:B------:R-:W-:Y:S01]  /*1080*/  IMAD.HI.U32 R6, R132, R97, RZ ;  /* 0x0000006184067227 */ /* 0x000fe200078e00ff */
[----:B------:R-:W-:-:S02]  /*1090*/  LOP3.LUT R57, R130, 0x40, RZ, 0xfc, !PT ;  /* 0x0000004082397812 */ /* 0x000fc400078efcff */
[----:B------:R-:W-:Y:S01]  /*10a0*/  IABS R49, R52 ;  /* 0x0000003400317213 */ /* 0x000fe20000000000 */
[C---:B------:R-:W-:Y:S01]  /*10b0*/  IMAD R98, R128.reuse, R5, R11 ;  /* 0x0000000580627224 */ /* 0x040fe200078e020b */
[----:B------:R-:W-:Y:S01]  /*10c0*/  IABS R11, R91 ;  /* 0x0000005b000b7213 */ /* 0x000fe20000000000 */
[----:B------:R-:W-:Y:S01]  /*10d0*/  IMAD R103, R128, R8, R103 ;  /* 0x0000000880677224 */ /* 0x000fe200078e0267 */
[C---:B------:R-:W-:Y:S01]  /*10e0*/  LOP3.LUT R48, R130.reuse, 0x4c, RZ, 0xfc, !PT ;  /* 0x0000004c82307812 */ /* 0x040fe200078efcff */
        /* <DEDUP_REMOVED lines=8> */
[----:B------:R-:W-:Y:S01]  /*1170*/  IMAD R97, R128, R6, R97 ;  /* 0x0000000680617224 */ /* 0x000fe200078e0261 */
[----:B------:R-:W-:Y:S01]  /*1180*/  LOP3.LUT R39, R130, 0x56, RZ, 0xfc, !PT ;  /* 0x0000005682277812 */ /* 0x000fe200078efcff */
[----:B------:R-:W-:Y:S01]  /*1190*/  IMAD.MOV R9, RZ, RZ, -R9 ;  /* 0x000000ffff097224 */ /* 0x000fe200078e0a09 */
[----:B------:R-:W-:Y:S01]  /*11a0*/  IABS R35, R42 ;  /* 0x0000002a00237213 */ /* 0x000fe20000000000 */
[----:B------:R-:W-:Y:S01]  /*11b0*/  IMAD.MOV R8, RZ, RZ, -R8 ;  /* 0x000000ffff087224 */ /* 0x000fe200078e0a08 */
[----:B------:R-:W-:Y:S01]  /*11c0*/  IABS R25, R38 ;  /* 0x0000002600197213 */ /* 0x000fe20000000000 */
[----:B------:R-:W-:Y:S01]  /*11d0*/  IMAD.HI.U32 R6, R132, R11, RZ ;  /* 0x0000000b84067227 */ /* 0x000fe200078e00ff */
[C---:B------:R-:W-:Y:S02]  /*11e0*/  LOP3.LUT R37, R130.reuse, 0x5a, RZ, 0xfc, !PT ;  /* 0x0000005a82257812 */ /* 0x040fe400078efcff */
[----:B------:R-:W-:Y:S01]  /*11f0*/  LOP3.LUT R31, R130, 0x62, RZ, 0xfc, !PT ;  /* 0x00000062821f7812 */ /* 0x000fe200078efcff */
[C---:B------:R-:W-:Y:S01]  /*1200*/  IMAD R78, R128.reuse, R9, R13 ;  /* 0x00000009804e7224 */ /* 0x040fe200078e020d */
[----:B------:R-:W-:Y:S01]  /*1210*/  IABS R13, R85 ;  /* 0x00000055000d7213 */ /* 0x000fe20000000000 */
[----:B------:R-:W-:Y:S01]  /*1220*/  IMAD R95, R128, R8, R95 ;  /* 0x00000008805f7224 */ /* 0x000fe200078e025f */
[C---:B------:R-:W-:Y:S01]  /*1230*/  LOP3.LUT R34, R130.reuse, 0x58, RZ, 0xfc, !PT ;  /* 0x0000005882227812 */ /* 0x040fe200078efcff */
[----:B------:R-:W-:Y:S01]  /*1240*/  IMAD.MOV R6, RZ, RZ, -R6 ;  /* 0x000000ffff067224 */ /* 0x000fe200078e0a06 */
[----:B------:R-:W-:Y:S01]  /*1250*/  LOP3.LUT R162, R130, 0x66, RZ, 0xfc, !PT ;  /* 0x0000006682a27812 */ /* 0x000fe200078efcff */
[----:B------:R-:W-:Y:S01]  /*1260*/  IMAD.HI.U32 R8, R132, R77, RZ ;  /* 0x0000004d84087227 */ /* 0x000fe200078e00ff */
[----:B------:R-:W-:-:S02]  /*1270*/  IABS R29, R34 ;  /* 0x00000022001d7213 */ /* 0x000fc40000000000 */
[----:B------:R-:W-:Y:S01]  /*1280*/  LOP3.LUT R30, R130, 0x60, RZ, 0xfc, !PT ;  /* 0x00000060821e7812 */ /* 0x000fe200078efcff */
[----:B------:R-:W-:Y:S01]  /*1290*/  IMAD R88, R128, R6, R11 ;  /* 0x0000000680587224 */ /* 0x000fe200078e020b */
[----:B------:R-:W-:Y:S01]  /*12a0*/  IABS R11, R90 ;  /* 0x0000005a000b7213 */ /* 0x000fe20000000000 */
[----:B------:R-:W-:Y:S01]  /*12b0*/  IMAD.MOV R8, RZ, RZ, -R8 ;  /* 0x000000ffff087224 */ /* 0x000fe200078e0a08 */
[----:B------:R-:W-:Y:S01]  /*12c0*/  LOP3.LUT R164, R130, 0x64, RZ, 0xfc, !PT ;  /* 0x0000006482a47812 */ /* 0x000fe200078efcff */
[----:B------:R-:W-:Y:S01]  /*12d0*/  IMAD.HI.U32 R6, R132, R13, RZ ;  /* 0x0000000d84067227 */ /* 0x000fe200078e00ff */
[----:B------:R-:W-:Y:S02]  /*12e0*/  IABS R27, R30 ;  /* 0x0000001e001b7213 */ /* 0x000fe40000000000 */
[----:B------:R-:W-:Y:S01]  /*12f0*/  IABS R23, R164 ;  /* 0x000000a400177213 */ /* 0x000fe20000000000 */
[----:B------:R-:W-:Y:S02]  /*1300*/  IMAD R77, R128, R8, R77 ;  /* 0x00000008804d7224 */ /* 0x000fe400078e024d */
[----:B------:R-:W-:-:S02]  /*1310*/  IMAD.MOV R6, RZ, RZ, -R6 ;  /* 0x000000ffff067224 */ /* 0x000fc400078e0a06 */
[----:B------:R-:W-:-:S04]  /*1320*/  IMAD.HI.U32 R8, R132, R71, RZ ;  /* 0x0000004784087227 */ /* 0x000fc800078e00ff */
[----:B------:R-:W-:-:S04]  /*1330*/  IMAD.HI.U32 R7, R132, R93, RZ ;  /* 0x0000005d84077227 */ /* 0x000fc800078e00ff */
[----:B------:R-:W-:Y:S01]  /*1340*/  IMAD R74, R128, R6, R13 ;  /* 0x00000006804a7224 */ /* 0x000fe200078e020d */
[----:B------:R-:W-:Y:S01]  /*1350*/  IABS R13, R64 ;  /* 0x00000040000d7213 */ /* 0x000fe20000000000 */
[----:B------:R-:W-:Y:S02]  /*1360*/  IMAD.MOV R8, RZ, RZ, -R8 ;  /* 0x000000ffff087224 */ /* 0x000fe400078e0a08 */
[----:B------:R-:W-:Y:S02]  /*1370*/  IMAD.MOV R7, RZ, RZ, -R7 ;  /* 0x000000ffff077224 */ /* 0x000fe400078e0a07 */
[----:B------:R-:W-:-:S04]  /*1380*/  IMAD.HI.U32 R5, R132, R89, RZ ;  /* 0x0000005984057227 */ /* 0x000fc800078e00ff */
[----:B------:R-:W-:Y:S02]  /*1390*/  IMAD R71, R128, R8, R71 ;  /* 0x0000000880477224 */ /* 0x000fe400078e0247 */
[----:B------:R-:W-:-:S04]  /*13a0*/  IMAD.HI.U32 R8, R132, R13, RZ ;  /* 0x0000000d84087227 */ /* 0x000fc800078e00ff */
[----:B------:R-:W-:Y:S02]  /*13b0*/  IMAD R93, R128, R7, R93 ;  /* 0x00000007805d7224 */ /* 0x000fe400078e025d */
[----:B------:R-:W-:Y:S02]  /*13c0*/  IMAD.MOV R5, RZ, RZ, -R5 ;  /* 0x000000ffff057224 */ /* 0x000fe400078e0a05 */
[----:B------:R-:W-:Y:S02]  /*13d0*/  VIADD R79, R131, 0x2e ;  /* 0x0000002e834f7836 */ /* 0x000fe40000000000 */
[----:B------:R-:W-:-:S03]  /*13e0*/  IMAD.HI.U32 R7, R132, R83, RZ ;  /* 0x0000005384077227 */ /* 0x000fc600078e00ff */
[----:B------:R-:W-:Y:S01]  /*13f0*/  IABS R15, R79 ;  /* 0x0000004f000f7213 */ /* 0x000fe20000000000 */
[----:B------:R-:W-:Y:S02]  /*1400*/  IMAD.MOV R8, RZ, RZ, -R8 ;  /* 0x000000ffff087224 */ /* 0x000fe400078e0a08 */
[----:B------:R-:W-:Y:S02]  /*1410*/  IMAD R89, R128, R5, R89 ;  /* 0x0000000580597224 */ /* 0x000fe400078e0259 */
[----:B------:R-:W-:Y:S02]  /*1420*/  IMAD.MOV R7, RZ, RZ, -R7 ;  /* 0x000000ffff077224 */ /* 0x000fe400078e0a07 */
[----:B------:R-:W-:-:S04]  /*1430*/  IMAD.HI.U32 R5, R132, R11, RZ ;  /* 0x0000000b84057227 */ /* 0x000fc800078e00ff */
[----:B------:R-:W-:Y:S01]  /*1440*/  IMAD R62, R128, R8, R13 ;  /* 0x00000008803e7224 */ /* 0x000fe200078e020d */
[----:B------:R-:W-:Y:S01]  /*1450*/  IABS R13, R57 ;  /* 0x00000039000d7213 */ /* 0x000fe20000000000 */
[----:B------:R-:W-:Y:S02]  /*1460*/  VIADD R50, R131, 0x4e ;  /* 0x0000004e83327836 */ /* 0x000fe40000000000 */
[----:B------:R-:W-:-:S03]  /*1470*/  IMAD.HI.U32 R8, R132, R47, RZ ;  /* 0x0000002f84087227 */ /* 0x000fc600078e00ff */
[----:B------:R-:W-:Y:S01]  /*1480*/  IABS R43, R50 ;  /* 0x00000032002b7213 */ /* 0x000fe20000000000 */
[----:B------:R-:W-:Y:S02]  /*1490*/  IMAD R83, R128, R7, R83 ;  /* 0x0000000780537224 */ /* 0x000fe400078e0253 */
[----:B------:R-:W-:Y:S02]  /*14a0*/  IMAD.MOV R5, RZ, RZ, -R5 ;  /* 0x000000ffff057224 */ /* 0x000fe400078e0a05 */
[----:B------:R-:W-:-:S04]  /*14b0*/  IMAD.HI.U32 R7, R132, R15, RZ ;  /* 0x0000000f84077227 */ /* 0x000fc800078e00ff */
[----:B------:R-:W-:-:S04]  /*14c0*/  IMAD.HI.U32 R9, R132, R17, RZ ;  /* 0x0000001184097227 */ /* 0x000fc800078e00ff */
[----:B------:R-:W-:Y:S02]  /*14d0*/  IMAD.MOV R8, RZ, RZ, -R8 ;  /* 0x000000ffff087224 */ /* 0x000fe400078e0a08 */
[C---:B------:R-:W-:Y:S01]  /*14e0*/  IMAD R82, R128.reuse, R5, R11 ;  /* 0x0000000580527224 */ /* 0x040fe200078e020b */
[----:B------:R-:W-:Y:S01]  /*14f0*/  IABS R11, R75 ;  /* 0x0000004b000b7213 */ /* 0x000fe20000000000 */
[----:B------:R-:W-:Y:S02]  /*1500*/  IMAD.MOV R7, RZ, RZ, -R7 ;  /* 0x000000ffff077224 */ /* 0x000fe400078e0a07 */
[----:B------:R-:W-:Y:S02]  /*1510*/  IMAD.MOV R9, RZ, RZ, -R9 ;  /* 0x000000ffff097224 */ /* 0x000fe400078e0a09 */
[----:B------:R-:W-:Y:S02]  /*1520*/  IMAD R47, R128, R8, R47 ;  /* 0x00000008802f7224 */ /* 0x000fe400078e022f */
[----:B------:R-:W-:-:S04]  /*1530*/  IMAD.HI.U32 R8, R132, R43, RZ ;  /* 0x0000002b84087227 */ /* 0x000fc800078e00ff */
[C---:B------:R-:W-:Y:S01]  /*1540*/  IMAD R76, R128.reuse, R7, R15 ;  /* 0x00000007804c7224 */ /* 0x040fe200078e020f */
[----:B------:R-:W-:Y:S01]  /*1550*/  IABS R15, R53 ;  /* 0x00000035000f7213 */ /* 0x000fe20000000000 */
[----:B------:R-:W-:Y:S02]  /*1560*/  IMAD R68, R128, R9, R17 ;  /* 0x0000000980447224 */ /* 0x000fe400078e0211 */
[----:B------:R-:W-:-:S04]  /*1570*/  IMAD.HI.U32 R7, R132, R11, RZ ;  /* 0x0000000b84077227 */ /* 0x000fc800078e00ff */
[----:B------:R-:W-:-:S04]  /*1580*/  IMAD.HI.U32 R9, R132, R59, RZ ;  /* 0x0000003b84097227 */ /* 0x000fc800078e00ff */
[----:B------:R-:W-:Y:S02]  /*1590*/  IMAD.MOV R8, RZ, RZ, -R8 ;  /* 0x000000ffff087224 */ /* 0x000fe400078e0a08 */
[----:B------:R-:W-:Y:S02]  /*15a0*/  IMAD R12, R4, 0x80, R188 ;  /* 0x00000080040c7824 */ /* 0x000fe400078e02bc */
[----:B------:R-:W-:Y:S02]  /*15b0*/  IMAD.MOV R7, RZ, RZ, -R7 ;  /* 0x000000ffff077224 */ /* 0x000fe400078e0a07 */
[----:B------:R-:W-:Y:S01]  /*15c0*/  IMAD.MOV R9, RZ, RZ, -R9 ;  /* 0x000000ffff097224 */ /* 0x000fe200078e0a09 */
[----:B------:R2:W-:Y:S01]  /*15d0*/  STL [R1+0x124], R12 ;  /* 0x0001240c01007387 */ /* 0x0005e20000100800 */
[----:B------:R-:W-:Y:S01]  /*15e0*/  VIADD R66, R131, 0x3e ;  /* 0x0000003e83427836 */ /* 0x000fe20000000000 */
[----:B------:R-:W-:Y:S01]  /*15f0*/  ISETP.GE.AND P5, PT, R12, RZ, PT ;  /* 0x000000ff0c00720c */ /* 0x000fe20003fa6270 */
[----:B------:R-:W-:-:S04]  /*1600*/  IMAD.HI.U32 R5, R132, R67, RZ ;  /* 0x0000004384057227 */ /* 0x000fc800078e00ff */
[C---:B------:R-:W-:Y:S01]  /*1610*/  IMAD R43, R128.reuse, R8, R43 ;  /* 0x00000008802b7224 */ /* 0x040fe200078e022b */
[----:B------:R-:W-:Y:S01]  /*1620*/  IABS R8, R12 ;  /* 0x0000000c00087213 */ /* 0x000fe20000000000 */
[C---:B------:R-:W-:Y:S01]  /*1630*/  IMAD R60, R128.reuse, R7, R11 ;  /* 0x00000007803c7224 */ /* 0x040fe200078e020b */
[----:B------:R-:W-:Y:S01]  /*1640*/  IABS R11, R66 ;  /* 0x00000042000b7213 */ /* 0x000fe20000000000 */
[----:B------:R-:W-:Y:S02]  /*1650*/  IMAD R59, R128, R9, R59 ;  /* 0x00000009803b7224 */ /* 0x000fe400078e023b */
[----:B------:R-:W-:Y:S02]  /*1660*/  IMAD.MOV R5, RZ, RZ, -R5 ;  /* 0x000000ffff057224 */ /* 0x000fe400078e0a05 */
[----:B------:R-:W-:-:S04]  /*1670*/  IMAD.HI.U32 R9, R132, R15, RZ ;  /* 0x0000000f84097227 */ /* 0x000fc800078e00ff */
[----:B------:R-:W-:-:S04]  /*1680*/  IMAD.HI.U32 R3, R3, R8, RZ ;  /* 0x0000000803037227 */ /* 0x000fc800078e00ff */
[----:B------:R-:W-:Y:S02]  /*1690*/  IMAD R67, R128, R5, R67 ;  /* 0x0000000580437224 */ /* 0x000fe400078e0243 */
[----:B------:R-:W-:Y:S02]  /*16a0*/  IMAD.MOV R9, RZ, RZ, -R9 ;  /* 0x000000ffff097224 */ /* 0x000fe400078e0a09 */
[----:B------:R-:W-:-:S04]  /*16b0*/  IMAD.HI.U32 R5, R132, R11, RZ ;  /* 0x0000000b84057227 */ /* 0x000fc800078e00ff */
[----:B------:R-:W-:-:S04]  /*16c0*/  IMAD.HI.U32 R6, R132, R63, RZ ;  /* 0x0000003f84067227 */ /* 0x000fc800078e00ff */
[----:B------:R-:W-:Y:S02]  /*16d0*/  IMAD.MOV R3, RZ, RZ, -R3 ;  /* 0x000000ffff037224 */ /* 0x000fe400078e0a03 */
[----:B------:R-:W-:Y:S02]  /*16e0*/  IMAD R46, R128, R9, R15 ;  /* 0x00000009802e7224 */ /* 0x000fe400078e020f */
[----:B------:R-:W-:Y:S02]  /*16f0*/  IMAD.MOV R5, RZ, RZ, -R5 ;  /* 0x000000ffff057224 */ /* 0x000fe400078e0a05 */
[----:B------:R-:W-:-:S04]  /*1700*/  IMAD.HI.U32 R9, R132, R33, RZ ;  /* 0x0000002184097227 */ /* 0x000fc800078e00ff */
[----:B------:R-:W-:Y:S02]  /*1710*/  IMAD.MOV R6, RZ, RZ, -R6 ;  /* 0x000000ffff067224 */ /* 0x000fe400078e0a06 */
[----:B------:R-:W-:-:S04]  /*1720*/  IMAD.HI.U32 R7, R132, R51, RZ ;  /* 0x0000003384077227 */ /* 0x000fc800078e00ff */
[----:B------:R-:W-:Y:S02]  /*1730*/  IMAD R3, R2, R3, R8 ;  /* 0x0000000302037224 */ /* 0x000fe400078e0208 */
[----:B------:R-:W-:Y:S01]  /*1740*/  IMAD R54, R128, R5, R11 ;  /* 0x0000000580367224 */ /* 0x000fe200078e020b */
[----:B------:R-:W-:Y:S01]  /*1750*/  IABS R11, R48 ;  /* 0x00000030000b7213 */ /* 0x000fe20000000000 */
[----:B------:R-:W-:Y:S01]  /*1760*/  IMAD.MOV R9, RZ, RZ, -R9 ;  /* 0x000000ffff097224 */ /* 0x000fe200078e0a09 */
[----:B------:R-:W-:Y:S01]  /*1770*/  ISETP.GT.U32.AND P0, PT, R2, R3, PT ;  /* 0x000000030200720c */ /* 0x000fe20003f04070 */
[----:B------:R-:W-:Y:S02]  /*1780*/  IMAD R63, R128, R6, R63 ;  /* 0x00000006803f7224 */ /* 0x000fe400078e023f */
[----:B------:R-:W-:Y:S02]  /*1790*/  IMAD.MOV R7, RZ, RZ, -R7 ;  /* 0x000000ffff077224 */ /* 0x000fe400078e0a07 */
[----:B------:R-:W-:-:S04]  /*17a0*/  IMAD.HI.U32 R5, R132, R49, RZ ;  /* 0x0000003184057227 */ /* 0x000fc800078e00ff */
[----:B------:R-:W-:-:S04]  /*17b0*/  IMAD.HI.U32 R6, R132, R13, RZ ;  /* 0x0000000d84067227 */ /* 0x000fc800078e00ff */
[C---:B------:R-:W-:Y:S01]  /*17c0*/  IMAD R33, R128.reuse, R9, R33 ;  /* 0x0000000980217224 */ /* 0x040fe200078e0221 */
[----:B------:R-:W-:Y:S01]  /*17d0*/  IABS R9, R44 ;  /* 0x0000002c00097213 */ /* 0x000fe20000000000 */
[----:B------:R-:W-:Y:S02]  /*17e0*/  IMAD R51, R128, R7, R51 ;  /* 0x0000000780337224 */ /* 0x000fe400078e0233 */
[----:B------:R-:W-:Y:S02]  /*17f0*/  IMAD.MOV R5, RZ, RZ, -R5 ;  /* 0x000000ffff057224 */ /* 0x000fe400078e0a05 */
[----:B------:R-:W-:Y:S02]  /*1800*/  IMAD.MOV R6, RZ, RZ, -R6 ;  /* 0x000000ffff067224 */ /* 0x000fe400078e0a06 */
[----:B------:R-:W-:-:S04]  /*1810*/  IMAD.HI.U32 R7, R132, R11, RZ ;  /* 0x0000000b84077227 */ /* 0x000fc800078e00ff */
[C---:B------:R-:W-:Y:S02]  /*1820*/  IMAD R49, R128.reuse, R5, R49 ;  /* 0x0000000580317224 */ /* 0x040fe400078e0231 */
[----:B------:R-:W-:Y:S01]  /*1830*/  IMAD R56, R128, R6, R13 ;  /* 0x0000000680387224 */ /* 0x000fe200078e020d */
[----:B------:R-:W-:Y:S01]  /*1840*/  IABS R13, R31 ;  /* 0x0000001f000d7213 */ /* 0x000fe20000000000 */
[----:B------:R-:W-:Y:S02]  /*1850*/  IMAD.MOV R7, RZ, RZ, -R7 ;  /* 0x000000ffff077224 */ /* 0x000fe400078e0a07 */
[----:B------:R-:W-:-:S04]  /*1860*/  IMAD.HI.U32 R5, R132, R9, RZ ;  /* 0x0000000984057227 */ /* 0x000fc800078e00ff */
[----:B------:R-:W-:-:S04]  /*1870*/  IMAD.HI.U32 R6, R132, R41, RZ ;  /* 0x0000002984067227 */ /* 0x000fc800078e00ff */
[----:B------:R-:W-:Y:S01]  /*1880*/  IMAD R40, R128, R7, R11 ;  /* 0x0000000780287224 */ /* 0x000fe200078e020b */
[----:B------:R-:W-:Y:S01]  /*1890*/  IABS R11, R39 ;  /* 0x00000027000b7213 */ /* 0x000fe20000000000 */
[----:B------:R-:W-:Y:S02]  /*18a0*/  IMAD.MOV R5, RZ, RZ, -R5 ;  /* 0x000000ffff057224 */ /* 0x000fe400078e0a05 */
[----:B------:R-:W-:Y:S02]  /*18b0*/  IMAD.MOV R6, RZ, RZ, -R6 ;  /* 0x000000ffff067224 */ /* 0x000fe400078e0a06 */
[----:B------:R-:W-:Y:S02]  /*18c0*/  @!P0 IMAD.IADD R3, R3, 0x1, -R2 ;  /* 0x0000000103038824 */ /* 0x000fe400078e0a02 */
[----:B------:R-:W-:-:S03]  /*18d0*/  IMAD.HI.U32 R4, R132, R35, RZ ;  /* 0x0000002384047227 */ /* 0x000fc600078e00ff */
[----:B------:R-:W-:Y:S01]  /*18e0*/  ISETP.GT.U32.AND P0, PT, R2, R3, PT ;  /* 0x000000030200720c */ /* 0x000fe20003f04070 */
[C---:B------:R-:W-:Y:S01]  /*18f0*/  IMAD R36, R128.reuse, R5, R9 ;  /* 0x0000000580247224 */ /* 0x040fe200078e0209 */
[----:B------:R-:W-:Y:S01]  /*1900*/  IABS R9, R37 ;  /* 0x0000002500097213 */ /* 0x000fe20000000000 */
[----:B------:R-:W-:Y:S02]  /*1910*/  IMAD R41, R128, R6, R41 ;  /* 0x0000000680297224 */ /* 0x000fe400078e0229 */
[----:B------:R-:W-:-:S04]  /*1920*/  IMAD.HI.U32 R5, R132, R25, RZ ;  /* 0x0000001984057227 */ /* 0x000fc800078e00ff */
[----:B------:R-:W-:-:S04]  /*1930*/  IMAD.HI.U32 R6, R132, R11, RZ ;  /* 0x0000000b84067227 */ /* 0x000fc800078e00ff */
[----:B------:R-:W-:Y:S02]  /*1940*/  IMAD.MOV R4, RZ, RZ, -R4 ;  /* 0x000000ffff047224 */ /* 0x000fe400078e0a04 */
[----:B------:R-:W-:Y:S02]  /*1950*/  IMAD.MOV R5, RZ, RZ, -R5 ;  /* 0x000000ffff057224 */ /* 0x000fe400078e0a05 */
[----:B------:R-:W-:Y:S02]  /*1960*/  IMAD.MOV R6, RZ, RZ, -R6 ;  /* 0x000000ffff067224 */ /* 0x000fe400078e0a06 */
[----:B------:R-:W-:Y:S02]  /*1970*/  IMAD R35, R128, R4, R35 ;  /* 0x0000000480237224 */ /* 0x000fe400078e0223 */
[----:B------:R-:W-:Y:S02]  /*1980*/  VIADD R161, R131, 0x5e ;  /* 0x0000005e83a17836 */ /* 0x000fe40000000000 */
[----:B------:R-:W-:-:S04]  /*1990*/  IMAD.HI.U32 R4, R132, R9, RZ ;  /* 0x0000000984047227 */ /* 0x000fc800078e00ff */
[C---:B------:R-:W-:Y:S02]  /*19a0*/  IMAD R25, R128.reuse, R5, R25 ;  /* 0x0000000580197224 */ /* 0x040fe400078e0219 */
[----:B------:R-:W-:Y:S01]  /*19b0*/  IMAD R28, R128, R6, R11 ;  /* 0x00000006801c7224 */ /* 0x000fe200078e020b */
[----:B------:R-:W-:Y:S01]  /*19c0*/  IABS R11, R161 ;  /* 0x000000a1000b7213 */ /* 0x000fe20000000000 */
[----:B0-----:R-:W-:Y:S02]  /*19d0*/  VIADD R5, R185, 0xffffffff ;  /* 0xffffffffb9057836 */ /* 0x001fe40000000000 */
[----:B------:R-:W-:Y:S02]  /*19e0*/  IMAD.MOV R32, RZ, RZ, -R4 ;  /* 0x000000ffff207224 */ /* 0x000fe400078e0a04 */
[C---:B------:R-:W-:Y:S01]  /*19f0*/  IMAD.HI.U32 R4, R132.reuse, R13, RZ ;  /* 0x0000000d84047227 */ /* 0x040fe200078e00ff */
[----:B------:R-:W-:Y:S02]  /*1a00*/  ISETP.GE.U32.AND P1, PT, R5, 0x7fffffc0, PT ;  /* 0x7fffffc00500780c */ /* 0x000fe40003f26070 */
[----:B------:R-:W-:Y:S01]  /*1a10*/  IABS R5, R162 ;  /* 0x000000a200057213 */ /* 0x000fe20000000000 */
[----:B------:R-:W-:-:S04]  /*1a20*/  IMAD.HI.U32 R7, R132, R29, RZ ;  /* 0x0000001d84077227 */ /* 0x000fc800078e00ff */
[----:B------:R-:W-:Y:S02]  /*1a30*/  @!P0 IMAD.IADD R3, R3, 0x1, -R2 ;  /* 0x0000000103038824 */ /* 0x000fe400078e0a02 */
[----:B------:R-:W-:-:S04]  /*1a40*/  IMAD.HI.U32 R6, R132, R11, RZ ;  /* 0x0000000b84067227 */ /* 0x000fc800078e00ff */
[----:B------:R-:W-:Y:S02]  /*1a50*/  IMAD.MOV R4, RZ, RZ, -R4 ;  /* 0x000000ffff047224 */ /* 0x000fe400078e0a04 */
[----:B------:R-:W-:Y:S02]  /*1a60*/  VIADD R2, R185, 0xfffffffe ;  /* 0xfffffffeb9027836 */ /* 0x000fe40000000000 */
[----:B------:R-:W-:Y:S02]  /*1a70*/  IMAD.MOV R7, RZ, RZ, -R7 ;  /* 0x000000ffff077224 */ /* 0x000fe400078e0a07 */
[----:B------:R-:W-:Y:S01]  /*1a80*/  IMAD.MOV R6, RZ, RZ, -R6 ;  /* 0x000000ffff067224 */ /* 0x000fe200078e0a06 */
[----:B------:R-:W-:Y:S01]  /*1a90*/  ISETP.GE.U32.AND P0, PT, R2, 0x7fffffbf, PT ;  /* 0x7fffffbf0200780c */ /* 0x000fe20003f06070 */
[C---:B------:R-:W-:Y:S02]  /*1aa0*/  IMAD R22, R128.reuse, R4, R13 ;  /* 0x0000000480167224 */ /* 0x040fe400078e020d */
[----:B------:R-:W-:-:S02]  /*1ab0*/  IMAD R29, R128, R7, R29 ;  /* 0x00000007801d7224 */ /* 0x000fc400078e021d */
[----:B------:R-:W-:-:S04]  /*1ac0*/  IMAD.HI.U32 R4, R132, R5, RZ ;  /* 0x0000000584047227 */ /* 0x000fc800078e00ff */
[----:B------:R-:W-:-:S04]  /*1ad0*/  IMAD.HI.U32 R7, R132, R27, RZ ;  /* 0x0000001b84077227 */ /* 0x000fc800078e00ff */
[----:B------:R-:W-:-:S04]  /*1ae0*/  IMAD.HI.U32 R2, R132, R23, RZ ;  /* 0x0000001784027227 */ /* 0x000fc800078e00ff */
[----:B------:R-:W-:Y:S02]  /*1af0*/  IMAD R26, R128, R6, R11 ;  /* 0x00000006801a7224 */ /* 0x000fe400078e020b */
[----:B------:R-:W-:Y:S02]  /*1b00*/  VIADD R6, R185, 0xfffffffd ;  /* 0xfffffffdb9067836 */ /* 0x000fe40000000000 */
[----:B------:R-:W-:Y:S02]  /*1b10*/  IMAD.MOV R4, RZ, RZ, -R4 ;  /* 0x000000ffff047224 */ /* 0x000fe400078e0a04 */
[----:B------:R-:W-:Y:S01]  /*1b20*/  IMAD.MOV R7, RZ, RZ, -R7 ;  /* 0x000000ffff077224 */ /* 0x000fe200078e0a07 */
[----:B------:R-:W-:Y:S01]  /*1b30*/  ISETP.GE.U32.AND P4, PT, R6, 0x7fffffbe, PT ;  /* 0x7fffffbe0600780c */ /* 0x000fe20003f86070 */
[----:B------:R-:W-:Y:S02]  /*1b40*/  IMAD.MOV R2, RZ, RZ, -R2 ;  /* 0x000000ffff027224 */ /* 0x000fe400078e0a02 */
[----:B------:R-:W-:Y:S01]  /*1b50*/  @!P5 IMAD.MOV R3, RZ, RZ, -R3 ;  /* 0x000000ffff03d224 */ /* 0x000fe200078e0a03 */
[----:B------:R-:W-:Y:S01]  /*1b60*/  @!P2 LOP3.LUT R3, RZ, R18, RZ, 0x33, !PT ;  /* 0x00000012ff03a212 */ /* 0x000fe200078e33ff */
[----:B------:R-:W-:-:S02]  /*1b70*/  IMAD R24, R128, R4, R5 ;  /* 0x0000000480187224 */ /* 0x000fc400078e0205 */
[C---:B------:R-:W-:Y:S02]  /*1b80*/  IMAD R32, R128.reuse, R32, R9 ;  /* 0x0000002080207224 */ /* 0x040fe400078e0209 */
[C---:B------:R-:W-:Y:S02]  /*1b90*/  IMAD R27, R128.reuse, R7, R27 ;  /* 0x00000007801b7224 */ /* 0x040fe400078e021b */
[----:B------:R-:W-:Y:S02]  /*1ba0*/  IMAD R23, R128, R2, R23 ;  /* 0x0000000280177224 */ /* 0x000fe400078e0217 */
[----:B------:R-:W-:Y:S01]  /*1bb0*/  VIADD R4, R185, 0xfffffffc ;  /* 0xfffffffcb9047836 */ /* 0x000fe20000000000 */
[----:B-12-4-:R-:W-:Y:S06]  /*1bc0*/  BRA.U UP0, `(.L_x_5) ;  /* 0x0000000100187547 */ /* 0x016fec000b800000 */
[----:B------:R-:W-:Y:S01]  /*1bd0*/  ELECT P2, URZ, PT ;  /* 0x0000000000ff782f */ /* 0x000fe20003840000 */
[----:B------:R-:W-:Y:S01]  /*1be0*/  IMAD.MOV.U32 R2, RZ, RZ, 0x1 ;  /* 0x00000001ff027424 */ /* 0x000fe200078e00ff */
[----:B------:R-:W-:Y:S01]  /*1bf0*/  UMOV UR6, 0x40 ;  /* 0x0000004000067882 */ /* 0x000fe20000000000 */
[----:B------:R-:W-:Y:S01]  /*1c00*/  UVIRTCOUNT.DEALLOC.SMPOOL 0x80 ;  /* 0x000000800000784c */ /* 0x000fe20000000000 */
[----:B------:R-:W-:-:S09]  /*1c10*/  ULEA UR6, UR5, UR6, 0x18 ;  /* 0x0000000605067291 */ /* 0x000fd2000f8ec0ff */
[----:B------:R0:W-:Y:S03]  /*1c20*/  @P2 STS.U8 [UR6], R2 ;  /* 0x00000002ff002988 */ /* 0x0001e60008000006 */
.L_x_5:
[----:B------:R-:W-:Y:S01]  /*1c30*/  UIADD3 UR14, UPT, UPT, UR12, UR4, URZ ;  /* 0x000000040c0e7290 */ /* 0x000fe2000fffe0ff */
[----:B------:R-:W-:Y:S01]  /*1c40*/  IMAD R183, R3, UR9, RZ ;  /* 0x0000000903b77c24 */ /* 0x000fe2000f8e02ff */
[----:B------:R-:W-:Y:S01]  /*1c50*/  VOTEU.ALL UP1, P3 ;  /* 0x0000000000ff7886 */ /* 0x000fe20001820000 */
[----:B------:R-:W-:Y:S01]  /*1c60*/  UIADD3 UR10, UPT, UPT, UR13, 0x8000, URZ ;  /* 0x000080000d0a7890 */ /* 0x000fe2000fffe0ff */
[----:B0-----:R-:W-:Y:S01]  /*1c70*/  VIADD R2, R185, 0xfffffffb ;  /* 0xfffffffbb9027836 */ /* 0x001fe20000000000 */
[----:B------:R-:W-:Y:S01]  /*1c80*/  VOTEU.ALL UP2, P3 ;  /* 0x0000000000ff7886 */ /* 0x000fe20001840000 */
[----:B------:R-:W-:Y:S02]  /*1c90*/  SHF.R.S32.HI R184, RZ, 0x1f, R183 ;  /* 0x0000001fffb87819 */ /* 0x000fe400000114b7 */
[----:B------:R-:W-:Y:S01]  /*1ca0*/  ISETP.GE.U32.AND P2, PT, R4, 0x7fffffbd, PT ;  /* 0x7fffffbd0400780c */ /* 0x000fe20003f46070 */
[----:B------:R-:W-:Y:S01]  /*1cb0*/  STTM.x128 tmem[UR14], RZ ;  /* 0x000000ff000079ed */ /* 0x000fe200083c000e */
[----:B------:R-:W0:Y:S01]  /*1cc0*/  FENCE.VIEW.ASYNC.T ;  /* 0x00000000000073c6 */ /* 0x000e220000000200 */
[----:B------:R-:W-:-:S04]  /*1cd0*/  @!UP1 UIADD3 UR4, UPT, UPT, -UR7, 0x100000, URZ ;  /* 0x0010000007049890 */ /* 0x000fc8000fffe1ff */
[----:B------:R-:W-:Y:S02]  /*1ce0*/  @!UP1 USHF.L.U32 UR5, UR4, 0xb, URZ ;  /* 0x0000000b04059899 */ /* 0x000fe400080006ff */
[----:B------:R-:W-:Y:S01]  /*1cf0*/  @!UP1 USHF.L.U32 UR4, UR4, 0x1, URZ ;  /* 0x0000000104049899 */ /* 0x000fe200080006ff */
[----:B0-----:R-:W-:Y:S01]  /*1d00*/  BAR.SYNC.DEFER_BLOCKING 0x0 ;  /* 0x0000000000007b1d */ /* 0x001fe20000010000 */
[----:B------:R-:W-:Y:S02]  /*1d10*/  IADD3 R20, P6, PT, R183, UR20, RZ ;  /* 0x00000014b7147c10 */ /* 0x000fe4000ffde0ff */
[----:B------:R-:W-:Y:S02]  /*1d20*/  SHF.R.S32.HI R7, RZ, 0x1f, R122 ;  /* 0x0000001fff077819 */ /* 0x000fe4000001147a */
[----:B------:R-:W-:Y:S01]  /*1d30*/  IADD3.X R21, PT, PT, R184, UR21, RZ, P6, !PT ;  /* 0x00000015b8157c10 */ /* 0x000fe2000b7fe4ff */
[----:B------:R-:W-:Y:S01]  /*1d40*/  IMAD.SHL.U32 R6, R122, 0x2, RZ ;  /* 0x000000027a067824 */ /* 0x000fe200078e00ff */
[----:B------:R-:W-:Y:S01]  /*1d50*/  IADD3 R4, P6, PT, R20, R122, RZ ;  /* 0x0000007a14047210 */ /* 0x000fe20007fde0ff */
[----:B------:R-:W-:Y:S01]  /*1d60*/  STL [R1+0x120], R7 ;  /* 0x0001200701007387 */ /* 0x000fe20000100800 */
[----:B------:R-:W-:-:S02]  /*1d70*/  PRMT R175, RZ, 0x7610, R175 ;  /* 0x00007610ffaf7816 */ /* 0x000fc400000000af */
[----:B------:R-:W-:Y:S02]  /*1d80*/  PRMT R176, RZ, 0x7610, R176 ;  /* 0x00007610ffb07816 */ /* 0x000fe400000000b0 */
[----:B------:R-:W-:Y:S02]  /*1d90*/  PRMT R177, RZ, 0x7610, R177 ;  /* 0x00007610ffb17816 */ /* 0x000fe400000000b1 */
[----:B------:R-:W-:Y:S02]  /*1da0*/  PRMT R178, RZ, 0x7610, R178 ;  /* 0x00007610ffb27816 */ /* 0x000fe400000000b2 */
[----:B------:R-:W-:Y:S02]  /*1db0*/  PRMT R179, RZ, 0x7610, R179 ;  /* 0x00007610ffb37816 */ /* 0x000fe400000000b3 */
[----:B------:R-:W-:Y:S01]  /*1dc0*/  PRMT R181, RZ, 0x7610, R181 ;  /* 0x00007610ffb57816 */ /* 0x000fe200000000b5 */
[C---:B------:R-:W-:Y:S01]  /*1dd0*/  VIADD R9, R185.reuse, 0xffffffca ;  /* 0xffffffcab9097836 */ /* 0x040fe20000000000 */
[----:B------:R-:W-:Y:S01]  /*1de0*/  ISETP.GE.U32.AND P5, PT, R2, 0x7fffffbc, PT ;  /* 0x7fffffbc0200780c */ /* 0x000fe20003fa6070 */
[----:B------:R-:W-:-:S02]  /*1df0*/  VIADD R12, R185, 0xffffffc5 ;  /* 0xffffffc5b90c7836 */ /* 0x000fc40000000000 */
[C---:B------:R-:W-:Y:S01]  /*1e00*/  VIADD R13, R185.reuse, 0xffffffc6 ;  /* 0xffffffc6b90d7836 */ /* 0x040fe20000000000 */
[----:B------:R-:W0:Y:S02]  /*1e10*/  FENCE.VIEW.ASYNC.S ;  /* 0x00000000000073c6 */ /* 0x000e240000000000 */
[----:B0-----:R0:W1:Y:S02]  /*1e20*/  @!UP2 SYNCS.EXCH.64 URZ, [UR10], UR4 ;  /* 0x000000040affa5b2 */ /* 0x0010640008000100 */
[----:B-1----:R-:W-:Y:S01]  /*1e30*/  BAR.SYNC.DEFER_BLOCKING 0x0 ;  /* 0x0000000000007b1d */ /* 0x002fe20000010000 */
[----:B------:R-:W-:Y:S02]  /*1e40*/  VIADD R2, R185, 0xfffffffa ;  /* 0xfffffffab9027836 */ /* 0x000fe40000000000 */
[----:B------:R-:W-:Y:S01]  /*1e50*/  IMAD.X R5, R7, 0x1, R21, P6 ;  /* 0x0000000107057824 */ /* 0x000fe200030e0615 */
[----:B------:R-:W-:Y:S01]  /*1e60*/  SHF.R.S32.HI R3, RZ, 0x1f, R6 ;  /* 0x0000001fff037819 */ /* 0x000fe20000011406 */
[----:B------:R-:W-:-:S02]  /*1e70*/  VIADD R17, R185, 0xffffffc2 ;  /* 0xffffffc2b9117836 */ /* 0x000fc40000000000 */
[C---:B------:R-:W-:Y:S01]  /*1e80*/  VIADD R16, R185.reuse, 0xffffffc3 ;  /* 0xffffffc3b9107836 */ /* 0x040fe20000000000 */
[----:B------:R1:W-:Y:S01]  /*1e90*/  STL [R1+0x11c], R6 ;  /* 0x00011c0601007387 */ /* 0x0003e20000100800 */
[C---:B------:R-:W-:Y:S02]  /*1ea0*/  VIADD R72, R185.reuse, 0xffffffdd ;  /* 0xffffffddb9487836 */ /* 0x040fe40000000000 */
[C---:B------:R-:W-:Y:S01]  /*1eb0*/  VIADD R87, R185.reuse, 0xffffffde ;  /* 0xffffffdeb9577836 */ /* 0x040fe20000000000 */
[----:B------:R2:W-:Y:S01]  /*1ec0*/  STL [R1+0x220], R3 ;  /* 0x0002200301007387 */ /* 0x0005e20000100800 */
[C---:B------:R-:W-:Y:S02]  /*1ed0*/  VIADD R117, R185.reuse, 0xffffffd9 ;  /* 0xffffffd9b9757836 */ /* 0x040fe40000000000 */
[C---:B------:R-:W-:Y:S02]  /*1ee0*/  VIADD R134, R185.reuse, 0xffffffda ;  /* 0xffffffdab9867836 */ /* 0x040fe40000000000 */
[C---:B------:R-:W-:Y:S01]  /*1ef0*/  VIADD R135, R185.reuse, 0xffffffd4 ;  /* 0xffffffd4b9877836 */ /* 0x040fe20000000000 */
[----:B-1----:R-:W-:Y:S01]  /*1f00*/  IADD3 R6, P6, PT, R6, R20, RZ ;  /* 0x0000001406067210 */ /* 0x002fe20007fde0ff */
[----:B------:R-:W-:-:S02]  /*1f10*/  VIADD R138, R185, 0xffffffd6 ;  /* 0xffffffd6b98a7836 */ /* 0x000fc40000000000 */
[C---:B------:R-:W-:Y:S02]  /*1f20*/  VIADD R139, R185.reuse, 0xffffffd0 ;  /* 0xffffffd0b98b7836 */ /* 0x040fe40000000000 */
[C---:B------:R-:W-:Y:S01]  /*1f30*/  VIADD R142, R185.reuse, 0xffffffd2 ;  /* 0xffffffd2b98e7836 */ /* 0x040fe20000000000 */
[----:B------:R-:W3:Y:S01]  /*1f40*/  @!P1 LDG.E.U8 R175, desc[UR26][R20.64] ;  /* 0x0000001a14af9981 */ /* 0x000ee2000c1e1100 */
[----:B------:R-:W-:Y:S01]  /*1f50*/  ISETP.GE.U32.AND P1, PT, R2, 0x7fffffbb, PT ;  /* 0x7fffffbb0200780c */ /* 0x000fe20003f26070 */
[C---:B------:R-:W-:Y:S02]  /*1f60*/  VIADD R2, R185.reuse, 0xfffffff9 ;  /* 0xfffffff9b9027836 */ /* 0x040fe40000000000 */
[----:B------:R-:W-:Y:S01]  /*1f70*/  VIADD R148, R185, 0xffffffd3 ;  /* 0xffffffd3b9947836 */ /* 0x000fe20000000000 */
[----:B------:R1:W4:Y:S01]  /*1f80*/  @!P0 LDG.E.U8 R176, desc[UR26][R4.64] ;  /* 0x0000001a04b08981 */ /* 0x000322000c1e1100 */
[----:B------:R-:W-:Y:S01]  /*1f90*/  IMAD.X R7, R3, 0x1, R21, P6 ;  /* 0x0000000103077824 */ /* 0x000fe200030e0615 */
[----:B------:R-:W-:Y:S01]  /*1fa0*/  ISETP.GE.U32.AND P0, PT, R2, 0x7fffffba, PT ;  /* 0x7fffffba0200780c */ /* 0x000fe20003f06070 */
[----:B--2---:R-:W-:Y:S01]  /*1fb0*/  VIADD R3, R185, 0xfffffff8 ;  /* 0xfffffff8b9037836 */ /* 0x004fe20000000000 */
[----:B------:R-:W-:Y:S01]  /*1fc0*/  PRMT R182, RZ, 0x7610, R182 ;  /* 0x00007610ffb67816 */ /* 0x000fe200000000b6 */
[----:B------:R-:W-:Y:S01]  /*1fd0*/  IMAD R189, R122, 0x7, RZ ;  /* 0x000000077abd7824 */ /* 0x000fe200078e02ff */
[----:B------:R2:W5:Y:S01]  /*1fe0*/  @!P4 LDG.E.U8 R177, desc[UR26][R6.64] ;  /* 0x0000001a06b1c981 */ /* 0x000562000c1e1100 */
[----:B------:R-:W-:-:S02]  /*1ff0*/  PRMT R180, RZ, 0x7610, R180 ;  /* 0x00007610ffb47816 */ /* 0x000fc400000000b4 */
[----:B------:R-:W-:Y:S01]  /*2000*/  PRMT R174, RZ, 0x7610, R174 ;  /* 0x00007610ffae7816 */ /* 0x000fe200000000ae */
[----:B-1----:R-:W-:Y:S01]  /*2010*/  IMAD R4, R122, 0x3, RZ ;  /* 0x000000037a047824 */ /* 0x002fe200078e02ff */
[----:B------:R-:W-:Y:S02]  /*2020*/  ISETP.GE.U32.AND P4, PT, R3, 0x7fffffb9, PT ;  /* 0x7fffffb90300780c */ /* 0x000fe40003f86070 */
[----:B------:R-:W-:Y:S02]  /*2030*/  PRMT R173, RZ, 0x7610, R173 ;  /* 0x00007610ffad7816 */ /* 0x000fe400000000ad */
[----:B------:R-:W-:Y:S01]  /*2040*/  PRMT R172, RZ, 0x7610, R172 ;  /* 0x00007610ffac7816 */ /* 0x000fe200000000ac */
[----:B------:R1:W-:Y:S01]  /*2050*/  STL [R1+0x118], R4 ;  /* 0x0001180401007387 */ /* 0x0003e20000100800 */
[----:B------:R-:W-:Y:S02]  /*2060*/  SHF.R.S32.HI R5, RZ, 0x1f, R4 ;  /* 0x0000001fff057819 */ /* 0x000fe40000011404 */
[----:B------:R-:W-:-:S02]  /*2070*/  PRMT R171, RZ, 0x7610, R171 ;  /* 0x00007610ffab7816 */ /* 0x000fc400000000ab */
[----:B------:R-:W-:Y:S02]  /*2080*/  PRMT R170, RZ, 0x7610, R170 ;  /* 0x00007610ffaa7816 */ /* 0x000fe400000000aa */
[----:B------:R-:W-:Y:S02]  /*2090*/  PRMT R169, RZ, 0x7610, R169 ;  /* 0x00007610ffa97816 */ /* 0x000fe400000000a9 */
[----:B------:R-:W-:Y:S02]  /*20a0*/  PRMT R167, RZ, 0x7610, R167 ;  /* 0x00007610ffa77816 */ /* 0x000fe400000000a7 */
[----:B------:R-:W-:Y:S02]  /*20b0*/  PRMT R168, RZ, 0x7610, R168 ;  /* 0x00007610ffa87816 */ /* 0x000fe400000000a8 */
[----:B------:R-:W-:Y:S02]  /*20c0*/  PRMT R163, RZ, 0x7610, R163 ;  /* 0x00007610ffa37816 */ /* 0x000fe400000000a3 */
[----:B------:R-:W-:-:S02]  /*20d0*/  PRMT R166, RZ, 0x7610, R166 ;  /* 0x00007610ffa67816 */ /* 0x000fc400000000a6 */
[----:B------:R-:W-:Y:S02]  /*20e0*/  PRMT R165, RZ, 0x7610, R165 ;  /* 0x00007610ffa57816 */ /* 0x000fe400000000a5 */
[----:B------:R-:W-:Y:S01]  /*20f0*/  PRMT R160, RZ, 0x7610, R160 ;  /* 0x00007610ffa07816 */ /* 0x000fe200000000a0 */
[----:B------:R-:W-:Y:S01]  /*2100*/  IMAD R190, R122, 0x27, RZ ;  /* 0x000000277abe7824 */ /* 0x000fe200078e02ff */
[-C--:B------:R-:W-:Y:S01]  /*2110*/  IADD3 R2, P6, PT, R4, R20.reuse, RZ ;  /* 0x0000001404027210 */ /* 0x080fe20007fde0ff */
[C---:B-1----:R-:W-:Y:S01]  /*2120*/  IMAD.SHL.U32 R4, R122.reuse, 0x4, RZ ;  /* 0x000000047a047824 */ /* 0x042fe200078e00ff */
[----:B------:R1:W-:Y:S01]  /*2130*/  STL [R1+0x21c], R5 ;  /* 0x00021c0501007387 */ /* 0x0003e20000100800 */
[----:B------:R-:W0:Y:S02]  /*2140*/  LDCU UR6, c[0x0][0x3b0] ;  /* 0x00007600ff0677ac */ /* 0x000e240008000800 */
[----:B------:R-:W-:Y:S01]  /*2150*/  IMAD.X R3, R5, 0x1, R21, P6 ;  /* 0x0000000105037824 */ /* 0x000fe200030e0615 */
[----:B------:R1:W-:Y:S01]  /*2160*/  STL [R1+0x114], R4 ;  /* 0x0001140401007387 */ /* 0x0003e20000100800 */
[----:B------:R-:W-:Y:S01]  /*2170*/  SHF.R.S32.HI R8, RZ, 0x1f, R4 ;  /* 0x0000001fff087819 */ /* 0x000fe20000011404 */
[----:B--2---:R-:W-:Y:S01]  /*2180*/  IMAD R6, R122, 0x5, RZ ;  /* 0x000000057a067824 */ /* 0x004fe200078e02ff */
[----:B------:R-:W2:Y:S01]  /*2190*/  LDCU UR17, c[0x0][0x3b0] ;  /* 0x00007600ff1177ac */ /* 0x000ea20008000800 */
[----:B------:R0:W2:Y:S01]  /*21a0*/  @!P2 LDG.E.U8 R178, desc[UR26][R2.64] ;  /* 0x0000001a02b2a981 */ /* 0x0000a2000c1e1100 */
[----:B-1----:R-:W-:Y:S01]  /*21b0*/  VIADD R5, R185, 0xfffffff7 ;  /* 0xfffffff7b9057836 */ /* 0x002fe20000000000 */
[----:B------:R-:W1:Y:S01]  /*21c0*/  LDCU UR29, c[0x0][0x3b0] ;  /* 0x00007600ff1d77ac */ /* 0x000e620008000800 */
[----:B------:R-:W-:Y:S01]  /*21d0*/  IADD3 R4, P6, PT, R4, R20, RZ ;  /* 0x0000001404047210 */ /* 0x000fe20007fde0ff */
[----:B------:R-:W1:Y:S02]  /*21e0*/  LDCU UR47, c[0x0][0x3b0] ;  /* 0x00007600ff2f77ac */ /* 0x000e640008000800 */
[----:B------:R-:W-:-:S02]  /*21f0*/  ISETP.GE.U32.AND P2, PT, R5, 0x7fffffb8, PT ;  /* 0x7fffffb80500780c */ /* 0x000fc40003f46070 */
[----:B------:R-:W-:Y:S01]  /*2200*/  SHF.R.S32.HI R7, RZ, 0x1f, R6 ;  /* 0x0000001fff077819 */ /* 0x000fe20000011406 */
[--C-:B------:R-:W-:Y:S01]  /*2210*/  IMAD.X R5, R8, 0x1, R21.reuse, P6 ;  /* 0x0000000108057824 */ /* 0x100fe200030e0615 */
[----:B0-----:R-:W-:Y:S01]  /*2220*/  IADD3 R2, P6, PT, R6, R20, RZ ;  /* 0x0000001406027210 */ /* 0x001fe20007fde0ff */
[----:B------:R0:W-:Y:S01]  /*2230*/  STL [R1+0x110], R6 ;  /* 0x0001100601007387 */ /* 0x0001e20000100800 */
[----:B------:R-:W1:Y:S03]  /*2240*/  LDCU UR40, c[0x0][0x3b0] ;  /* 0x00007600ff2877ac */ /* 0x000e660008000800 */
[----:B------:R-:W-:Y:S01]  /*2250*/  STL [R1+0x218], R8 ;  /* 0x0002180801007387 */ /* 0x000fe20000100800 */
[----:B------:R-:W-:Y:S01]  /*2260*/  IMAD.X R3, R7, 0x1, R21, P6 ;  /* 0x0000000107037824 */ /* 0x000fe200030e0615 */
[----:B------:R-:W1:Y:S02]  /*2270*/  LDCU UR54, c[0x0][0x3b0] ;  /* 0x00007600ff3677ac */ /* 0x000e640008000800 */
[----:B------:R1:W-:Y:S01]  /*2280*/  STL [R1+0x214], R7 ;  /* 0x0002140701007387 */ /* 0x0003e20000100800 */
[----:B0-----:R-:W-:Y:S01]  /*2290*/  VIADD R6, R185, 0xffffffec ;  /* 0xffffffecb9067836 */ /* 0x001fe20000000000 */
[----:B------:R-:W0:Y:S02]  /*22a0*/  LDCU UR11, c[0x0][0x3b0] ;  /* 0x00007600ff0b77ac */ /* 0x000e240008000800 */
[----:B------:R-:W2:Y:S02]  /*22b0*/  @!P5 LDG.E.U8 R179, desc[UR26][R4.64] ;  /* 0x0000001a04b3d981 */ /* 0x000ea4000c1e1100 */
[----:B------:R-:W-:-:S02]  /*22c0*/  ISETP.GE.U32.AND P5, PT, R6, 0x7fffffad, PT ;  /* 0x7fffffad0600780c */ /* 0x000fc40003fa6070 */
[----:B------:R0:W2:Y:S01]  /*22d0*/  @!P1 LDG.E.U8 R181, desc[UR26][R2.64] ;  /* 0x0000001a02b59981 */ /* 0x0000a2000c1e1100 */
[----:B------:R-:W2:Y:S01]  /*22e0*/  LDCU UR31, c[0x0][0x3b0] ;  /* 0x00007600ff1f77ac */ /* 0x000ea20008000800 */
[----:B-1----:R-:W-:Y:S02]  /*22f0*/  IMAD R7, R122, 0x6, RZ ;  /* 0x000000067a077824 */ /* 0x002fe400078e02ff */
[----:B------:R-:W-:Y:S01]  /*2300*/  VIADD R6, R185, 0xffffffed ;  /* 0xffffffedb9067836 */ /* 0x000fe20000000000 */
[----:B------:R-:W1:Y:S02]  /*2310*/  LDCU UR35, c[0x0][0x3b0] ;  /* 0x00007600ff2377ac */ /* 0x000e640008000800 */
[----:B------:R0:W-:Y:S01]  /*2320*/  STL [R1+0x10c], R7 ;  /* 0x00010c0701007387 */ /* 0x0001e20000100800 */
[----:B------:R-:W-:Y:S01]  /*2330*/  SHF.R.S32.HI R8, RZ, 0x1f, R7 ;  /* 0x0000001fff087819 */ /* 0x000fe20000011407 */
[----:B------:R-:W1:Y:S01]  /*2340*/  LDCU UR18, c[0x0][0x3b0] ;  /* 0x00007600ff1277ac */ /* 0x000e620008000800 */
[----:B0-----:R-:W-:Y:S01]  /*2350*/  IADD3 R2, P6, PT, R7, R20, RZ ;  /* 0x0000001407027210 */ /* 0x001fe20007fde0ff */
[C---:B------:R-:W-:Y:S01]  /*2360*/  VIADD R4, R185.reuse, 0xffffffe8 ;  /* 0xffffffe8b9047836 */ /* 0x040fe20000000000 */
[----:B------:R-:W-:Y:S01]  /*2370*/  ISETP.GE.U32.AND P1, PT, R6, 0x7fffffae, PT ;  /* 0x7fffffae0600780c */ /* 0x000fe20003f26070 */
[C---:B------:R-:W-:Y:S01]  /*2380*/  VIADD R6, R185.reuse, 0xffffffef ;  /* 0xffffffefb9067836 */ /* 0x040fe20000000000 */
[----:B------:R-:W0:Y:S01]  /*2390*/  LDCU UR9, c[0x0][0x3b0] ;  /* 0x00007600ff0977ac */ /* 0x000e220008000800 */
[C---:B------:R-:W-:Y:S01]  /*23a0*/  VIADD R7, R185.reuse, 0xffffffee ;  /* 0xffffffeeb9077836 */ /* 0x040fe20000000000 */
[----:B------:R-:W0:Y:S01]  /*23b0*/  LDCU UR53, c[0x0][0x3b0] ;  /* 0x00007600ff3577ac */ /* 0x000e220008000800 */
[----:B------:R-:W-:Y:S01]  /*23c0*/  IMAD.X R3, R8, 0x1, R21, P6 ;  /* 0x0000000108037824 */ /* 0x000fe200030e0615 */
[----:B------:R-:W-:Y:S01]  /*23d0*/  SEL R143, RZ, 0x1fffe, P1 ;  /* 0x0001fffeff8f7807 */ /* 0x000fe20000800000 */
[----:B------:R-:W-:Y:S01]  /*23e0*/  VIADD R5, R185, 0xffffffe9 ;  /* 0xffffffe9b9057836 */ /* 0x000fe20000000000 */
[----:B------:R-:W-:Y:S01]  /*23f0*/  ISETP.GE.U32.AND P6, PT, R7, 0x7fffffaf, PT ;  /* 0x7fffffaf0700780c */ /* 0x000fe20003fc6070 */
[----:B------:R-:W0:Y:S01]  /*2400*/  LDCU UR19, c[0x0][0x3b0] ;  /* 0x00007600ff1377ac */ /* 0x000e220008000800 */
[----:B------:R-:W-:Y:S01]  /*2410*/  SEL R18, RZ, 0x1, P5 ;  /* 0x00000001ff127807 */ /* 0x000fe20002800000 */
[----:B------:R0:W-:Y:S01]  /*2420*/  STL [R1+0x210], R8 ;  /* 0x0002100801007387 */ /* 0x0001e20000100800 */
[----:B------:R-:W-:Y:S01]  /*2430*/  ISETP.GE.U32.AND P1, PT, R4, 0x7fffffa9, PT ;  /* 0x7fffffa90400780c */ /* 0x000fe20003f26070 */
[C---:B------:R-:W-:Y:S01]  /*2440*/  VIADD R4, R185.reuse, 0xffffffeb ;  /* 0xffffffebb9047836 */ /* 0x040fe20000000000 */
[----:B------:R-:W-:Y:S01]  /*2450*/  ISETP.GE.U32.AND P5, PT, R6, 0x7fffffb0, PT ;  /* 0x7fffffb00600780c */ /* 0x000fe20003fa6070 */
[----:B------:R-:W-:Y:S01]  /*2460*/  VIADD R6, R185, 0xffffffea ;  /* 0xffffffeab9067836 */ /* 0x000fe20000000000 */
[----:B------:R-:W-:Y:S01]  /*2470*/  SEL R146, RZ, 0x4, P6 ;  /* 0x00000004ff927807 */ /* 0x000fe20003000000 */
[----:B------:R0:W2:Y:S01]  /*2480*/  @!P0 LDG.E.U8 R182, desc[UR26][R2.64] ;  /* 0x0000001a02b68981 */ /* 0x0000a2000c1e1100 */
[----:B------:R-:W-:Y:S01]  /*2490*/  ISETP.GE.U32.AND P6, PT, R5, 0x7fffffaa, PT ;  /* 0x7fffffaa0500780c */ /* 0x000fe20003fc6070 */
[----:B------:R-:W-:Y:S01]  /*24a0*/  VIADD R5, R185, 0xffffffe4 ;  /* 0xffffffe4b9057836 */ /* 0x000fe20000000000 */
[----:B------:R-:W-:Y:S01]  /*24b0*/  SEL R151, RZ, 0x1, P1 ;  /* 0x00000001ff977807 */ /* 0x000fe20000800000 */
[----:B------:R-:W0:Y:S01]  /*24c0*/  LDCU UR24, c[0x0][0x3b0] ;  /* 0x00007600ff1877ac */ /* 0x000e220008000800 */
[----:B------:R-:W-:-:S02]  /*24d0*/  SEL R147, RZ, 0x7fff8, P5 ;  /* 0x0007fff8ff937807 */ /* 0x000fc40002800000 */
[----:B------:R-:W-:Y:S01]  /*24e0*/  ISETP.GE.U32.AND P1, PT, R4, 0x7fffffac, PT ;  /* 0x7fffffac0400780c */ /* 0x000fe20003f26070 */
[----:B------:R-:W-:Y:S01]  /*24f0*/  VIADD R4, R185, 0xffffffe5 ;  /* 0xffffffe5b9047836 */ /* 0x000fe20000000000 */
[----:B------:R-:W-:Y:S01]  /*2500*/  ISETP.GE.U32.AND P5, PT, R6, 0x7fffffab, PT ;  /* 0x7fffffab0600780c */ /* 0x000fe20003fa6070 */
[----:B------:R-:W0:Y:S01]  /*2510*/  LDCU UR50, c[0x0][0x3b0] ;  /* 0x00007600ff3277ac */ /* 0x000e220008000800 */
[----:B------:R-:W-:Y:S02]  /*2520*/  SEL R152, RZ, 0x1fffe, P6 ;  /* 0x0001fffeff987807 */ /* 0x000fe40003000000 */
[----:B------:R-:W-:Y:S01]  /*2530*/  ISETP.GE.U32.AND P6, PT, R5, 0x7fffffa5, PT ;  /* 0x7fffffa50500780c */ /* 0x000fe20003fc6070 */
[C---:B------:R-:W-:Y:S01]  /*2540*/  VIADD R5, R185.reuse, 0xffffffe7 ;  /* 0xffffffe7b9057836 */ /* 0x040fe20000000000 */
[----:B------:R-:W-:Y:S01]  /*2550*/  SEL R149, RZ, 0x4, P5 ;  /* 0x00000004ff957807 */ /* 0x000fe20002800000 */
[C---:B------:R-:W-:Y:S01]  /*2560*/  VIADD R6, R185.reuse, 0xffffffe6 ;  /* 0xffffffe6b9067836 */ /* 0x040fe20000000000 */
[----:B------:R-:W-:Y:S01]  /*2570*/  ISETP.GE.U32.AND P5, PT, R4, 0x7fffffa6, PT ;  /* 0x7fffffa60400780c */ /* 0x000fe20003fa6070 */
[----:B------:R-:W-:Y:S01]  /*2580*/  VIADD R4, R185, 0xffffffe1 ;  /* 0xffffffe1b9047836 */ /* 0x000fe20000000000 */
[----:B------:R-:W-:Y:S01]  /*2590*/  SEL R155, RZ, 0x1, P6 ;  /* 0x00000001ff9b7807 */ /* 0x000fe20003000000 */
[----:B------:R-:W0:Y:S01]  /*25a0*/  LDCU UR51, c[0x0][0x3b0] ;  /* 0x00007600ff3377ac */ /* 0x000e220008000800 */
[----:B------:R-:W-:-:S02]  /*25b0*/  SEL R150, RZ, 0x7fff8, P1 ;  /* 0x0007fff8ff967807 */ /* 0x000fc40000800000 */
[----:B------:R-:W-:Y:S01]  /*25c0*/  ISETP.GE.U32.AND P6, PT, R5, 0x7fffffa8, PT ;  /* 0x7fffffa80500780c */ /* 0x000fe20003fc6070 */
[C---:B------:R-:W-:Y:S01]  /*25d0*/  VIADD R5, R185.reuse, 0xffffffe0 ;  /* 0xffffffe0b9057836 */ /* 0x040fe20000000000 */
[----:B------:R-:W-:Y:S01]  /*25e0*/  ISETP.GE.U32.AND P1, PT, R6, 0x7fffffa7, PT ;  /* 0x7fffffa70600780c */ /* 0x000fe20003f26070 */
[C---:B------:R-:W-:Y:S01]  /*25f0*/  VIADD R6, R185.reuse, 0xffffffe2 ;  /* 0xffffffe2b9067836 */ /* 0x040fe20000000000 */
[----:B------:R-:W-:Y:S01]  /*2600*/  SEL R156, RZ, 0x1fffe, P5 ;  /* 0x0001fffeff9c7807 */ /* 0x000fe20002800000 */
[----:B------:R-:W0:Y:S01]  /*2610*/  LDCU UR15, c[0x0][0x3b0] ;  /* 0x00007600ff0f77ac */ /* 0x000e220008000800 */
[----:B------:R-:W-:Y:S01]  /*2620*/  ISETP.GE.U32.AND P5, PT, R4, 0x7fffffa2, PT ;  /* 0x7fffffa20400780c */ /* 0x000fe20003fa6070 */
[----:B------:R-:W-:Y:S01]  /*2630*/  VIADD R4, R185, 0xffffffe3 ;  /* 0xffffffe3b9047836 */ /* 0x000fe20000000000 */
[----:B------:R-:W-:Y:S01]  /*2640*/  SEL R153, RZ, 0x4, P1 ;  /* 0x00000004ff997807 */ /* 0x000fe20000800000 */
[----:B------:R-:W0:Y:S01]  /*2650*/  LDCU UR43, c[0x0][0x3b0] ;  /* 0x00007600ff2b77ac */ /* 0x000e220008000800 */
[----:B------:R-:W-:Y:S01]  /*2660*/  ISETP.GE.U32.AND P1, PT, R5, 0x7fffffa1, PT ;  /* 0x7fffffa10500780c */ /* 0x000fe20003f26070 */
[----:B------:R-:W-:Y:S01]  /*2670*/  VIADD R5, R185, 0xffffffcc ;  /* 0xffffffccb9057836 */ /* 0x000fe20000000000 */
[----:B------:R-:W-:Y:S01]  /*2680*/  SEL R154, RZ, 0x7fff8, P6 ;  /* 0x0007fff8ff9a7807 */ /* 0x000fe20003000000 */
[----:B------:R-:W0:Y:S01]  /*2690*/  LDCU UR25, c[0x0][0x3b0] ;  /* 0x00007600ff1977ac */ /* 0x000e220008000800 */
[----:B------:R-:W-:-:S02]  /*26a0*/  ISETP.GE.U32.AND P6, PT, R6, 0x7fffffa3, PT ;  /* 0x7fffffa30600780c */ /* 0x000fc40003fc6070 */
[----:B------:R-:W-:Y:S01]  /*26b0*/  SEL R159, RZ, 0x1fffe, P5 ;  /* 0x0001fffeff9f7807 */ /* 0x000fe20002800000 */
[----:B------:R-:W1:Y:S01]  /*26c0*/  LDCU UR32, c[0x0][0x3b0] ;  /* 0x00007600ff2077ac */ /* 0x000e620008000800 */
[----:B------:R-:W-:Y:S01]  /*26d0*/  ISETP.GE.U32.AND P5, PT, R4, 0x7fffffa4, PT ;  /* 0x7fffffa40400780c */ /* 0x000fe20003fa6070 */
[----:B------:R-:W-:Y:S01]  /*26e0*/  VIADD R4, R185, 0xffffffcd ;  /* 0xffffffcdb9047836 */ /* 0x000fe20000000000 */
[----:B------:R-:W-:Y:S01]  /*26f0*/  SEL R157, RZ, 0x4, P6 ;  /* 0x00000004ff9d7807 */ /* 0x000fe20003000000 */
[----:B------:R-:W1:Y:S01]  /*2700*/  LDCU UR44, c[0x0][0x3b0] ;  /* 0x00007600ff2c77ac */ /* 0x000e620008000800 */
[----:B------:R-:W-:Y:S01]  /*2710*/  ISETP.GE.U32.AND P6, PT, R5, 0x7fffff8d, PT ;  /* 0x7fffff8d0500780c */ /* 0x000fe20003fc6070 */
[C---:B------:R-:W-:Y:S01]  /*2720*/  VIADD R5, R185.reuse, 0xffffffce ;  /* 0xffffffceb9057836 */ /* 0x040fe20000000000 */
        /* <DEDUP_REMOVED lines=9> */
[----:B0-----:R-:W-:Y:S01]  /*27c0*/  VIADD R8, R185, 0xffffffc9 ;  /* 0xffffffc9b9087836 */ /* 0x001fe20000000000 */
[----:B------:R-:W-:Y:S01]  /*27d0*/  ISETP.GE.U32.AND P5, PT, R4, 0x7fffff90, PT ;  /* 0x7fffff900400780c */ /* 0x000fe20003fa6070 */
[----:B------:R-:W0:Y:S01]  /*27e0*/  LDCU UR16, c[0x0][0x3b0] ;  /* 0x00007600ff1077ac */ /* 0x000e220008000800 */
[----:B------:R-:W-:-:S02]  /*27f0*/  SEL R4, RZ, 0x4, P6 ;  /* 0x00000004ff047807 */ /* 0x000fc40003000000 */
[----:B------:R-:W-:Y:S01]  /*2800*/  ISETP.GE.U32.AND P6, PT, R5, 0x7fffff89, PT ;  /* 0x7fffff890500780c */ /* 0x000fe20003fc6070 */
[----:B------:R-:W0:Y:S01]  /*2810*/  LDCU UR30, c[0x0][0x3b0] ;  /* 0x00007600ff1e77ac */ /* 0x000e220008000800 */
[----:B------:R-:W-:Y:S02]  /*2820*/  SEL R5, RZ, 0x7fff8, P5 ;  /* 0x0007fff8ff057807 */ /* 0x000fe40002800000 */
        /* <DEDUP_REMOVED lines=10> */
[----:B------:R-:W0:Y:S01]  /*28d0*/  LDCU UR33, c[0x0][0x3b0] ;  /* 0x00007600ff2177ac */ /* 0x000e220008000800 */
[----:B------:R-:W-:Y:S02]  /*28e0*/  ISETP.GE.U32.AND P6, PT, R9, 0x7fffff85, PT ;  /* 0x7fffff850900780c */ /* 0x000fe40003fc6070 */
        /* <DEDUP_REMOVED lines=47> */
[----:B------:R-:W-:Y:S01]  /*2be0*/  ISETP.GE.U32.AND P6, PT, R117, 0x7fffff9c, PT ;  /* 0x7fffff9c7500780c */ /* 0x000fe20003fc6070 */
[----:B------:R-:W-:Y:S01]  /*2bf0*/  VIADD R117, R185, 0xffffffd5 ;  /* 0xffffffd5b9757836 */ /* 0x000fe20000000000 */
        /* <DEDUP_REMOVED lines=24> */
[----:B------:R-:W-:Y:S02]  /*2d80*/  SEL R145, RZ, 0x1fffe, P6 ;  /* 0x0001fffeff917807 */ /* 0x000fe40003000000 */
[----:B------:R-:W-:Y:S01]  /*2d90*/  ISETP.GE.U32.AND P6, PT, R117, 0x7fffffb7, PT ;  /* 0x7fffffb77500780c */ /* 0x000fe20003fc6070 */
[----:B------:R-:W-:Y:S01]  /*2da0*/  VIADD R117, R185, 0xffffffc0 ;  /* 0xffffffc0b9757836 */ /* 0x000fe20000000000 */
[----:B------:R-:W-:Y:S02]  /*2db0*/  SEL R142, RZ, 0x4, P5 ;  /* 0x00000004ff8e7807 */ /* 0x000fe40002800000 */
[----:B------:R-:W-:Y:S01]  /*2dc0*/  ISETP.GE.U32.AND P5, PT, R148, 0x7fffff94, PT ;  /* 0x7fffff949400780c */ /* 0x000fe20003fa6070 */
[----:B------:R-:W-:Y:S01]  /*2dd0*/  IMAD.IADD R148, R18, 0x1, R143 ;  /* 0x0000000112947824 */ /* 0x000fe200078e028f */
[----:B------:R-:W-:Y:S02]  /*2de0*/  SEL R18, RZ, 0x1, P1 ;  /* 0x00000001ff127807 */ /* 0x000fe40000800000 */
[----:B------:R-:W-:-:S02]  /*2df0*/  SEL R143, RZ, 0x7fff8, P5 ;  /* 0x0007fff8ff8f7807 */ /* 0x000fc40002800000 */
[----:B------:R-:W-:Y:S01]  /*2e00*/  ISETP.GE.U32.AND P5, PT, R117, 0x7fffff81, PT ;  /* 0x7fffff817500780c */ /* 0x000fe20003fa6070 */
[----:B------:R-:W-:-:S03]  /*2e10*/  IMAD.IADD R159, R18, 0x1, R159 ;  /* 0x00000001129f7824 */ /* 0x000fc600078e029f */
[----:B------:R-:W-:Y:S01]  /*2e20*/  SEL R18, RZ, 0x1, P5 ;  /* 0x00000001ff127807 */ /* 0x000fe20002800000 */
[----:B------:R-:W-:-:S04]  /*2e30*/  IMAD.IADD R6, R6, 0x1, R7 ;  /* 0x0000000106067824 */ /* 0x000fc800078e0207 */
[----:B------:R-:W-:Y:S02]  /*2e40*/  IMAD.IADD R18, R18, 0x1, R73 ;  /* 0x0000000112127824 */ /* 0x000fe400078e0249 */
[----:B------:R-:W-:Y:S02]  /*2e50*/  IMAD.IADD R14, R14, 0x1, R15 ;  /* 0x000000010e0e7824 */ /* 0x000fe400078e020f */
[----:B------:R-:W-:Y:S01]  /*2e60*/  IMAD.IADD R10, R10, 0x1, R11 ;  /* 0x000000010a0a7824 */ /* 0x000fe200078e020b */
[----:B------:R-:W-:Y:S01]  /*2e70*/  LOP3.LUT R18, R18, 0x3, RZ, 0xc0, !PT ;  /* 0x0000000312127812 */ /* 0x000fe200078ec0ff */
[----:B------:R-:W-:Y:S01]  /*2e80*/  IMAD.IADD R144, R144, 0x1, R145 ;  /* 0x0000000190907824 */ /* 0x000fe200078e0291 */
[----:B------:R-:W-:Y:S01]  /*2e90*/  LOP3.LUT R6, R6, 0x3, RZ, 0xc0, !PT ;  /* 0x0000000306067812 */ /* 0x000fe200078ec0ff */
[----:B------:R-:W-:Y:S01]  /*2ea0*/  IMAD.IADD R151, R151, 0x1, R152 ;  /* 0x0000000197977824 */ /* 0x000fe200078e0298 */
[----:B------:R-:W-:Y:S01]  /*2eb0*/  LOP3.LUT R14, R14, 0x3, RZ, 0xc0, !PT ;  /* 0x000000030e0e7812 */ /* 0x000fe200078ec0ff */
[----:B------:R-:W-:Y:S01]  /*2ec0*/  IMAD.IADD R140, R140, 0x1, R141 ;  /* 0x000000018c8c7824 */ /* 0x000fe200078e028d */
[----:B------:R-:W-:Y:S01]  /*2ed0*/  IADD3 R16, PT, PT, R18, R17, R16 ;  /* 0x0000001112107210 */ /* 0x000fe20007ffe010 */
[----:B------:R-:W-:Y:S01]  /*2ee0*/  IMAD.IADD R155, R155, 0x1, R156 ;  /* 0x000000019b9b7824 */ /* 0x000fe200078e029c */
[----:B------:R-:W-:Y:S01]  /*2ef0*/  LOP3.LUT R10, R10, 0x3, RZ, 0xc0, !PT ;  /* 0x000000030a0a7812 */ /* 0x000fe200078ec0ff */
[----:B------:R-:W-:Y:S01]  /*2f00*/  IMAD.IADD R136, R136, 0x1, R137 ;  /* 0x0000000188887824 */ /* 0x000fe200078e0289 */
[----:B------:R-:W-:-:S02]  /*2f10*/  LOP3.LUT R144, R144, 0x3, RZ, 0xc0, !PT ;  /* 0x0000000390907812 */ /* 0x000fc400078ec0ff */
[----:B------:R-:W-:Y:S02]  /*2f20*/  LOP3.LUT R151, R151, 0x3, RZ, 0xc0, !PT ;  /* 0x0000000397977812 */ /* 0x000fe400078ec0ff */
[----:B------:R-:W-:Y:S02]  /*2f30*/  LOP3.LUT R159, R159, 0x3, RZ, 0xc0, !PT ;  /* 0x000000039f9f7812 */ /* 0x000fe400078ec0ff */
[----:B------:R-:W-:Y:S02]  /*2f40*/  IADD3 R4, PT, PT, R6, R5, R4 ;  /* 0x0000000506047210 */ /* 0x000fe40007ffe004 */
[----:B------:R-:W-:Y:S02]  /*2f50*/  IADD3 R12, PT, PT, R14, R13, R12 ;  /* 0x0000000d0e0c7210 */ /* 0x000fe40007ffe00c */
[----:B------:R-:W-:Y:S02]  /*2f60*/  LOP3.LUT R5, R16, 0xf, RZ, 0xc0, !PT ;  /* 0x0000000f10057812 */ /* 0x000fe400078ec0ff */
[----:B------:R-:W-:-:S02]  /*2f70*/  IADD3 R8, PT, PT, R10, R9, R8 ;  /* 0x000000090a087210 */ /* 0x000fc40007ffe008 */
[----:B------:R-:W-:Y:S02]  /*2f80*/  LOP3.LUT R140, R140, 0x3, RZ, 0xc0, !PT ;  /* 0x000000038c8c7812 */ /* 0x000fe400078ec0ff */
[----:B------:R-:W-:Y:S02]  /*2f90*/  IADD3 R142, PT, PT, R144, R143, R142 ;  /* 0x0000008f908e7210 */ /* 0x000fe40007ffe08e */
[----:B------:R-:W-:Y:S02]  /*2fa0*/  IADD3 R149, PT, PT, R151, R150, R149 ;  /* 0x0000009697957210 */ /* 0x000fe40007ffe095 */
[----:B------:R-:W-:Y:S02]  /*2fb0*/  LOP3.LUT R155, R155, 0x3, RZ, 0xc0, !PT ;  /* 0x000000039b9b7812 */ /* 0x000fe400078ec0ff */
[----:B------:R-:W-:Y:S02]  /*2fc0*/  IADD3 R157, PT, PT, R159, R158, R157 ;  /* 0x0000009e9f9d7210 */ /* 0x000fe40007ffe09d */
[----:B------:R-:W-:Y:S01]  /*2fd0*/  LOP3.LUT R136, R136, 0x3, RZ, 0xc0, !PT ;  /* 0x0000000388887812 */ /* 0x000fe200078ec0ff */
[----:B------:R-:W-:Y:S01]  /*2fe0*/  IMAD R12, R12, 0x10, R5 ;  /* 0x000000100c0c7824 */ /* 0x000fe200078e0205 */
[----:B------:R-:W-:Y:S01]  /*2ff0*/  IADD3 R138, PT, PT, R140, R139, R138 ;  /* 0x0000008b8c8a7210 */ /* 0x000fe20007ffe08a */
[----:B------:R-:W-:Y:S01]  /*3000*/  IMAD.SHL.U32 R8, R8, 0x100, RZ ;  /* 0x0000010008087824 */ /* 0x000fe200078e00ff */
[----:B------:R-:W-:Y:S01]  /*3010*/  LOP3.LUT R5, R142, 0xf, RZ, 0xc0, !PT ;  /* 0x0000000f8e057812 */ /* 0x000fe200078ec0ff */
[----:B------:R-:W-:Y:S01]  /*3020*/  IMAD.IADD R86, R86, 0x1, R133 ;  /* 0x0000000156567824 */ /* 0x000fe200078e0285 */
[----:B------:R-:W-:Y:S01]  /*3030*/  IADD3 R153, PT, PT, R155, R154, R153 ;  /* 0x0000009a9b997210 */ /* 0x000fe20007ffe099 */
[----:B------:R-:W-:Y:S01]  /*3040*/  IMAD.SHL.U32 R9, R149, 0x100, RZ ;  /* 0x0000010095097824 */ /* 0x000fe200078e00ff */
[----:B------:R-:W-:-:S02]  /*3050*/  IADD3 R134, PT, PT, R136, R135, R134 ;  /* 0x0000008788867210 */ /* 0x000fc40007ffe086 */
[----:B------:R-:W-:Y:S02]  /*3060*/  LOP3.LUT R6, R157, 0xf, RZ, 0xc0, !PT ;  /* 0x0000000f9d067812 */ /* 0x000fe400078ec0ff */
[----:B------:R-:W-:Y:S01]  /*3070*/  LOP3.LUT R148, R148, 0x3, RZ, 0xc0, !PT ;  /* 0x0000000394947812 */ /* 0x000fe200078ec0ff */
[----:B------:R-:W-:Y:S01]  /*3080*/  IMAD R138, R138, 0x10, R5 ;  /* 0x000000108a8a7824 */ /* 0x000fe200078e0205 */
[----:B------:R-:W-:Y:S01]  /*3090*/  LOP3.LUT R5, R8, 0xf00, RZ, 0xe2, !PT ;  /* 0x00000f0008057812 */ /* 0x000fe200078ee2ff */
[----:B------:R-:W-:Y:S01]  /*30a0*/  IMAD R6, R153, 0x10, R6 ;  /* 0x0000001099067824 */ /* 0x000fe200078e0206 */
[----:B------:R-:W-:Y:S01]  /*30b0*/  IADD3 R146, PT, PT, R148, R147, R146 ;  /* 0x0000009394927210 */ /* 0x000fe20007ffe092 */
[----:B------:R-:W-:Y:S01]  /*30c0*/  IMAD.SHL.U32 R7, R134, 0x100, RZ ;  /* 0x0000010086077824 */ /* 0x000fe200078e00ff */
[----:B------:R-:W-:Y:S02]  /*30d0*/  LOP3.LUT R86, R86, 0x3, RZ, 0xc0, !PT ;  /* 0x0000000356567812 */ /* 0x000fe400078ec0ff */
[----:B------:R-:W-:Y:S01]  /*30e0*/  LOP3.LUT R9, R9, 0xf00, RZ, 0xe2, !PT ;  /* 0x00000f0009097812 */ /* 0x000fe200078ee2ff */
[----:B------:R-:W-:Y:S01]  /*30f0*/  IMAD R4, R4, 0x1000, R5 ;  /* 0x0000100004047824 */ /* 0x000fe200078e0205 */
[----:B------:R-:W-:-:S02]  /*3100*/  IADD3 R72, PT, PT, R86, R87, R72 ;  /* 0x0000005756487210 */ /* 0x000fc40007ffe048 */
[----:B------:R-:W-:Y:S01]  /*3110*/  LOP3.LUT R7, R7, 0xf00, RZ, 0xe2, !PT ;  /* 0x00000f0007077812 */ /* 0x000fe200078ee2ff */
[----:B------:R-:W-:Y:S01]  /*3120*/  IMAD R9, R146, 0x1000, R9 ;  /* 0x0000100092097824 */ /* 0x000fe200078e0209 */
[----:B------:R-:W-:Y:S02]  /*3130*/  LOP3.LUT R6, R6, 0xff, RZ, 0xc0, !PT ;  /* 0x000000ff06067812 */ /* 0x000fe400078ec0ff */
[----:B------:R-:W-:Y:S01]  /*3140*/  LOP3.LUT R5, R12, 0xff, RZ, 0xc0, !PT ;  /* 0x000000ff0c057812 */ /* 0x000fe200078ec0ff */
[----:B------:R-:W-:Y:S01]  /*3150*/  IMAD R7, R72, 0x1000, R7 ;  /* 0x0000100048077824 */ /* 0x000fe200078e0207 */
[----:B------:R-:W-:Y:S01]  /*3160*/  LOP3.LUT R138, R138, 0xff, RZ, 0xc0, !PT ;  /* 0x000000ff8a8a7812 */ /* 0x000fe200078ec0ff */
[----:B------:R-:W-:Y:S01]  /*3170*/  IMAD.IADD R6, R9, 0x1, R6 ;  /* 0x0000000109067824 */ /* 0x000fe200078e0206 */
[----:B------:R-:W-:Y:S01]  /*3180*/  SHF.R.S32.HI R186, RZ, 0x1f, R189 ;  /* 0x0000001fffba7819 */ /* 0x000fe200000114bd */
[----:B------:R-:W-:Y:S01]  /*3190*/  IMAD.IADD R18, R4, 0x1, R5 ;  /* 0x0000000104127824 */ /* 0x000fe200078e0205 */
[----:B------:R-:W-:Y:S01]  /*31a0*/  IADD3 R4, P0, PT, R189, R20, RZ ;  /* 0x00000014bd047210 */ /* 0x000fe20007f1e0ff */
[----:B------:R-:W-:-:S02]  /*31b0*/  IMAD.SHL.U32 R2, R122, 0x8, RZ ;  /* 0x000000087a027824 */ /* 0x000fc400078e00ff */
[----:B------:R-:W-:Y:S01]  /*31c0*/  IMAD.IADD R9, R7, 0x1, R138 ;  /* 0x0000000107097824 */ /* 0x000fe200078e028a */
[----:B------:R-:W-:Y:S01]  /*31d0*/  LOP3.LUT R7, R6, 0xffff, RZ, 0xc0, !PT ;  /* 0x0000ffff06077812 */ /* 0x000fe200078ec0ff */
[----:B------:R-:W-:Y:S01]  /*31e0*/  STL [R1+0x108], R189 ;  /* 0x000108bd01007387 */ /* 0x000fe20000100800 */
[----:B------:R-:W-:Y:S01]  /*31f0*/  IMAD.X R5, R186, 0x1, R21, P0 ;  /* 0x00000001ba057824 */ /* 0x000fe200000e0615 */
[----:B------:R-:W-:Y:S02]  /*3200*/  SHF.R.S32.HI R72, RZ, 0x1f, R2 ;  /* 0x0000001fff487819 */ /* 0x000fe40000011402 */
[----:B------:R-:W-:Y:S01]  /*3210*/  STL [R1+0x20c], R186 ;  /* 0x00020cba01007387 */ /* 0x000fe20000100800 */
[----:B------:R-:W-:Y:S01]  /*3220*/  SHF.R.U32.HI R6, RZ, 0x7, R7 ;  /* 0x00000007ff067819 */ /* 0x000fe20000011607 */
[----:B------:R-:W-:Y:S02]  /*3230*/  IMAD R73, R122, 0x18, RZ ;  /* 0x000000187a497824 */ /* 0x000fe400078e02ff */
[----:B------:R0:W-:Y:S04]  /*3240*/  STL [R1+0x104], R2 ;  /* 0x0001040201007387 */ /* 0x0001e80000100800 */
[----:B------:R1:W2:Y:S01]  /*3250*/  @!P4 LDG.E.U8 R180, desc[UR26][R4.64] ;  /* 0x0000001a04b4c981 */ /* 0x0002a2000c1e1100 */
[----:B------:R-:W-:-:S02]  /*3260*/  LOP3.LUT P4, RZ, R6, 0x1, RZ, 0xc0, !PT ;  /* 0x0000000106ff7812 */ /* 0x000fc4000788c0ff */
[-C--:B0-----:R-:W-:Y:S01]  /*3270*/  IADD3 R2, P0, PT, R2, R20.reuse, RZ ;  /* 0x0000001402027210 */ /* 0x081fe20007f1e0ff */
[----:B------:R0:W-:Y:S04]  /*3280*/  STL [R1+0x208], R72 ;  /* 0x0002084801007387 */ /* 0x0001e80000100800 */
[----:B------:R-:W-:Y:S01]  /*3290*/  IMAD.X R3, R72, 0x1, R21, P0 ;  /* 0x0000000148037824 */ /* 0x000fe200000e0615 */
[----:B------:R3:W-:Y:S01]  /*32a0*/  STL [R1+0xc4], R73 ;  /* 0x0000c44901007387 */ /* 0x0007e20000100800 */
[----:B-1----:R-:W-:-:S03]  /*32b0*/  IADD3 R4, P0, PT, R73, R20, RZ ;  /* 0x0000001449047210 */ /* 0x002fc60007f1e0ff */
[----:B------:R1:W2:Y:S01]  /*32c0*/  @!P2 LDG.E.U8 R174, desc[UR26][R2.64] ;  /* 0x0000001a02aea981 */ /* 0x0002a2000c1e1100 */
[----:B0-----:R-:W-:Y:S01]  /*32d0*/  SHF.R.S32.HI R72, RZ, 0x1f, R73 ;  /* 0x0000001fff487819 */ /* 0x001fe20000011449 */
[----:B---3--:R-:W-:-:S04]  /*32e0*/  IMAD R73, R122, 0x9, RZ ;  /* 0x000000097a497824 */ /* 0x008fc800078e02ff */
[----:B------:R0:W-:Y:S01]  /*32f0*/  STL [R1+0x204], R72 ;  /* 0x0002044801007387 */ /* 0x0001e20000100800 */
[----:B------:R-:W-:Y:S01]  /*3300*/  IMAD.X R5, R72, 0x1, R21, P0 ;  /* 0x0000000148057824 */ /* 0x000fe200000e0615 */
[----:B-1----:R-:W-:Y:S01]  /*3310*/  IADD3 R2, P0, PT, R73, R20, RZ ;  /* 0x0000001449027210 */ /* 0x002fe20007f1e0ff */
[----:B------:R-:W-:-:S03]  /*3320*/  VIADD R6, R185, 0xfffffff5 ;  /* 0xfffffff5b9067836 */ /* 0x000fc60000000000 */
[----:B------:R1:W3:Y:S01]  /*3330*/  @P4 LDG.E.U8 R173, desc[UR26][R4.64] ;  /* 0x0000001a04ad4981 */ /* 0x0002e2000c1e1100 */
[----:B0-----:R-:W-:Y:S02]  /*3340*/  SHF.R.S32.HI R72, RZ, 0x1f, R73 ;  /* 0x0000001fff487819 */ /* 0x001fe40000011449 */
[----:B------:R-:W-:-:S03]  /*3350*/  ISETP.GE.U32.AND P2, PT, R6, 0x7fffffb6, PT ;  /* 0x7fffffb60600780c */ /* 0x000fc60003f46070 */
[----:B------:R-:W-:Y:S02]  /*3360*/  IMAD.X R3, R72, 0x1, R21, P0 ;  /* 0x0000000148037824 */ /* 0x000fe400000e0615 */
[----:B-1----:R-:W-:Y:S01]  /*3370*/  IMAD R4, R122, 0xa, RZ ;  /* 0x0000000a7a047824 */ /* 0x002fe200078e02ff */
[----:B------:R-:W-:Y:S01]  /*3380*/  STL [R1+0x100], R73 ;  /* 0x0001004901007387 */ /* 0x000fe20000100800 */
[----:B------:R-:W-:Y:S01]  /*3390*/  VIADD R6, R185, 0xfffffff4 ;  /* 0xfffffff4b9067836 */ /* 0x000fe20000000000 */
[----:B------:R-:W-:Y:S02]  /*33a0*/  PRMT R18, R18, 0x5410, R9 ;  /* 0x0000541012127816 */ /* 0x000fe40000000009 */
[----:B------:R-:W-:Y:S01]  /*33b0*/  STL [R1+0x200], R72 ;  /* 0x0002004801007387 */ /* 0x000fe20000100800 */
[----:B------:R-:W-:-:S03]  /*33c0*/  SHF.R.S32.HI R5, RZ, 0x1f, R4 ;  /* 0x0000001fff057819 */ /* 0x000fc60000011404 */
[----:B------:R0:W2:Y:S01]  /*33d0*/  @!P6 LDG.E.U8 R172, desc[UR26][R2.64] ;  /* 0x0000001a02ace981 */ /* 0x0000a2000c1e1100 */
[----:B------:R-:W-:-:S03]  /*33e0*/  ISETP.GE.U32.AND P0, PT, R6, 0x7fffffb5, PT ;  /* 0x7fffffb50600780c */ /* 0x000fc60003f06070 */
[----:B------:R1:W-:Y:S01]  /*33f0*/  STL [R1+0xfc], R4 ;  /* 0x0000fc0401007387 */ /* 0x0003e20000100800 */
[----:B------:R-:W-:Y:S02]  /*3400*/  SHF.R.U64 R6, R18, 0x1f, RZ ;  /* 0x0000001f12067819 */ /* 0x000fe400000012ff */
[----:B0-----:R-:W-:Y:S01]  /*3410*/  IADD3 R2, P6, PT, R4, R20, RZ ;  /* 0x0000001404027210 */ /* 0x001fe20007fde0ff */
[----:B-1----:R-:W-:Y:S01]  /*3420*/  IMAD.SHL.U32 R4, R122, 0x20, RZ ;  /* 0x000000207a047824 */ /* 0x002fe200078e00ff */
[----:B------:R0:W-:Y:S03]  /*3430*/  STL [R1+0x1fc], R5 ;  /* 0x0001fc0501007387 */ /* 0x0001e60000100800 */
[----:B------:R-:W-:Y:S01]  /*3440*/  IMAD.X R3, R5, 0x1, R21, P6 ;  /* 0x0000000105037824 */ /* 0x000fe200030e0615 */
[----:B------:R-:W-:Y:S01]  /*3450*/  LOP3.LUT P4, RZ, R6, 0x1, RZ, 0xc0, !PT ;  /* 0x0000000106ff7812 */ /* 0x000fe2000788c0ff */
[----:B------:R1:W-:Y:S01]  /*3460*/  STL [R1+0xa4], R4 ;  /* 0x0000a40401007387 */ /* 0x0003e20000100800 */
[----:B------:R-:W-:Y:S01]  /*3470*/  SHF.R.S32.HI R73, RZ, 0x1f, R4 ;  /* 0x0000001fff497819 */ /* 0x000fe20000011404 */
[----:B------:R-:W-:-:S02]  /*3480*/  IMAD R6, R122, 0xb, RZ ;  /* 0x0000000b7a067824 */ /* 0x000fc400078e02ff */
[----:B------:R4:W2:Y:S01]  /*3490*/  @!P2 LDG.E.U8 R171, desc[UR26][R2.64] ;  /* 0x0000001a02aba981 */ /* 0x0008a2000c1e1100 */
[----:B0-----:R-:W-:Y:S01]  /*34a0*/  VIADD R5, R185, 0xfffffff3 ;  /* 0xfffffff3b9057836 */ /* 0x001fe20000000000 */
[----:B-1----:R-:W-:-:S04]  /*34b0*/  IADD3 R4, P6, PT, R4, R20, RZ ;  /* 0x0000001404047210 */ /* 0x002fc80007fde0ff */
[----:B------:R-:W-:Y:S02]  /*34c0*/  ISETP.GE.U32.AND P2, PT, R5, 0x7fffffb4, PT ;  /* 0x7fffffb40500780c */ /* 0x000fe40003f46070 */
[----:B------:R-:W-:Y:S01]  /*34d0*/  SHF.R.S32.HI R72, RZ, 0x1f, R6 ;  /* 0x0000001fff487819 */ /* 0x000fe20000011406 */
[--C-:B------:R-:W-:Y:S01]  /*34e0*/  IMAD.X R5, R73, 0x1, R21.reuse, P6 ;  /* 0x0000000149057824 */ /* 0x100fe200030e0615 */
[----:B----4-:R-:W-:Y:S01]  /*34f0*/  IADD3 R2, P6, PT, R6, R20, RZ ;  /* 0x0000001406027210 */ /* 0x010fe20007fde0ff */
[----:B------:R0:W-:Y:S04]  /*3500*/  STL [R1+0xf8], R6 ;  /* 0x0000f80601007387 */ /* 0x0001e80000100800 */
[----:B------:R1:W-:Y:S01]  /*3510*/  STL [R1+0x1f8], R73 ;  /* 0x0001f84901007387 */ /* 0x0003e20000100800 */
[----:B------:R-:W-:-:S03]  /*3520*/  IMAD.X R3, R72, 0x1, R21, P6 ;  /* 0x0000000148037824 */ /* 0x000fc600030e0615 */
[----:B------:R4:W2:Y:S01]  /*3530*/  @P4 LDG.E.U8 R169, desc[UR26][R4.64] ;  /* 0x0000001a04a94981 */ /* 0x0008a2000c1e1100 */
[----:B0-----:R-:W-:Y:S01]  /*3540*/  SHF.R.U64 R6, R18, 0x17, RZ ;  /* 0x0000001712067819 */ /* 0x001fe200000012ff */
[----:B-1----:R-:W-:Y:S02]  /*3550*/  IMAD R73, R122, 0x28, RZ ;  /* 0x000000287a497824 */ /* 0x002fe400078e02ff */
[----:B------:R0:W-:Y:S01]  /*3560*/  STL [R1+0x1f4], R72 ;  /* 0x0001f44801007387 */ /* 0x0001e20000100800 */
[----:B------:R-:W-:-:S03]  /*3570*/  LOP3.LUT P6, RZ, R6, 0x1, RZ, 0xc0, !PT ;  /* 0x0000000106ff7812 */ /* 0x000fc600078cc0ff */
[----:B------:R1:W2:Y:S01]  /*3580*/  @!P0 LDG.E.U8 R170, desc[UR26][R2.64] ;  /* 0x0000001a02aa8981 */ /* 0x0002a2000c1e1100 */
[----:B----4-:R-:W-:Y:S01]  /*3590*/  IMAD R4, R122, 0xc, RZ ;  /* 0x0000000c7a047824 */ /* 0x010fe200078e02ff */
[----:B0-----:R-:W-:Y:S02]  /*35a0*/  SHF.R.S32.HI R72, RZ, 0x1f, R73 ;  /* 0x0000001fff487819 */ /* 0x001fe40000011449 */
[----:B-1----:R-:W-:Y:S01]  /*35b0*/  IADD3 R2, P0, PT, R73, R20, RZ ;  /* 0x0000001449027210 */ /* 0x002fe20007f1e0ff */
[----:B------:R0:W-:Y:S01]  /*35c0*/  STL [R1+0x84], R73 ;  /* 0x0000844901007387 */ /* 0x0001e20000100800 */
[----:B------:R-:W-:-:S03]  /*35d0*/  SHF.R.U64 R6, R18, 0xf, RZ ;  /* 0x0000000f12067819 */ /* 0x000fc600000012ff */
[----:B------:R1:W-:Y:S01]  /*35e0*/  STL [R1+0x1ec], R72 ;  /* 0x0001ec4801007387 */ /* 0x0003e20000100800 */
[----:B------:R-:W-:-:S03]  /*35f0*/  IMAD.X R3, R72, 0x1, R21, P0 ;  /* 0x0000000148037824 */ /* 0x000fc600000e0615 */
[----:B------:R4:W-:Y:S01]  /*3600*/  STL [R1+0xf4], R4 ;  /* 0x0000f40401007387 */ /* 0x0009e20000100800 */
[----:B0-----:R-:W-:Y:S01]  /*3610*/  IMAD R73, R122, 0x30, RZ ;  /* 0x000000307a497824 */ /* 0x001fe200078e02ff */
[----:B------:R-:W-:Y:S02]  /*3620*/  LOP3.LUT P4, RZ, R6, 0x1, RZ, 0xc0, !PT ;  /* 0x0000000106ff7812 */ /* 0x000fe4000788c0ff */
[----:B------:R0:W2:Y:S01]  /*3630*/  @P6 LDG.E.U8 R167, desc[UR26][R2.64] ;  /* 0x0000001a02a76981 */ /* 0x0000a2000c1e1100 */
[----:B-1----:R-:W-:Y:S02]  /*3640*/  SHF.R.S32.HI R72, RZ, 0x1f, R4 ;  /* 0x0000001fff487819 */ /* 0x002fe40000011404 */
[----:B----4-:R-:W-:-:S03]  /*3650*/  IADD3 R4, P0, PT, R4, R20, RZ ;  /* 0x0000001404047210 */ /* 0x010fc60007f1e0ff */
[----:B------:R1:W-:Y:S01]  /*3660*/  STL [R1+0x1f0], R72 ;  /* 0x0001f04801007387 */ /* 0x0003e20000100800 */
[----:B------:R-:W-:Y:S01]  /*3670*/  VIADD R6, R185, 0xfffffff2 ;  /* 0xfffffff2b9067836 */ /* 0x000fe20000000000 */
[----:B0-----:R-:W-:Y:S01]  /*3680*/  IADD3 R2, P6, PT, R73, R20, RZ ;  /* 0x0000001449027210 */ /* 0x001fe20007fde0ff */
[----:B------:R-:W-:Y:S01]  /*3690*/  IMAD.X R5, R72, 0x1, R21, P0 ;  /* 0x0000000148057824 */ /* 0x000fe200000e0615 */
[----:B-1----:R-:W-:-:S04]  /*36a0*/  SHF.R.S32.HI R72, RZ, 0x1f, R73 ;  /* 0x0000001fff487819 */ /* 0x002fc80000011449 */
[----:B------:R0:W4:Y:S01]  /*36b0*/  @!P2 LDG.E.U8 R168, desc[UR26][R4.64] ;  /* 0x0000001a04a8a981 */ /* 0x000122000c1e1100 */
[----:B------:R-:W-:Y:S01]  /*36c0*/  ISETP.GE.U32.AND P0, PT, R6, 0x7fffffb3, PT ;  /* 0x7fffffb30600780c */ /* 0x000fe20003f06070 */
[----:B------:R-:W-:Y:S02]  /*36d0*/  IMAD.X R3, R72, 0x1, R21, P6 ;  /* 0x0000000148037824 */ /* 0x000fe400030e0615 */
[----:B------:R-:W-:Y:S01]  /*36e0*/  STL [R1+0x64], R73 ;  /* 0x0000644901007387 */ /* 0x000fe20000100800 */
[----:B------:R-:W-:Y:S02]  /*36f0*/  VIADD R6, R185, 0xfffffff1 ;  /* 0xfffffff1b9067836 */ /* 0x000fe40000000000 */
[----:B0-----:R-:W-:Y:S01]  /*3700*/  IMAD R4, R122, 0xd, RZ ;  /* 0x0000000d7a047824 */ /* 0x001fe200078e02ff */
[----:B------:R-:W-:Y:S02]  /*3710*/  STL [R1+0x1e8], R72 ;  /* 0x0001e84801007387 */ /* 0x000fe40000100800 */
[----:B------:R-:W-:-:S02]  /*3720*/  ISETP.GE.U32.AND P2, PT, R6, 0x7fffffb2, PT ;  /* 0x7fffffb20600780c */ /* 0x000fc40003f46070 */
[----:B------:R0:W2:Y:S01]  /*3730*/  @P4 LDG.E.U8 R163, desc[UR26][R2.64] ;  /* 0x0000001a02a34981 */ /* 0x0000a2000c1e1100 */
[----:B------:R-:W-:-:S03]  /*3740*/  SHF.R.S32.HI R5, RZ, 0x1f, R4 ;  /* 0x0000001fff057819 */ /* 0x000fc60000011404 */
[----:B------:R1:W-:Y:S01]  /*3750*/  STL [R1+0xf0], R4 ;  /* 0x0000f00401007387 */ /* 0x0003e20000100800 */
[----:B------:R-:W-:Y:S02]  /*3760*/  SHF.R.U64 R6, R18, 0x7, RZ ;  /* 0x0000000712067819 */ /* 0x000fe400000012ff */
[----:B0-----:R-:W-:Y:S01]  /*3770*/  IADD3 R2, P6, PT, R4, R20, RZ ;  /* 0x0000001404027210 */ /* 0x001fe20007fde0ff */
[----:B-1----:R-:W-:Y:S01]  /*3780*/  IMAD R4, R122, 0x38, RZ ;  /* 0x000000387a047824 */ /* 0x002fe200078e02ff */
        /* <DEDUP_REMOVED lines=11> */
[----:B------:R-:W-:Y:S01]  /*3840*/  IMAD.X R5, R73, 0x1, R21, P6 ;  /* 0x0000000149057824 */ /* 0x000fe200030e0615 */
[----:B-----5:R-:W-:Y:S01]  /*3850*/  IADD3 R2, P6, PT, R6, R20, RZ ;  /* 0x0000001406027210 */ /* 0x020fe20007fde0ff */
[----:B------:R0:W-:Y:S01]  /*3860*/  STL [R1+0xec], R6 ;  /* 0x0000ec0601007387 */ /* 0x0001e20000100800 */
[----:B------:R-:W-:-:S03]  /*3870*/  PRMT R16, RZ, 0x7610, R16 ;  /* 0x00007610ff107816 */ /* 0x000fc60000000010 */
[----:B------:R1:W-:Y:S01]  /*3880*/  STL [R1+0x1e0], R73 ;  /* 0x0001e04901007387 */ /* 0x0003e20000100800 */
[----:B------:R-:W-:-:S03]  /*3890*/  IMAD.X R3, R72, 0x1, R21, P6 ;  /* 0x0000000148037824 */ /* 0x000fc600030e0615 */
[----:B------:R5:W-:Y:S01]  /*38a0*/  STL [R1+0x1dc], R72 ;  /* 0x0001dc4801007387 */ /* 0x000be20000100800 */
[----:B0-----:R-:W-:-:S03]  /*38b0*/  SHF.R.U32.HI R6, RZ, 0xe, R7 ;  /* 0x0000000eff067819 */ /* 0x001fc60000011607 */
[----:B------:R0:W2:Y:S01]  /*38c0*/  @!P2 LDG.E.U8 R165, desc[UR26][R2.64] ;  /* 0x0000001a02a5a981 */ /* 0x0000a2000c1e1100 */
[----:B-1----:R-:W-:-:S03]  /*38d0*/  IMAD R73, R122, 0xf, RZ ;  /* 0x0000000f7a497824 */ /* 0x002fc600078e02ff */
[----:B------:R1:W2:Y:S01]  /*38e0*/  @P4 LDG.E.U8 R16, desc[UR26][R4.64] ;  /* 0x0000001a04104981 */ /* 0x0002a2000c1e1100 */
[----:B------:R-:W-:Y:S02]  /*38f0*/  LOP3.LUT P4, RZ, R6, 0x1, RZ, 0xc0, !PT ;  /* 0x0000000106ff7812 */ /* 0x000fe4000788c0ff */
[----:B-----5:R-:W-:Y:S02]  /*3900*/  SHF.R.S32.HI R72, RZ, 0x1f, R73 ;  /* 0x0000001fff487819 */ /* 0x020fe40000011449 */
[----:B0-----:R-:W-:Y:S01]  /*3910*/  IADD3 R2, P6, PT, R73, R20, RZ ;  /* 0x0000001449027210 */ /* 0x001fe20007fde0ff */
[----:B------:R0:W-:Y:S01]  /*3920*/  STL [R1+0xe8], R73 ;  /* 0x0000e84901007387 */ /* 0x0001e20000100800 */
[----:B------:R-:W-:Y:S01]  /*3930*/  SHF.R.U32.HI R6, RZ, 0xd, R7 ;  /* 0x0000000dff067819 */ /* 0x000fe20000011607 */
[----:B-1----:R-:W-:Y:S02]  /*3940*/  IMAD R4, R122, 0x11, RZ ;  /* 0x000000117a047824 */ /* 0x002fe400078e02ff */
[----:B------:R-:W-:Y:S01]  /*3950*/  STL [R1+0x1d8], R72 ;  /* 0x0001d84801007387 */ /* 0x000fe20000100800 */
[----:B------:R-:W-:Y:S01]  /*3960*/  IMAD.X R3, R72, 0x1, R21, P6 ;  /* 0x0000000148037824 */ /* 0x000fe200030e0615 */
[----:B------:R-:W-:-:S02]  /*3970*/  LOP3.LUT P2, RZ, R6, 0x1, RZ, 0xc0, !PT ;  /* 0x0000000106ff7812 */ /* 0x000fc4000784c0ff */
[----:B------:R1:W-:Y:S01]  /*3980*/  STL [R1+0xe0], R4 ;  /* 0x0000e00401007387 */ /* 0x0003e20000100800 */
[----:B------:R-:W-:Y:S02]  /*3990*/  SHF.R.U32.HI R5, RZ, 0xb, R7 ;  /* 0x0000000bff057819 */ /* 0x000fe40000011607 */
[----:B0-----:R-:W-:Y:S01]  /*39a0*/  SHF.R.S32.HI R73, RZ, 0x1f, R4 ;  /* 0x0000001fff497819 */ /* 0x001fe20000011404 */
[----:B------:R-:W-:Y:S01]  /*39b0*/  IMAD R6, R122, 0x12, RZ ;  /* 0x000000127a067824 */ /* 0x000fe200078e02ff */
[----:B------:R0:W5:Y:S01]  /*39c0*/  @!P0 LDG.E.U8 R160, desc[UR26][R2.64] ;  /* 0x0000001a02a08981 */ /* 0x000162000c1e1100 */
[----:B------:R-:W-:Y:S02]  /*39d0*/  LOP3.LUT P0, RZ, R5, 0x1, RZ, 0xc0, !PT ;  /* 0x0000000105ff7812 */ /* 0x000fe4000780c0ff */
[----:B-1----:R-:W-:Y:S02]  /*39e0*/  IADD3 R4, P6, PT, R4, R20, RZ ;  /* 0x0000001404047210 */ /* 0x002fe40007fde0ff */
[----:B------:R-:W-:-:S03]  /*39f0*/  SHF.R.S32.HI R72, RZ, 0x1f, R6 ;  /* 0x0000001fff487819 */ /* 0x000fc60000011406 */
[--C-:B------:R-:W-:Y:S01]  /*3a00*/  IMAD.X R5, R73, 0x1, R21.reuse, P6 ;  /* 0x0000000149057824 */ /* 0x100fe200030e0615 */
[----:B0-----:R-:W-:Y:S02]  /*3a10*/  IADD3 R2, P6, PT, R6, R20, RZ ;  /* 0x0000001406027210 */ /* 0x001fe40007fde0ff */
[----:B------:R-:W-:Y:S01]  /*3a20*/  PRMT R14, RZ, 0x7610, R14 ;  /* 0x00007610ff0e7816 */ /* 0x000fe2000000000e */
[----:B------:R0:W-:Y:S01]  /*3a30*/  STL [R1+0xdc], R6 ;  /* 0x0000dc0601007387 */ /* 0x0001e20000100800 */
[----:B------:R-:W-:Y:S01]  /*3a40*/  PRMT R12, RZ, 0x7610, R12 ;  /* 0x00007610ff0c7816 */ /* 0x000fe2000000000c */
[----:B------:R-:W-:Y:S02]  /*3a50*/  IMAD.X R3, R72, 0x1, R21, P6 ;  /* 0x0000000148037824 */ /* 0x000fe400030e0615 */
[----:B------:R1:W-:Y:S04]  /*3a60*/  STL [R1+0x1d4], R73 ;  /* 0x0001d44901007387 */ /* 0x0003e80000100800 */
[----:B------:R1:W2:Y:S01]  /*3a70*/  @P4 LDG.E.U8 R14, desc[UR26][R4.64] ;  /* 0x0000001a040e4981 */ /* 0x0002a2000c1e1100 */
[----:B0-----:R-:W-:-:S03]  /*3a80*/  SHF.R.U32.HI R6, RZ, 0xf, R7 ;  /* 0x0000000fff067819 */ /* 0x001fc60000011607 */
[----:B------:R0:W2:Y:S01]  /*3a90*/  @P2 LDG.E.U8 R12, desc[UR26][R2.64] ;  /* 0x0000001a020c2981 */ /* 0x0000a2000c1e1100 */
[----:B-1----:R-:W-:Y:S01]  /*3aa0*/  IMAD.SHL.U32 R73, R122, 0x10, RZ ;  /* 0x000000107a497824 */ /* 0x002fe200078e00ff */
[----:B------:R-:W-:Y:S02]  /*3ab0*/  LOP3.LUT P4, RZ, R6, 0x1, RZ, 0xc0, !PT ;  /* 0x0000000106ff7812 */ /* 0x000fe4000788c0ff */
[----:B------:R1:W-:Y:S01]  /*3ac0*/  STL [R1+0x1d0], R72 ;  /* 0x0001d04801007387 */ /* 0x0003e20000100800 */
[----:B------:R-:W-:Y:S01]  /*3ad0*/  IMAD R4, R122, 0x13, RZ ;  /* 0x000000137a047824 */ /* 0x000fe200078e02ff */
[----:B------:R-:W-:Y:S02]  /*3ae0*/  SHF.R.U32.HI R6, RZ, 0xc, R7 ;  /* 0x0000000cff067819 */ /* 0x000fe40000011607 */
[----:B0-----:R-:W-:Y:S02]  /*3af0*/  IADD3 R2, P6, PT, R73, R20, RZ ;  /* 0x0000001449027210 */ /* 0x001fe40007fde0ff */
[----:B-1----:R-:W-:Y:S01]  /*3b00*/  SHF.R.S32.HI R72, RZ, 0x1f, R73 ;  /* 0x0000001fff487819 */ /* 0x002fe20000011449 */
[----:B------:R0:W-:Y:S01]  /*3b10*/  STL [R1+0xe4], R73 ;  /* 0x0000e44901007387 */ /* 0x0001e20000100800 */
[----:B------:R-:W-:-:S03]  /*3b20*/  PRMT R17, RZ, 0x7610, R17 ;  /* 0x00007610ff117816 */ /* 0x000fc60000000011 */
[----:B------:R-:W-:Y:S01]  /*3b30*/  STL [R1+0x1cc], R72 ;  /* 0x0001cc4801007387 */ /* 0x000fe20000100800 */
[----:B------:R-:W-:Y:S01]  /*3b40*/  IMAD.X R3, R72, 0x1, R21, P6 ;  /* 0x0000000148037824 */ /* 0x000fe200030e0615 */
[----:B------:R-:W-:Y:S02]  /*3b50*/  LOP3.LUT P2, RZ, R6, 0x1, RZ, 0xc0, !PT ;  /* 0x0000000106ff7812 */ /* 0x000fe4000784c0ff */
[----:B------:R1:W-:Y:S01]  /*3b60*/  STL [R1+0xd8], R4 ;  /* 0x0000d80401007387 */ /* 0x0003e20000100800 */
[----:B------:R-:W-:Y:S02]  /*3b70*/  SHF.R.U32.HI R5, RZ, 0x8, R7 ;  /* 0x00000008ff057819 */ /* 0x000fe40000011607 */
[----:B0-----:R-:W-:Y:S01]  /*3b80*/  SHF.R.S32.HI R73, RZ, 0x1f, R4 ;  /* 0x0000001fff497819 */ /* 0x001fe20000011404 */
[----:B------:R-:W-:Y:S01]  /*3b90*/  IMAD R6, R122, 0x14, RZ ;  /* 0x000000147a067824 */ /* 0x000fe200078e02ff */
[----:B------:R0:W2:Y:S01]  /*3ba0*/  @P4 LDG.E.U8 R17, desc[UR26][R2.64] ;  /* 0x0000001a02114981 */ /* 0x0000a2000c1e1100 */
[----:B------:R-:W-:-:S02]  /*3bb0*/  LOP3.LUT P4, RZ, R5, 0x1, RZ, 0xc0, !PT ;  /* 0x0000000105ff7812 */ /* 0x000fc4000788c0ff */
[----:B-1----:R-:W-:Y:S02]  /*3bc0*/  IADD3 R4, P6, PT, R4, R20, RZ ;  /* 0x0000001404047210 */ /* 0x002fe40007fde0ff */
[----:B------:R-:W-:-:S03]  /*3bd0*/  SHF.R.S32.HI R72, RZ, 0x1f, R6 ;  /* 0x0000001fff487819 */ /* 0x000fc60000011406 */
[--C-:B------:R-:W-:Y:S01]  /*3be0*/  IMAD.X R5, R73, 0x1, R21.reuse, P6 ;  /* 0x0000000149057824 */ /* 0x100fe200030e0615 */
[----:B0-----:R-:W-:Y:S01]  /*3bf0*/  IADD3 R2, P6, PT, R6, R20, RZ ;  /* 0x0000001406027210 */ /* 0x001fe20007fde0ff */
[----:B------:R0:W-:Y:S01]  /*3c00*/  STL [R1+0xd4], R6 ;  /* 0x0000d40601007387 */ /* 0x0001e20000100800 */
[----:B------:R-:W-:Y:S02]  /*3c10*/  PRMT R10, RZ, 0x7610, R10 ;  /* 0x00007610ff0a7816 */ /* 0x000fe4000000000a */
[----:B------:R-:W-:Y:S01]  /*3c20*/  PRMT R8, RZ, 0x7610, R8 ;  /* 0x00007610ff087816 */ /* 0x000fe20000000008 */
[----:B------:R1:W-:Y:S01]  /*3c30*/  STL [R1+0x1c8], R73 ;  /* 0x0001c84901007387 */ /* 0x0003e20000100800 */
[----:B------:R-:W-:-:S03]  /*3c40*/  IMAD.X R3, R72, 0x1, R21, P6 ;  /* 0x0000000148037824 */ /* 0x000fc600030e0615 */
[----:B------:R-:W2:Y:S01]  /*3c50*/  @P2 LDG.E.U8 R10, desc[UR26][R4.64] ;  /* 0x0000001a040a2981 */ /* 0x000ea2000c1e1100 */
[----:B0-----:R-:W-:Y:S01]  /*3c60*/  SHF.R.U32.HI R6, RZ, 0xa, R7 ;  /* 0x0000000aff067819 */ /* 0x001fe20000011607 */
[----:B-1----:R-:W-:Y:S02]  /*3c70*/  IMAD R73, R122, 0x15, RZ ;  /* 0x000000157a497824 */ /* 0x002fe400078e02ff */
[----:B------:R0:W-:Y:S01]  /*3c80*/  STL [R1+0x1c4], R72 ;  /* 0x0001c44801007387 */ /* 0x0001e20000100800 */
[----:B------:R-:W-:-:S03]  /*3c90*/  LOP3.LUT P2, RZ, R6, 0x1, RZ, 0xc0, !PT ;  /* 0x0000000106ff7812 */ /* 0x000fc6000784c0ff */
[----:B------:R1:W2:Y:S01]  /*3ca0*/  @P0 LDG.E.U8 R8, desc[UR26][R2.64] ;  /* 0x0000001a02080981 */ /* 0x0002a2000c1e1100 */
[----:B------:R-:W-:-:S03]  /*3cb0*/  SHF.R.U32.HI R6, RZ, 0x9, R7 ;  /* 0x00000009ff067819 */ /* 0x000fc60000011607 */
[----:B------:R1:W-:Y:S01]  /*3cc0*/  STL [R1+0xd0], R73 ;  /* 0x0000d04901007387 */ /* 0x0003e20000100800 */
[----:B0-----:R-:W-:Y:S02]  /*3cd0*/  SHF.R.S32.HI R72, RZ, 0x1f, R73 ;  /* 0x0000001fff487819 */ /* 0x001fe40000011449 */
[-C--:B-1----:R-:W-:Y:S01]  /*3ce0*/  IADD3 R2, P6, PT, R73, R20.reuse, RZ ;  /* 0x0000001449027210 */ /* 0x082fe20007fde0ff */
[----:B------:R-:W-:Y:S01]  /*3cf0*/  IMAD R73, R122, 0x16, RZ ;  /* 0x000000167a497824 */ /* 0x000fe200078e02ff */
[----:B------:R-:W-:Y:S01]  /*3d00*/  LOP3.LUT P0, RZ, R6, 0x1, RZ, 0xc0, !PT ;  /* 0x0000000106ff7812 */ /* 0x000fe2000780c0ff */
[----:B------:R0:W-:Y:S02]  /*3d10*/  STL [R1+0x1c0], R72 ;  /* 0x0001c04801007387 */ /* 0x0001e40000100800 */
[----:B------:R-:W-:Y:S01]  /*3d20*/  IMAD.X R3, R72, 0x1, R21, P6 ;  /* 0x0000000148037824 */ /* 0x000fe200030e0615 */
[----:B------:R-:W-:Y:S01]  /*3d30*/  PRMT R6, RZ, 0x7610, R6 ;  /* 0x00007610ff067816 */ /* 0x000fe20000000006 */
[----:B------:R-:W-:Y:S01]  /*3d40*/  IMAD R5, R122, 0x17, RZ ;  /* 0x000000177a057824 */ /* 0x000fe200078e02ff */
[----:B------:R-:W-:Y:S01]  /*3d50*/  IADD3 R86, P6, PT, R73, R20, RZ ;  /* 0x0000001449567210 */ /* 0x000fe20007fde0ff */
[----:B------:R-:W-:Y:S01]  /*3d60*/  STL [R1+0xcc], R73 ;  /* 0x0000cc4901007387 */ /* 0x000fe20000100800 */
[----:B------:R-:W-:-:S02]  /*3d70*/  SHF.R.U32.HI R4, RZ, 0x4, R7 ;  /* 0x00000004ff047819 */ /* 0x000fc40000011607 */
[----:B0-----:R-:W-:Y:S01]  /*3d80*/  SHF.R.S32.HI R72, RZ, 0x1f, R73 ;  /* 0x0000001fff487819 */ /* 0x001fe20000011449 */
[----:B------:R-:W-:Y:S01]  /*3d90*/  STL [R1+0xc8], R5 ;  /* 0x0000c80501007387 */ /* 0x000fe20000100800 */
[----:B------:R-:W-:-:S03]  /*3da0*/  SHF.R.S32.HI R134, RZ, 0x1f, R5 ;  /* 0x0000001fff867819 */ /* 0x000fc60000011405 */
[----:B------:R0:W-:Y:S01]  /*3db0*/  STL [R1+0x1bc], R72 ;  /* 0x0001bc4801007387 */ /* 0x0001e20000100800 */
[----:B------:R-:W-:-:S03]  /*3dc0*/  IMAD.X R87, R72, 0x1, R21, P6 ;  /* 0x0000000148577824 */ /* 0x000fc600030e0615 */
[----:B------:R1:W2:Y:S01]  /*3dd0*/  @P2 LDG.E.U8 R6, desc[UR26][R2.64] ;  /* 0x0000001a02062981 */ /* 0x0002a2000c1e1100 */
[----:B------:R-:W-:Y:S02]  /*3de0*/  LOP3.LUT P2, RZ, R4, 0x1, RZ, 0xc0, !PT ;  /* 0x0000000104ff7812 */ /* 0x000fe4000784c0ff */
[----:B------:R-:W-:Y:S02]  /*3df0*/  PRMT R4, RZ, 0x7610, R4 ;  /* 0x00007610ff047816 */ /* 0x000fe40000000004 */
[----:B0-----:R-:W-:Y:S01]  /*3e00*/  IADD3 R72, P6, PT, R5, R20, RZ ;  /* 0x0000001405487210 */ /* 0x001fe20007fde0ff */
[----:B------:R-:W-:Y:S01]  /*3e10*/  IMAD R137, R122, 0x19, RZ ;  /* 0x000000197a897824 */ /* 0x000fe200078e02ff */
[----:B------:R-:W-:Y:S02]  /*3e20*/  SHF.R.U32.HI R5, RZ, 0x6, R7 ;  /* 0x00000006ff057819 */ /* 0x000fe40000011607 */
[----:B------:R0:W2:Y:S01]  /*3e30*/  @P0 LDG.E.U8 R4, desc[UR26][R86.64] ;  /* 0x0000001a56040981 */ /* 0x0000a2000c1e1100 */
[----:B-1----:R-:W-:Y:S01]  /*3e40*/  PRMT R2, RZ, 0x7610, R2 ;  /* 0x00007610ff027816 */ /* 0x002fe20000000002 */
[----:B------:R-:W-:Y:S01]  /*3e50*/  IMAD.X R73, R134, 0x1, R21, P6 ;  /* 0x0000000186497824 */ /* 0x000fe200030e0615 */
[----:B------:R-:W-:Y:S01]  /*3e60*/  LOP3.LUT P0, RZ, R5, 0x1, RZ, 0xc0, !PT ;  /* 0x0000000105ff7812 */ /* 0x000fe2000780c0ff */
[----:B------:R1:W-:Y:S04]  /*3e70*/  STL [R1+0x1b8], R134 ;  /* 0x0001b88601007387 */ /* 0x0003e80000100800 */
[----:B------:R3:W2:Y:S01]  /*3e80*/  @P4 LDG.E.U8 R2, desc[UR26][R72.64] ;  /* 0x0000001a48024981 */ /* 0x0006a2000c1e1100 */
[----:B0-----:R-:W-:Y:S01]  /*3e90*/  IMAD R86, R122, 0x1a, RZ ;  /* 0x0000001a7a567824 */ /* 0x001fe200078e02ff */
[----:B-1----:R-:W-:-:S02]  /*3ea0*/  SHF.R.S32.HI R134, RZ, 0x1f, R137 ;  /* 0x0000001fff867819 */ /* 0x002fc40000011489 */
[----:B------:R0:W-:Y:S01]  /*3eb0*/  STL [R1+0xc0], R137 ;  /* 0x0000c08901007387 */ /* 0x0001e20000100800 */
[----:B---3--:R-:W-:-:S03]  /*3ec0*/  IADD3 R72, P6, PT, R137, R20, RZ ;  /* 0x0000001489487210 */ /* 0x008fc60007fde0ff */
[----:B------:R-:W-:Y:S01]  /*3ed0*/  STL [R1+0x1b4], R134 ;  /* 0x0001b48601007387 */ /* 0x000fe20000100800 */
[----:B------:R-:W-:Y:S02]  /*3ee0*/  SHF.R.U32.HI R3, RZ, 0x5, R7 ;  /* 0x00000005ff037819 */ /* 0x000fe40000011607 */
[----:B------:R-:W-:Y:S01]  /*3ef0*/  PRMT R15, RZ, 0x7610, R15 ;  /* 0x00007610ff0f7816 */ /* 0x000fe2000000000f */
[----:B------:R-:W-:Y:S01]  /*3f00*/  IMAD.X R73, R134, 0x1, R21, P6 ;  /* 0x0000000186497824 */ /* 0x000fe200030e0615 */
[----:B------:R1:W-:Y:S01]  /*3f10*/  STL [R1+0xbc], R86 ;  /* 0x0000bc5601007387 */ /* 0x0003e20000100800 */
[----:B------:R-:W-:Y:S01]  /*3f20*/  SHF.R.S32.HI R138, RZ, 0x1f, R86 ;  /* 0x0000001fff8a7819 */ /* 0x000fe20000011456 */
[----:B0-----:R-:W-:Y:S01]  /*3f30*/  IMAD R137, R122, 0x1b, RZ ;  /* 0x0000001b7a897824 */ /* 0x001fe200078e02ff */
[----:B------:R-:W-:Y:S01]  /*3f40*/  LOP3.LUT P4, RZ, R3, 0x1, RZ, 0xc0, !PT ;  /* 0x0000000103ff7812 */ /* 0x000fe2000788c0ff */
[----:B------:R0:W3:Y:S01]  /*3f50*/  @P0 LDG.E.U8 R15, desc[UR26][R72.64] ;  /* 0x0000001a480f0981 */ /* 0x0000e2000c1e1100 */
[----:B-1----:R-:W-:-:S02]  /*3f60*/  IADD3 R86, P6, PT, R86, R20, RZ ;  /* 0x0000001456567210 */ /* 0x002fc40007fde0ff */
[----:B------:R-:W-:Y:S02]  /*3f70*/  SHF.R.U32.HI R3, RZ, 0x1, R7 ;  /* 0x00000001ff037819 */ /* 0x000fe40000011607 */
[----:B------:R-:W-:Y:S01]  /*3f80*/  SHF.R.S32.HI R134, RZ, 0x1f, R137 ;  /* 0x0000001fff867819 */ /* 0x000fe20000011489 */
[----:B------:R-:W-:Y:S01]  /*3f90*/  IMAD.X R87, R138, 0x1, R21, P6 ;  /* 0x000000018a577824 */ /* 0x000fe200030e0615 */
[----:B0-----:R-:W-:Y:S02]  /*3fa0*/  IADD3 R72, P6, PT, R137, R20, RZ ;  /* 0x0000001489487210 */ /* 0x001fe40007fde0ff */
[----:B------:R-:W-:Y:S01]  /*3fb0*/  PRMT R13, RZ, 0x7610, R13 ;  /* 0x00007610ff0d7816 */ /* 0x000fe2000000000d */
[----:B------:R0:W-:Y:S01]  /*3fc0*/  STL [R1+0xb8], R137 ;  /* 0x0000b88901007387 */ /* 0x0001e20000100800 */
[----:B------:R-:W-:Y:S01]  /*3fd0*/  LOP3.LUT P0, RZ, R3, 0x1, RZ, 0xc0, !PT ;  /* 0x0000000103ff7812 */ /* 0x000fe2000780c0ff */
[----:B------:R-:W-:Y:S01]  /*3fe0*/  IMAD.X R73, R134, 0x1, R21, P6 ;  /* 0x0000000186497824 */ /* 0x000fe200030e0615 */
[----:B------:R-:W-:-:S02]  /*3ff0*/  PRMT R11, RZ, 0x7610, R11 ;  /* 0x00007610ff0b7816 */ /* 0x000fc4000000000b */
[----:B------:R-:W-:Y:S01]  /*4000*/  SHF.R.U32.HI R3, RZ, 0x3, R7 ;  /* 0x00000003ff037819 */ /* 0x000fe20000011607 */
[----:B------:R-:W-:Y:S01]  /*4010*/  STL [R1+0x1b0], R138 ;  /* 0x0001b08a01007387 */ /* 0x000fe20000100800 */
[----:B0-----:R-:W-:-:S03]  /*4020*/  IMAD R137, R122, 0x1c, RZ ;  /* 0x0000001c7a897824 */ /* 0x001fc600078e02ff */
[----:B------:R0:W2:Y:S01]  /*4030*/  @P4 LDG.E.U8 R13, desc[UR26][R86.64] ;  /* 0x0000001a560d4981 */ /* 0x0000a2000c1e1100 */
[----:B------:R-:W-:-:S03]  /*4040*/  LOP3.LUT P4, RZ, R3, 0x1, RZ, 0xc0, !PT ;  /* 0x0000000103ff7812 */ /* 0x000fc6000788c0ff */
[----:B------:R1:W-:Y:S04]  /*4050*/  STL [R1+0x1ac], R134 ;  /* 0x0001ac8601007387 */ /* 0x0003e80000100800 */
[----:B------:R1:W2:Y:S01]  /*4060*/  @P2 LDG.E.U8 R11, desc[UR26][R72.64] ;  /* 0x0000001a480b2981 */ /* 0x0002a2000c1e1100 */
[----:B0-----:R-:W-:Y:S01]  /*4070*/  IMAD R86, R122, 0x1d, RZ ;  /* 0x0000001d7a567824 */ /* 0x001fe200078e02ff */
[----:B-1----:R-:W-:Y:S02]  /*4080*/  SHF.R.S32.HI R134, RZ, 0x1f, R137 ;  /* 0x0000001fff867819 */ /* 0x002fe40000011489 */
[----:B------:R0:W-:Y:S01]  /*4090*/  STL [R1+0xb4], R137 ;  /* 0x0000b48901007387 */ /* 0x0001e20000100800 */
[----:B------:R-:W-:-:S03]  /*40a0*/  IADD3 R72, P6, PT, R137, R20, RZ ;  /* 0x0000001489487210 */ /* 0x000fc60007fde0ff */
        /* <DEDUP_REMOVED lines=8> */
[----:B------:R0:W2:Y:S01]  /*4130*/  @P4 LDG.E.U8 R9, desc[UR26][R72.64] ;  /* 0x0000001a48094981 */ /* 0x0000a2000c1e1100 */
[----:B-1----:R-:W-:-:S02]  /*4140*/  IADD3 R86, P6, PT, R86, R20, RZ ;  /* 0x0000001456567210 */ /* 0x002fc40007fde0ff */
[----:B------:R-:W-:-:S03]  /*4150*/  SHF.R.S32.HI R134, RZ, 0x1f, R137 ;  /* 0x0000001fff867819 */ /* 0x000fc60000011489 */
[----:B------:R-:W-:Y:S01]  /*4160*/  IMAD.X R87, R138, 0x1, R21, P6 ;  /* 0x000000018a577824 */ /* 0x000fe200030e0615 */
[----:B0-----:R-:W-:Y:S01]  /*4170*/  IADD3 R72, P6, PT, R137, R20, RZ ;  /* 0x0000001489487210 */ /* 0x001fe20007fde0ff */
[----:B------:R0:W-:Y:S01]  /*4180*/  STL [R1+0xac], R137 ;  /* 0x0000ac8901007387 */ /* 0x0001e20000100800 */
[----:B------:R-:W-:Y:S02]  /*4190*/  SHF.R.U64 R3, R18, 0x1e, RZ ;  /* 0x0000001e12037819 */ /* 0x000fe400000012ff */
[----:B------:R-:W-:Y:S01]  /*41a0*/  PRMT R7, RZ, 0x7610, R7 ;  /* 0x00007610ff077816 */ /* 0x000fe20000000007 */
[----:B------:R-:W-:Y:S01]  /*41b0*/  IMAD.X R73, R134, 0x1, R21, P6 ;  /* 0x0000000186497824 */ /* 0x000fe200030e0615 */
[----:B------:R-:W-:Y:S01]  /*41c0*/  PRMT R5, RZ, 0x7610, R5 ;  /* 0x00007610ff057816 */ /* 0x000fe20000000005 */
[----:B------:R-:W-:Y:S01]  /*41d0*/  STL [R1+0x1a4], R138 ;  /* 0x0001a48a01007387 */ /* 0x000fe20000100800 */
[----:B------:R-:W-:Y:S01]  /*41e0*/  LOP3.LUT P4, RZ, R3, 0x1, RZ, 0xc0, !PT ;  /* 0x0000000103ff7812 */ /* 0x000fe2000788c0ff */
[----:B0-----:R-:W-:-:S02]  /*41f0*/  IMAD R137, R122, 0x1f, RZ ;  /* 0x0000001f7a897824 */ /* 0x001fc400078e02ff */
[----:B------:R0:W-:Y:S01]  /*4200*/  STL [R1+0x1a0], R134 ;  /* 0x0001a08601007387 */ /* 0x0001e20000100800 */
[----:B------:R-:W-:-:S03]  /*4210*/  SHF.R.U64 R3, R18, 0x1d, RZ ;  /* 0x0000001d12037819 */ /* 0x000fc600000012ff */
[----:B------:R1:W2:Y:S01]  /*4220*/  @P2 LDG.E.U8 R7, desc[UR26][R86.64] ;  /* 0x0000001a56072981 */ /* 0x0002a2000c1e1100 */
[----:B------:R-:W-:-:S03]  /*4230*/  LOP3.LUT P2, RZ, R3, 0x1, RZ, 0xc0, !PT ;  /* 0x0000000103ff7812 */ /* 0x000fc6000784c0ff */
[----:B------:R4:W2:Y:S01]  /*4240*/  @P0 LDG.E.U8 R5, desc[UR26][R72.64] ;  /* 0x0000001a48050981 */ /* 0x0008a2000c1e1100 */
[----:B0-----:R-:W-:Y:S01]  /*4250*/  SHF.R.S32.HI R134, RZ, 0x1f, R137 ;  /* 0x0000001fff867819 */ /* 0x001fe20000011489 */
[----:B-1----:R-:W-:Y:S01]  /*4260*/  IMAD R86, R122, 0x21, RZ ;  /* 0x000000217a567824 */ /* 0x002fe200078e02ff */
[----:B------:R-:W-:Y:S02]  /*4270*/  SHF.R.U64 R3, R18, 0x1c, RZ ;  /* 0x0000001c12037819 */ /* 0x000fe400000012ff */
[----:B----4-:R-:W-:Y:S01]  /*4280*/  IADD3 R72, P6, PT, R137, R20, RZ ;  /* 0x0000001489487210 */ /* 0x010fe20007fde0ff */
[----:B------:R0:W-:Y:S01]  /*4290*/  STL [R1+0xa8], R137 ;  /* 0x0000a88901007387 */ /* 0x0001e20000100800 */
[----:B------:R-:W-:-:S03]  /*42a0*/  LOP3.LUT P0, RZ, R3, 0x1, RZ, 0xc0, !PT ;  /* 0x0000000103ff7812 */ /* 0x000fc6000780c0ff */
[----:B------:R-:W-:Y:S01]  /*42b0*/  STL [R1+0x19c], R134 ;  /* 0x00019c8601007387 */ /* 0x000fe20000100800 */
[----:B------:R-:W-:-:S03]  /*42c0*/  IMAD.X R73, R134, 0x1, R21, P6 ;  /* 0x0000000186497824 */ /* 0x000fc600030e0615 */
[----:B------:R1:W-:Y:S01]  /*42d0*/  STL [R1+0xa0], R86 ;  /* 0x0000a05601007387 */ /* 0x0003e20000100800 */
[----:B0-----:R-:W-:Y:S01]  /*42e0*/  SHF.R.S32.HI R137, RZ, 0x1f, R86 ;  /* 0x0000001fff897819 */ /* 0x001fe20000011456 */
[----:B------:R-:W-:Y:S01]  /*42f0*/  IMAD R138, R122, 0x22, RZ ;  /* 0x000000227a8a7824 */ /* 0x000fe200078e02ff */
[----:B------:R-:W-:Y:S02]  /*4300*/  PRMT R3, RZ, 0x7610, R3 ;  /* 0x00007610ff037816 */ /* 0x000fe40000000003 */
[----:B------:R-:W-:Y:S02]  /*4310*/  PRMT R133, RZ, 0x7610, R133 ;  /* 0x00007610ff857816 */ /* 0x000fe40000000085 */
[----:B-1----:R-:W-:Y:S01]  /*4320*/  IADD3 R86, P6, PT, R86, R20, RZ ;  /* 0x0000001456567210 */ /* 0x002fe20007fde0ff */
[----:B------:R-:W-:Y:S04]  /*4330*/  STL [R1+0x9c], R138 ;  /* 0x00009c8a01007387 */ /* 0x000fe80000100800 */
[----:B------:R-:W-:Y:S01]  /*4340*/  IMAD.X R87, R137, 0x1, R21, P6 ;  /* 0x0000000189577824 */ /* 0x000fe200030e0615 */
[----:B------:R0:W-:Y:S01]  /*4350*/  STL [R1+0x198], R137 ;  /* 0x0001988901007387 */ /* 0x0001e20000100800 */
[----:B------:R-:W-:-:S03]  /*4360*/  SHF.R.U64 R134, R18, 0x1b, RZ ;  /* 0x0000001b12867819 */ /* 0x000fc600000012ff */
[----:B------:R1:W4:Y:S01]  /*4370*/  @!P1 LDG.E.U8 R3, desc[UR26][R72.64] ;  /* 0x0000001a48039981 */ /* 0x000322000c1e1100 */
[----:B------:R-:W-:-:S03]  /*4380*/  LOP3.LUT P1, RZ, R134, 0x1, RZ, 0xc0, !PT ;  /* 0x0000000186ff7812 */ /* 0x000fc6000782c0ff */
[----:B------:R1:W2:Y:S01]  /*4390*/  @P4 LDG.E.U8 R133, desc[UR26][R86.64] ;  /* 0x0000001a56854981 */ /* 0x0002a2000c1e1100 */
[----:B0-----:R-:W-:Y:S02]  /*43a0*/  SHF.R.S32.HI R137, RZ, 0x1f, R138 ;  /* 0x0000001fff897819 */ /* 0x001fe4000001148a */
[----:B-1----:R-:W-:Y:S02]  /*43b0*/  IADD3 R72, P6, PT, R138, R20, RZ ;  /* 0x000000148a487210 */ /* 0x002fe40007fde0ff */
[----:B------:R-:W-:Y:S01]  /*43c0*/  PRMT R135, RZ, 0x7610, R135 ;  /* 0x00007610ff877816 */ /* 0x000fe20000000087 */
[----:B------:R-:W-:Y:S01]  /*43d0*/  IMAD R86, R122, 0x23, RZ ;  /* 0x000000237a567824 */ /* 0x000fe200078e02ff */
[----:B------:R-:W-:Y:S01]  /*43e0*/  SHF.R.U64 R134, R18, 0x1a, RZ ;  /* 0x0000001a12867819 */ /* 0x000fe200000012ff */
[----:B------:R-:W-:Y:S01]  /*43f0*/  IMAD.X R73, R137, 0x1, R21, P6 ;  /* 0x0000000189497824 */ /* 0x000fe200030e0615 */
[----:B------:R0:W-:Y:S01]  /*4400*/  STL [R1+0x194], R137 ;  /* 0x0001948901007387 */ /* 0x0001e20000100800 */
[----:B------:R-:W-:Y:S01]  /*4410*/  IMAD R139, R122, 0x24, RZ ;  /* 0x000000247a8b7824 */ /* 0x000fe200078e02ff */
[----:B------:R-:W-:-:S02]  /*4420*/  SHF.R.S32.HI R138, RZ, 0x1f, R86 ;  /* 0x0000001fff8a7819 */ /* 0x000fc40000011456 */
[----:B------:R1:W-:Y:S01]  /*4430*/  STL [R1+0x98], R86 ;  /* 0x0000985601007387 */ /* 0x0003e20000100800 */
[----:B------:R-:W-:Y:S02]  /*4440*/  LOP3.LUT P4, RZ, R134, 0x1, RZ, 0xc0, !PT ;  /* 0x0000000186ff7812 */ /* 0x000fe4000788c0ff */
[----:B------:R-:W-:Y:S01]  /*4450*/  SHF.R.U64 R134, R18, 0x19, RZ ;  /* 0x0000001912867819 */ /* 0x000fe200000012ff */
[----:B------:R5:W2:Y:S01]  /*4460*/  @P2 LDG.E.U8 R135, desc[UR26][R72.64] ;  /* 0x0000001a48872981 */ /* 0x000aa2000c1e1100 */
[----:B0-----:R-:W-:Y:S02]  /*4470*/  SHF.R.S32.HI R137, RZ, 0x1f, R139 ;  /* 0x0000001fff897819 */ /* 0x001fe4000001148b */
[-C--:B-1----:R-:W-:Y:S02]  /*4480*/  IADD3 R86, P6, PT, R86, R20.reuse, RZ ;  /* 0x0000001456567210 */ /* 0x082fe40007fde0ff */
[----:B-----5:R-:W-:-:S03]  /*4490*/  IADD3 R72, P2, PT, R139, R20, RZ ;  /* 0x000000148b487210 */ /* 0x020fc60007f5e0ff */
[--C-:B------:R-:W-:Y:S01]  /*44a0*/  IMAD.X R87, R138, 0x1, R21.reuse, P6 ;  /* 0x000000018a577824 */ /* 0x100fe200030e0615 */
[----:B------:R-:W-:Y:S01]  /*44b0*/  LOP3.LUT P6, RZ, R134, 0x1, RZ, 0xc0, !PT ;  /* 0x0000000186ff7812 */ /* 0x000fe200078cc0ff */
[----:B------:R-:W-:Y:S01]  /*44c0*/  STL [R1+0x94], R139 ;  /* 0x0000948b01007387 */ /* 0x000fe20000100800 */
[----:B------:R-:W-:Y:S01]  /*44d0*/  PRMT R136, RZ, 0x7610, R136 ;  /* 0x00007610ff887816 */ /* 0x000fe20000000088 */
[----:B------:R-:W-:Y:S01]  /*44e0*/  IMAD.X R73, R137, 0x1, R21, P2 ;  /* 0x0000000189497824 */ /* 0x000fe200010e0615 */
[----:B------:R-:W-:Y:S01]  /*44f0*/  PRMT R134, RZ, 0x7610, R134 ;  /* 0x00007610ff867816 */ /* 0x000fe20000000086 */
[----:B------:R0:W-:Y:S01]  /*4500*/  STL [R1+0x190], R138 ;  /* 0x0001908a01007387 */ /* 0x0001e20000100800 */
[----:B------:R-:W-:-:S03]  /*4510*/  LOP3.LUT R140, R130, 0x6c, RZ, 0xfc, !PT ;  /* 0x0000006c828c7812 */ /* 0x000fc600078efcff */
[----:B------:R1:W-:Y:S04]  /*4520*/  STL [R1+0x18c], R137 ;  /* 0x00018c8901007387 */ /* 0x0003e80000100800 */
[----:B------:R-:W5:Y:S01]  /*4530*/  @P0 LDG.E.U8 R136, desc[UR26][R86.64] ;  /* 0x0000001a56880981 */ /* 0x000f62000c1e1100 */
[----:B0-----:R-:W-:-:S03]  /*4540*/  IMAD R138, R122, 0x25, RZ ;  /* 0x000000257a8a7824 */ /* 0x001fc600078e02ff */
[----:B------:R0:W2:Y:S01]  /*4550*/  @P1 LDG.E.U8 R134, desc[UR26][R72.64] ;  /* 0x0000001a48861981 */ /* 0x0000a2000c1e1100 */
[----:B-1----:R-:W-:Y:S02]  /*4560*/  LOP3.LUT R137, R130, 0x68, RZ, 0xfc, !PT ;  /* 0x0000006882897812 */ /* 0x002fe400078efcff */
[----:B------:R-:W-:Y:S01]  /*4570*/  SHF.R.S32.HI R141, RZ, 0x1f, R138 ;  /* 0x0000001fff8d7819 */ /* 0x000fe2000001148a */
[----:B------:R1:W-:Y:S01]  /*4580*/  STL [R1+0x90], R138 ;  /* 0x0000908a01007387 */ /* 0x0003e20000100800 */
[----:B------:R-:W-:Y:S02]  /*4590*/  IABS R148, R137 ;  /* 0x0000008900947213 */ /* 0x000fe40000000000 */
[----:B0-----:R-:W-:Y:S02]  /*45a0*/  IADD3 R72, P0, PT, R138, R20, RZ ;  /* 0x000000148a487210 */ /* 0x001fe40007f1e0ff */
[----:B------:R-:W-:Y:S02]  /*45b0*/  PRMT R86, RZ, 0x7610, R86 ;  /* 0x00007610ff567816 */ /* 0x000fe40000000056 */
[----:B-1----:R-:W-:Y:S01]  /*45c0*/  IABS R138, R140 ;  /* 0x0000008c008a7213 */ /* 0x002fe20000000000 */
[----:B------:R-:W-:Y:S01]  /*45d0*/  IMAD.X R73, R141, 0x1, R21, P0 ;  /* 0x000000018d497824 */ /* 0x000fe200000e0615 */
[----:B------:R0:W-:Y:S01]  /*45e0*/  STL [R1+0x188], R141 ;  /* 0x0001888d01007387 */ /* 0x0001e20000100800 */
[----:B------:R-:W-:Y:S01]  /*45f0*/  IMAD R144, R122, 0x26, RZ ;  /* 0x000000267a907824 */ /* 0x000fe200078e02ff */
[----:B------:R-:W-:Y:S01]  /*4600*/  LOP3.LUT R159, R130, 0x70, RZ, 0xfc, !PT ;  /* 0x00000070829f7812 */ /* 0x000fe200078efcff */
[C---:B------:R-:W-:Y:S01]  /*4610*/  IMAD.HI.U32 R87, R132.reuse, R148, RZ ;  /* 0x0000009484577227 */ /* 0x040fe200078e00ff */
[----:B------:R1:W2:Y:S02]  /*4620*/  @P4 LDG.E.U8 R86, desc[UR26][R72.64] ;  /* 0x0000001a48564981 */ /* 0x0002a4000c1e1100 */
[----:B------:R-:W-:Y:S01]  /*4630*/  SHF.R.S32.HI R143, RZ, 0x1f, R144 ;  /* 0x0000001fff8f7819 */ /* 0x000fe20000011490 */
[----:B0-----:R-:W-:Y:S01]  /*4640*/  IMAD.HI.U32 R141, R132, R138, RZ ;  /* 0x0000008a848d7227 */ /* 0x001fe200078e00ff */
[----:B------:R-:W-:-:S03]  /*4650*/  IABS R146, R159 ;  /* 0x0000009f00927213 */ /* 0x000fc60000000000 */
[----:B-1----:R-:W-:Y:S01]  /*4660*/  IMAD.MOV R73, RZ, RZ, -R87 ;  /* 0x000000ffff497224 */ /* 0x002fe200078e0a57 */
[----:B------:R-:W-:Y:S01]  /*4670*/  IADD3 R72, P0, PT, R144, R20, RZ ;  /* 0x0000001490487210 */ /* 0x000fe20007f1e0ff */
[----:B------:R-:W-:Y:S01]  /*4680*/  IMAD.MOV R141, RZ, RZ, -R141 ;  /* 0x000000ffff8d7224 */ /* 0x000fe200078e0a8d */
[C---:B------:R-:W-:Y:S02]  /*4690*/  LOP3.LUT R139, R130.reuse, 0x6a, RZ, 0xfc, !PT ;  /* 0x0000006a828b7812 */ /* 0x040fe400078efcff */
[----:B------:R-:W-:Y:S01]  /*46a0*/  LOP3.LUT R154, R130, 0x74, RZ, 0xfc, !PT ;  /* 0x00000074829a7812 */ /* 0x000fe200078efcff */
[C---:B------:R-:W-:Y:S01]  /*46b0*/  IMAD R148, R128.reuse, R73, R148 ;  /* 0x0000004980947224 */ /* 0x040fe200078e0294 */
[----:B------:R-:W-:Y:S01]  /*46c0*/  PRMT R87, RZ, 0x7610, R87 ;  /* 0x00007610ff577816 */ /* 0x000fe20000000057 */
[----:B------:R0:W-:Y:S01]  /*46d0*/  STL [R1+0x8c], R144 ;  /* 0x00008c9001007387 */ /* 0x0001e20000100800 */
[----:B------:R-:W-:Y:S01]  /*46e0*/  IMAD.X R73, R143, 0x1, R21, P0 ;  /* 0x000000018f497824 */ /* 0x000fe200000e0615 */
[----:B------:R-:W-:Y:S01]  /*46f0*/  IABS R147, R139 ;  /* 0x0000008b00937213 */ /* 0x000fe20000000000 */
[----:B------:R-:W-:Y:S01]  /*4700*/  IMAD R138, R128, R141, R138 ;  /* 0x0000008d808a7224 */ /* 0x000fe200078e028a */
[----:B------:R-:W-:Y:S01]  /*4710*/  LOP3.LUT R158, R130, 0x72, RZ, 0xfc, !PT ;  /* 0x00000072829e7812 */ /* 0x000fe200078efcff */
[----:B------:R-:W-:Y:S01]  /*4720*/  IMAD.HI.U32 R141, R132, R146, RZ ;  /* 0x00000092848d7227 */ /* 0x000fe200078e00ff */
[----:B------:R1:W2:Y:S01]  /*4730*/  @P6 LDG.E.U8 R87, desc[UR26][R72.64] ;  /* 0x0000001a48576981 */ /* 0x0002a2000c1e1100 */
[----:B0-----:R-:W-:-:S02]  /*4740*/  IABS R144, R154 ;  /* 0x0000009a00907213 */ /* 0x001fc40000000000 */
[----:B------:R-:W-:Y:S01]  /*4750*/  IMAD.MOV R141, RZ, RZ, -R141 ;  /* 0x000000ffff8d7224 */ /* 0x000fe200078e0a8d */
[----:B------:R-:W-:Y:S01]  /*4760*/  LOP3.LUT R149, R130, 0x76, RZ, 0xfc, !PT ;  /* 0x0000007682957812 */ /* 0x000fe200078efcff */
[----:B------:R-:W-:Y:S01]  /*4770*/  IMAD.HI.U32 R142, R132, R147, RZ ;  /* 0x00000093848e7227 */ /* 0x000fe200078e00ff */
[----:B------:R-:W-:Y:S02]  /*4780*/  IABS R145, R158 ;  /* 0x0000009e00917213 */ /* 0x000fe40000000000 */
[----:B------:R-:W-:Y:S01]  /*4790*/  LOP3.LUT R151, R130, 0x7a, RZ, 0xfc, !PT ;  /* 0x0000007a82977812 */ /* 0x000fe200078efcff */
[----:B-1----:R-:W-:Y:S01]  /*47a0*/  IMAD.HI.U32 R72, R132, R144, RZ ;  /* 0x0000009084487227 */ /* 0x002fe200078e00ff */
[----:B------:R0:W-:Y:S01]  /*47b0*/  STL [R1+0x184], R143 ;  /* 0x0001848f01007387 */ /* 0x0001e20000100800 */
[----:B------:R-:W-:Y:S02]  /*47c0*/  LOP3.LUT R150, R130, 0x78, RZ, 0xfc, !PT ;  /* 0x0000007882967812 */ /* 0x000fe400078efcff */
[----:B------:R-:W-:Y:S01]  /*47d0*/  IMAD R146, R128, R141, R146 ;  /* 0x0000008d80927224 */ /* 0x000fe200078e0292 */
[----:B------:R-:W-:Y:S01]  /*47e0*/  IABS R141, R151 ;  /* 0x00000097008d7213 */ /* 0x000fe20000000000 */
[----:B------:R-:W-:-:S02]  /*47f0*/  IMAD.MOV R142, RZ, RZ, -R142 ;  /* 0x000000ffff8e7224 */ /* 0x000fc400078e0a8e */
[----:B------:R-:W-:Y:S01]  /*4800*/  IMAD.MOV R72, RZ, RZ, -R72 ;  /* 0x000000ffff487224 */ /* 0x000fe200078e0a48 */
[----:B0-----:R-:W-:Y:S01]  /*4810*/  IABS R143, R149 ;  /* 0x00000095008f7213 */ /* 0x001fe20000000000 */
[----:B------:R-:W-:-:S04]  /*4820*/  IMAD.HI.U32 R73, R132, R145, RZ ;  /* 0x0000009184497227 */ /* 0x000fc800078e00ff */
[C---:B------:R-:W-:Y:S01]  /*4830*/  IMAD R147, R128.reuse, R142, R147 ;  /* 0x0000008e80937224 */ /* 0x040fe200078e0293 */
[----:B------:R-:W-:Y:S01]  /*4840*/  IABS R142, R150 ;  /* 0x00000096008e7213 */ /* 0x000fe20000000000 */
[----:B------:R-:W-:Y:S02]  /*4850*/  IMAD R144, R128, R72, R144 ;  /* 0x0000004880907224 */ /* 0x000fe400078e0290 */
[----:B------:R-:W-:-:S04]  /*4860*/  IMAD.HI.U32 R152, R132, R143, RZ ;  /* 0x0000008f84987227 */ /* 0x000fc800078e00ff */
[----:B------:R-:W-:Y:S02]  /*4870*/  IMAD.MOV R73, RZ, RZ, -R73 ;  /* 0x000000ffff497224 */ /* 0x000fe400078e0a49 */
[----:B------:R-:W-:-:S04]  /*4880*/  IMAD.HI.U32 R72, R132, R141, RZ ;  /* 0x0000008d84487227 */ /* 0x000fc800078e00ff */
[----:B------:R-:W-:Y:S02]  /*4890*/  IMAD.MOV R152, RZ, RZ, -R152 ;  /* 0x000000ffff987224 */ /* 0x000fe400078e0a98 */
[----:B------:R-:W-:Y:S02]  /*48a0*/  IMAD R145, R128, R73, R145 ;  /* 0x0000004980917224 */ /* 0x000fe400078e0291 */
[----:B------:R-:W-:Y:S02]  /*48b0*/  IMAD.MOV R72, RZ, RZ, -R72 ;  /* 0x000000ffff487224 */ /* 0x000fe400078e0a48 */
[----:B------:R-:W-:Y:S02]  /*48c0*/  VIADD R153, R131, 0x6e ;  /* 0x0000006e83997836 */ /* 0x000fe40000000000 */
[----:B------:R-:W-:-:S04]  /*48d0*/  IMAD.HI.U32 R73, R132, R142, RZ ;  /* 0x0000008e84497227 */ /* 0x000fc800078e00ff */
[----:B------:R-:W-:Y:S01]  /*48e0*/  IMAD R143, R128, R152, R143 ;  /* 0x00000098808f7224 */ /* 0x000fe200078e028f */
[----:B------:R-:W-:Y:S01]  /*48f0*/  LOP3.LUT R152, R130, 0x7c, RZ, 0xfc, !PT ;  /* 0x0000007c82987812 */ /* 0x000fe200078efcff */
[----:B------:R-:W-:Y:S02]  /*4900*/  VIADD R155, R131, 0x7e ;  /* 0x0000007e839b7836 */ /* 0x000fe40000000000 */
[C---:B------:R-:W-:Y:S01]  /*4910*/  IMAD R141, R128.reuse, R72, R141 ;  /* 0x00000048808d7224 */ /* 0x040fe200078e028d */
[----:B------:R-:W-:Y:S01]  /*4920*/  IABS R72, R153 ;  /* 0x0000009900487213 */ /* 0x000fe20000000000 */
[----:B------:R-:W-:Y:S01]  /*4930*/  IMAD.MOV R73, RZ, RZ, -R73 ;  /* 0x000000ffff497224 */ /* 0x000fe200078e0a49 */
[----:B------:R-:W-:Y:S02]  /*4940*/  IABS R157, R152 ;  /* 0x00000098009d7213 */ /* 0x000fe40000000000 */
[----:B------:R-:W-:Y:S01]  /*4950*/  IABS R156, R155 ;  /* 0x0000009b009c7213 */ /* 0x000fe20000000000 */
[----:B------:R-:W-:-:S02]  /*4960*/  IMAD R142, R128, R73, R142 ;  /* 0x00000049808e7224 */ /* 0x000fc400078e028e */
[----:B------:R-:W-:-:S04]  /*4970*/  IMAD.HI.U32 R73, R132, R72, RZ ;  /* 0x0000004884497227 */ /* 0x000fc800078e00ff */
[----:B------:R-:W-:-:S04]  /*4980*/  IMAD.HI.U32 R131, R132, R157, RZ ;  /* 0x0000009d84837227 */ /* 0x000fc800078e00ff */
[----:B------:R-:W-:-:S04]  /*4990*/  IMAD.HI.U32 R186, R132, R156, RZ ;  /* 0x0000009c84ba7227 */ /* 0x000fc800078e00ff */
[----:B------:R-:W-:-:S04]  /*49a0*/  IMAD.MOV R132, RZ, RZ, -R73 ;  /* 0x000000ffff847224 */ /* 0x000fc800078e0a49 */
[----:B------:R-:W-:Y:S01]  /*49b0*/  IMAD R132, R128, R132, R72 ;  /* 0x0000008480847224 */ /* 0x000fe200078e0248 */
[----:B------:R-:W-:Y:S01]  /*49c0*/  SHF.R.U64 R72, R18, 0x18, RZ ;  /* 0x0000001812487819 */ /* 0x000fe200000012ff */
[----:B------:R-:W-:-:S03]  /*49d0*/  IMAD.MOV R131, RZ, RZ, -R131 ;  /* 0x000000ffff837224 */ /* 0x000fc600078e0a83 */
[----:B------:R-:W-:Y:S01]  /*49e0*/  LOP3.LUT P0, RZ, R72, 0x1, RZ, 0xc0, !PT ;  /* 0x0000000148ff7812 */ /* 0x000fe2000780c0ff */
[----:B------:R-:W-:Y:S01]  /*49f0*/  IMAD.MOV R73, RZ, RZ, -R186 ;  /* 0x000000ffff497224 */ /* 0x000fe200078e0aba */
[----:B------:R-:W-:Y:S02]  /*4a00*/  SHF.R.S32.HI R189, RZ, 0x1f, R190 ;  /* 0x0000001fffbd7819 */ /* 0x000fe400000114be */
[----:B------:R-:W-:Y:S01]  /*4a10*/  IADD3 R72, P1, PT, R190, R20, RZ ;  /* 0x00000014be487210 */ /* 0x000fe20007f3e0ff */
[C---:B------:R-:W-:Y:S01]  /*4a20*/  IMAD R157, R128.reuse, R131, R157 ;  /* 0x00000083809d7224 */ /* 0x040fe200078e029d */
[----:B------:R-:W-:Y:S01]  /*4a30*/  PRMT R131, RZ, 0x7610, R131 ;  /* 0x00007610ff837816 */ /* 0x000fe20000000083 */
[----:B------:R-:W-:Y:S02]  /*4a40*/  IMAD R156, R128, R73, R156 ;  /* 0x00000049809c7224 */ /* 0x000fe400078e029c */
[----:B------:R-:W-:-:S05]  /*4a50*/  IMAD.X R73, R189, 0x1, R21, P1 ;  /* 0x00000001bd497824 */ /* 0x000fca00008e0615 */
[----:B------:R0:W2:Y:S01]  /*4a60*/  @P0 LDG.E.U8 R131, desc[UR26][R72.64] ;  /* 0x0000001a48830981 */ /* 0x0000a2000c1e1100 */
[C---:B------:R-:W-:Y:S02]  /*4a70*/  ISETP.GT.U32.AND P0, PT, R128.reuse, R116, PT ;  /* 0x000000748000720c */ /* 0x040fe40003f04070 */
[C---:B------:R-:W-:Y:S02]  /*4a80*/  ISETP.GT.U32.AND P4, PT, R128.reuse, R118, PT ;  /* 0x000000768000720c */ /* 0x040fe40003f84070 */
[----:B------:R-:W-:-:S09]  /*4a90*/  ISETP.GT.U32.AND P2, PT, R128, R126, PT ;  /* 0x0000007e8000720c */ /* 0x000fd20003f44070 */
[--C-:B------:R-:W-:Y:S01]  /*4aa0*/  @!P0 IMAD.IADD R116, R116, 0x1, -R128.reuse ;  /* 0x0000000174748824 */ /* 0x100fe200078e0a80 */
[C---:B------:R-:W-:Y:S02]  /*4ab0*/  ISETP.GT.U32.AND P0, PT, R128.reuse, R109, PT ;  /* 0x0000006d8000720c */ /* 0x040fe40003f04070 */
[----:B------:R-:W-:Y:S01]  /*4ac0*/  ISETP.GT.U32.AND P1, PT, R128, R115, PT ;  /* 0x000000738000720c */ /* 0x000fe20003f24070 */
[--C-:B------:R-:W-:Y:S01]  /*4ad0*/  @!P4 IMAD.IADD R118, R118, 0x1, -R128.reuse ;  /* 0x000000017676c824 */ /* 0x100fe200078e0a80 */
[----:B------:R-:W-:Y:S01]  /*4ae0*/  ISETP.GT.U32.AND P4, PT, R128, R110, PT ;  /* 0x0000006e8000720c */ /* 0x000fe20003f84070 */
[----:B------:R-:W-:Y:S01]  /*4af0*/  @!P2 IMAD.IADD R126, R126, 0x1, -R128 ;  /* 0x000000017e7ea824 */ /* 0x000fe200078e0a80 */
[----:B------:R-:W-:-:S07]  /*4b00*/  ISETP.GT.U32.AND P2, PT, R128, R111, PT ;  /* 0x0000006f8000720c */ /* 0x000fce0003f44070 */
[--C-:B------:R-:W-:Y:S01]  /*4b10*/  @!P0 IMAD.IADD R109, R109, 0x1, -R128.reuse ;  /* 0x000000016d6d8824 */ /* 0x100fe200078e0a80 */
[C---:B------:R-:W-:Y:S01]  /*4b20*/  ISETP.GT.U32.AND P0, PT, R128.reuse, R99, PT ;  /* 0x000000638000720c */ /* 0x040fe20003f04070 */
[--C-:B------:R-:W-:Y:S01]  /*4b30*/  @!P1 IMAD.IADD R115, R115, 0x1, -R128.reuse ;  /* 0x0000000173739824 */ /* 0x100fe200078e0a80 */
[----:B------:R-:W-:Y:S01]  /*4b40*/  ISETP.GT.U32.AND P1, PT, R128, R105, PT ;  /* 0x000000698000720c */ /* 0x000fe20003f24070 */
[--C-:B------:R-:W-:Y:S01]  /*4b50*/  @!P4 IMAD.IADD R110, R110, 0x1, -R128.reuse ;  /* 0x000000016e6ec824 */ /* 0x100fe200078e0a80 */
[C---:B------:R-:W-:Y:S01]  /*4b60*/  ISETP.GT.U32.AND P4, PT, R128.reuse, R103, PT ;  /* 0x000000678000720c */ /* 0x040fe20003f84070 */
[----:B------:R-:W-:Y:S01]  /*4b70*/  @!P2 IMAD.IADD R111, R111, 0x1, -R128 ;  /* 0x000000016f6fa824 */ /* 0x000fe200078e0a80 */
[----:B------:R-:W-:-:S07]  /*4b80*/  ISETP.GT.U32.AND P2, PT, R128, R104, PT ;  /* 0x000000688000720c */ /* 0x000fce0003f44070 */
[--C-:B------:R-:W-:Y:S01]  /*4b90*/  @!P0 IMAD.IADD R99, R99, 0x1, -R128.reuse ;  /* 0x0000000163638824 */ /* 0x100fe200078e0a80 */
[C---:B------:R-:W-:Y:S01]  /*4ba0*/  ISETP.GT.U32.AND P0, PT, R128.reuse, R95, PT ;  /* 0x0000005f8000720c */ /* 0x040fe20003f04070 */
[--C-:B------:R-:W-:Y:S01]  /*4bb0*/  @!P1 IMAD.IADD R105, R105, 0x1, -R128.reuse ;  /* 0x0000000169699824 */ /* 0x100fe200078e0a80 */
[C---:B------:R-:W-:Y:S01]  /*4bc0*/  ISETP.GT.U32.AND P1, PT, R128.reuse, R98, PT ;  /* 0x000000628000720c */ /* 0x040fe20003f24070 */
[--C-:B------:R-:W-:Y:S01]  /*4bd0*/  @!P4 IMAD.IADD R103, R103, 0x1, -R128.reuse ;  /* 0x000000016767c824 */ /* 0x100fe200078e0a80 */
[----:B------:R-:W-:Y:S01]  /*4be0*/  ISETP.GT.U32.AND P4, PT, R128, R93, PT ;  /* 0x0000005d8000720c */ /* 0x000fe20003f84070 */
[----:B------:R-:W-:Y:S01]  /*4bf0*/  @!P2 IMAD.IADD R104, R104, 0x1, -R128 ;  /* 0x000000016868a824 */ /* 0x000fe200078e0a80 */
[----:B------:R-:W-:-:S07]  /*4c00*/  ISETP.GT.U32.AND P2, PT, R128, R97, PT ;  /* 0x000000618000720c */ /* 0x000fce0003f44070 */
[--C-:B------:R-:W-:Y:S01]  /*4c10*/  @!P0 IMAD.IADD R95, R95, 0x1, -R128.reuse ;  /* 0x000000015f5f8824 */ /* 0x100fe200078e0a80 */
[----:B------:R-:W-:Y:S01]  /*4c20*/  ISETP.GT.U32.AND P0, PT, R128, R83, PT ;  /* 0x000000538000720c */ /* 0x000fe20003f04070 */
[--C-:B------:R-:W-:Y:S01]  /*4c30*/  @!P1 IMAD.IADD R98, R98, 0x1, -R128.reuse ;  /* 0x0000000162629824 */ /* 0x100fe200078e0a80 */
[C---:B------:R-:W-:Y:S01]  /*4c40*/  ISETP.GT.U32.AND P1, PT, R128.reuse, R96, PT ;  /* 0x000000608000720c */ /* 0x040fe20003f24070 */
[--C-:B------:R-:W-:Y:S01]  /*4c50*/  @!P4 IMAD.IADD R93, R93, 0x1, -R128.reuse ;  /* 0x000000015d5dc824 */ /* 0x100fe200078e0a80 */
[C---:B------:R-:W-:Y:S01]  /*4c60*/  ISETP.GT.U32.AND P4, PT, R128.reuse, R88, PT ;  /* 0x000000588000720c */ /* 0x040fe20003f84070 */
[----:B------:R-:W-:Y:S01]  /*4c70*/  @!P2 IMAD.IADD R97, R97, 0x1, -R128 ;  /* 0x000000016161a824 */ /* 0x000fe200078e0a80 */
[----:B------:R-:W-:-:S07]  /*4c80*/  ISETP.GT.U32.AND P2, PT, R128, R89, PT ;  /* 0x000000598000720c */ /* 0x000fce0003f44070 */
[--C-:B------:R-:W-:Y:S01]  /*4c90*/  @!P0 IMAD.IADD R83, R83, 0x1, -R128.reuse ;  /* 0x0000000153538824 */ /* 0x100fe200078e0a80 */
[----:B------:R-:W-:Y:S01]  /*4ca0*/  ISETP.GT.U32.AND P0, PT, R128, R74, PT ;  /* 0x0000004a8000720c */ /* 0x000fe20003f04070 */
        /* <DEDUP_REMOVED lines=9> */
[----:B------:R-:W-:Y:S01]  /*4d40*/  ISETP.GT.U32.AND P1, PT, R128, R76, PT ;  /* 0x0000004c8000720c */ /* 0x000fe20003f24070 */
[--C-:B------:R-:W-:Y:S01]  /*4d50*/  @!P4 IMAD.IADD R82, R82, 0x1, -R128.reuse ;  /* 0x000000015252c824 */ /* 0x100fe200078e0a80 */
[----:B------:R-:W-:Y:S01]  /*4d60*/  ISETP.GT.U32.AND P4, PT, R128, R68, PT ;  /* 0x000000448000720c */ /* 0x000fe20003f84070 */
        /* <DEDUP_REMOVED lines=197> */
[----:B------:R-:W-:Y:S01]  /*59c0*/  STL [R1+0x88], R190 ;  /* 0x000088be01007387 */ /* 0x000fe20000100800 */
[----:B------:R-:W-:Y:S02]  /*59d0*/  ISETP.GT.U32.AND P1, PT, R128, R142, PT ;  /* 0x0000008e8000720c */ /* 0x000fe40003f24070 */
[----:B0-----:R-:W-:Y:S01]  /*59e0*/  SHF.R.U64 R72, R18, 0x16, RZ ;  /* 0x0000001612487819 */ /* 0x001fe200000012ff */
[----:B------:R0:W-:Y:S01]  /*59f0*/  STL [R1+0x180], R189 ;  /* 0x000180bd01007387 */ /* 0x0001e20000100800 */
[----:B------:R-:W-:Y:S01]  /*5a00*/  @!P4 IMAD.IADD R144, R144, 0x1, -R128 ;  /* 0x000000019090c824 */ /* 0x000fe200078e0a80 */
[----:B------:R-:W-:-:S05]  /*5a10*/  ISETP.GT.U32.AND P4, PT, R128, R157, PT ;  /* 0x0000009d8000720c */ /* 0x000fca0003f84070 */
[----:B------:R-:W-:Y:S02]  /*5a20*/  @!P0 IMAD.IADD R156, R156, 0x1, -R128 ;  /* 0x000000019c9c8824 */ /* 0x000fe400078e0a80 */
[----:B0-----:R-:W-:Y:S01]  /*5a30*/  IMAD R189, R122, 0x29, RZ ;  /* 0x000000297abd7824 */ /* 0x001fe200078e02ff */
[----:B------:R-:W-:-:S04]  /*5a40*/  LOP3.LUT P0, RZ, R72, 0x1, RZ, 0xc0, !PT ;  /* 0x0000000148ff7812 */ /* 0x000fc8000780c0ff */
[----:B------:R-:W-:Y:S02]  /*5a50*/  SHF.R.S32.HI R186, RZ, 0x1f, R189 ;  /* 0x0000001fffba7819 */ /* 0x000fe400000114bd */
[----:B------:R-:W-:Y:S01]  /*5a60*/  IADD3 R72, P6, PT, R189, R20, RZ ;  /* 0x00000014bd487210 */ /* 0x000fe20007fde0ff */
[--C-:B------:R-:W-:Y:S01]  /*5a70*/  @!P2 IMAD.IADD R145, R145, 0x1, -R128.reuse ;  /* 0x000000019191a824 */ /* 0x100fe200078e0a80 */
[----:B------:R-:W-:Y:S01]  /*5a80*/  ISETP.GT.U32.AND P2, PT, R128, R141, PT ;  /* 0x0000008d8000720c */ /* 0x000fe20003f44070 */
[--C-:B------:R-:W-:Y:S02]  /*5a90*/  @!P1 IMAD.IADD R142, R142, 0x1, -R128.reuse ;  /* 0x000000018e8e9824 */ /* 0x100fe400078e0a80 */
[----:B------:R-:W-:Y:S01]  /*5aa0*/  IMAD.X R73, R186, 0x1, R21, P6 ;  /* 0x00000001ba497824 */ /* 0x000fe200030e0615 */
[----:B------:R-:W-:Y:S02]  /*5ab0*/  ISETP.GT.U32.AND P6, PT, R128, R132, PT ;  /* 0x000000848000720c */ /* 0x000fe40003fc4070 */
[----:B------:R-:W-:Y:S01]  /*5ac0*/  ISETP.GE.AND P1, PT, R130, RZ, PT ;  /* 0x000000ff8200720c */ /* 0x000fe20003f26270 */
[----:B------:R-:W-:Y:S01]  /*5ad0*/  @!P4 IMAD.IADD R157, R157, 0x1, -R128 ;  /* 0x000000019d9dc824 */ /* 0x000fe200078e0a80 */
[----:B------:R-:W-:-:S02]  /*5ae0*/  ISETP.GE.AND P4, PT, R127, RZ, PT ;  /* 0x000000ff7f00720c */ /* 0x000fc40003f86270 */
[----:B------:R-:W-:Y:S01]  /*5af0*/  PRMT R127, RZ, 0x7610, R127 ;  /* 0x00007610ff7f7816 */ /* 0x000fe2000000007f */
[----:B------:R-:W-:Y:S02]  /*5b00*/  IMAD R130, R122, 0x2a, RZ ;  /* 0x0000002a7a827824 */ /* 0x000fe400078e02ff */
[--C-:B------:R-:W-:Y:S01]  /*5b10*/  @!P2 IMAD.IADD R141, R141, 0x1, -R128.reuse ;  /* 0x000000018d8da824 */ /* 0x100fe200078e0a80 */
[----:B------:R-:W-:Y:S02]  /*5b20*/  ISETP.GE.AND P2, PT, R129, RZ, PT ;  /* 0x000000ff8100720c */ /* 0x000fe40003f46270 */
[----:B------:R0:W2:Y:S01]  /*5b30*/  @P0 LDG.E.U8 R127, desc[UR26][R72.64] ;  /* 0x0000001a487f0981 */ /* 0x0000a2000c1e1100 */
[----:B------:R-:W-:Y:S01]  /*5b40*/  @!P6 IMAD.IADD R132, R132, 0x1, -R128 ;  /* 0x000000018484e824 */ /* 0x000fe200078e0a80 */
[----:B------:R-:W-:Y:S01]  /*5b50*/  SHF.R.S32.HI R129, RZ, 0x1f, R130 ;  /* 0x0000001fff817819 */ /* 0x000fe20000011482 */
[----:B------:R-:W-:Y:S01]  /*5b60*/  @!P1 IMAD.MOV R126, RZ, RZ, -R126 ;  /* 0x000000ffff7e9224 */ /* 0x000fe200078e0a7e */
[----:B------:R-:W-:-:S02]  /*5b70*/  ISETP.GE.AND P1, PT, R124, RZ, PT ;  /* 0x000000ff7c00720c */ /* 0x000fc40003f26270 */
[----:B------:R-:W-:Y:S02]  /*5b80*/  SHF.R.U64 R124, R18, 0x15, RZ ;  /* 0x00000015127c7819 */ /* 0x000fe400000012ff */
[----:B0-----:R-:W-:-:S05]  /*5b90*/  IADD3 R72, P6, PT, R130, R20, RZ ;  /* 0x0000001482487210 */ /* 0x001fca0007fde0ff */
[----:B------:R-:W-:Y:S01]  /*5ba0*/  IMAD.X R73, R129, 0x1, R21, P6 ;  /* 0x0000000181497824 */ /* 0x000fe200030e0615 */
[----:B------:R-:W-:Y:S02]  /*5bb0*/  LOP3.LUT P6, RZ, R124, 0x1, RZ, 0xc0, !PT ;  /* 0x000000017cff7812 */ /* 0x000fe400078cc0ff */
[----:B------:R-:W-:Y:S01]  /*5bc0*/  PRMT R124, RZ, 0x7610, R124 ;  /* 0x00007610ff7c7816 */ /* 0x000fe2000000007c */
[----:B------:R-:W-:Y:S01]  /*5bd0*/  IMAD R128, R122, 0x2b, RZ ;  /* 0x0000002b7a807824 */ /* 0x000fe200078e02ff */
[----:B------:R-:W-:Y:S01]  /*5be0*/  ISETP.GE.AND P0, PT, R125, RZ, PT ;  /* 0x000000ff7d00720c */ /* 0x000fe20003f06270 */
[----:B------:R-:W-:Y:S01]  /*5bf0*/  @!P2 IMAD.MOV R118, RZ, RZ, -R118 ;  /* 0x000000ffff76a224 */ /* 0x000fe200078e0a76 */
[----:B------:R-:W-:Y:S01]  /*5c00*/  ISETP.GE.AND P2, PT, R121, RZ, PT ;  /* 0x000000ff7900720c */ /* 0x000fe20003f46270 */
[----:B------:R-:W-:Y:S01]  /*5c10*/  IMAD.MOV.U32 R121, RZ, RZ, R115 ;  /* 0x000000ffff797224 */ /* 0x000fe200078e0073 */
[----:B------:R-:W-:Y:S02]  /*5c20*/  SHF.R.S32.HI R125, RZ, 0x1f, R128 ;  /* 0x0000001fff7d7819 */ /* 0x000fe40000011480 */
[----:B------:R-:W-:-:S03]  /*5c30*/  SHF.R.U64 R115, R18, 0x14, RZ ;  /* 0x0000001412737819 */ /* 0x000fc600000012ff */
[----:B------:R0:W2:Y:S02]  /*5c40*/  @P6 LDG.E.U8 R124, desc[UR26][R72.64] ;  /* 0x0000001a487c6981 */ /* 0x0000a4000c1e1100 */
[----:B0-----:R-:W-:-:S05]  /*5c50*/  IADD3 R72, P6, PT, R128, R20, RZ ;  /* 0x0000001480487210 */ /* 0x001fca0007fde0ff */
[----:B------:R-:W-:Y:S01]  /*5c60*/  IMAD.X R73, R125, 0x1, R21, P6 ;  /* 0x000000017d497824 */ /* 0x000fe200030e0615 */
[----:B------:R-:W-:Y:S01]  /*5c70*/  LOP3.LUT P6, RZ, R115, 0x1, RZ, 0xc0, !PT ;  /* 0x0000000173ff7812 */ /* 0x000fe200078cc0ff */
[----:B------:R-:W-:Y:S01]  /*5c80*/  @!P4 IMAD.MOV R116, RZ, RZ, -R116 ;  /* 0x000000ffff74c224 */ /* 0x000fe200078e0a74 */
[----:B------:R-:W-:Y:S02]  /*5c90*/  PRMT R115, RZ, 0x7610, R115 ;  /* 0x00007610ff737816 */ /* 0x000fe40000000073 */
[----:B------:R-:W-:Y:S01]  /*5ca0*/  ISETP.GE.AND P4, PT, R120, RZ, PT ;  /* 0x000000ff7800720c */ /* 0x000fe20003f86270 */
[----:B------:R-:W-:Y:S02]  /*5cb0*/  IMAD R120, R122, 0x2c, RZ ;  /* 0x0000002c7a787824 */ /* 0x000fe400078e02ff */
[----:B------:R-:W-:Y:S01]  /*5cc0*/  @!P0 IMAD.MOV R121, RZ, RZ, -R121 ;  /* 0x000000ffff798224 */ /* 0x000fe200078e0a79 */
[----:B------:R-:W-:Y:S01]  /*5cd0*/  ISETP.GE.AND P0, PT, R119, RZ, PT ;  /* 0x000000ff7700720c */ /* 0x000fe20003f06270 */
[----:B------:R-:W-:Y:S01]  /*5ce0*/  @!P1 IMAD.MOV R111, RZ, RZ, -R111 ;  /* 0x000000ffff6f9224 */ /* 0x000fe200078e0a6f */
[----:B------:R-:W-:Y:S01]  /*5cf0*/  ISETP.GE.AND P1, PT, R113, RZ, PT ;  /* 0x000000ff7100720c */ /* 0x000fe20003f26270 */
[----:B------:R-:W-:Y:S01]  /*5d00*/  IMAD.MOV.U32 R113, RZ, RZ, R109 ;  /* 0x000000ffff717224 */ /* 0x000fe200078e006d */
[----:B------:R-:W-:Y:S01]  /*5d10*/  SHF.R.S32.HI R119, RZ, 0x1f, R120 ;  /* 0x0000001fff777819 */ /* 0x000fe20000011478 */
[----:B------:R0:W2:Y:S01]  /*5d20*/  @P6 LDG.E.U8 R115, desc[UR26][R72.64] ;  /* 0x0000001a48736981 */ /* 0x0000a2000c1e1100 */
[----:B------:R-:W-:-:S02]  /*5d30*/  SHF.R.U64 R109, R18, 0x13, RZ ;  /* 0x00000013126d7819 */ /* 0x000fc400000012ff */
        /* <DEDUP_REMOVED lines=40> */
[----:B------:R-:W-:-:S03]  /*5fc0*/  SHF.R.S32.HI R100, RZ, 0x1f, R102 ;  /* 0x0000001fff647819 */ /* 0x000fc60000011466 */
[----:B------:R0:W2:Y:S01]  /*5fd0*/  @P6 LDG.E.U8 R97, desc[UR26][R72.64] ;  /* 0x0000001a48616981 */ /* 0x0000a2000c1e1100 */
[----:B------:R-:W-:Y:S02]  /*5fe0*/  ISETP.GE.AND P2, PT, R91, RZ, PT ;  /* 0x000000ff5b00720c */ /* 0x000fe40003f46270 */
[----:B------:R-:W-:Y:S02]  /*5ff0*/  SHF.R.U64 R91, R18, 0x10, RZ ;  /* 0x00000010125b7819 */ /* 0x000fe400000012ff */
        /* <DEDUP_REMOVED lines=39> */
[----:B------:R-:W-:Y:S01]  /*6270*/  @!P0 IMAD.MOV R76, RZ, RZ, -R76 ;  /* 0x000000ffff4c8224 */ /* 0x000fe200078e0a4c */
[----:B------:R-:W-:Y:S01]  /*6280*/  SHF.R.S32.HI R80, RZ, 0x1f, R81 ;  /* 0x0000001fff507819 */ /* 0x000fe20000011451 */
[----:B------:R0:W2:Y:S01]  /*6290*/  @P6 LDG.E.U8 R79, desc[UR26][R72.64] ;  /* 0x0000001a484f6981 */ /* 0x0000a2000c1e1100 */
[----:B------:R-:W-:-:S02]  /*62a0*/  IADD3 R70, P6, PT, R81, R20, RZ ;  /* 0x0000001451467210 */ /* 0x000fc40007fde0ff */
[----:B------:R-:W-:Y:S02]  /*62b0*/  ISETP.GE.AND P0, PT, R69, RZ, PT ;  /* 0x000000ff4500720c */ /* 0x000fe40003f06270 */
[----:B------:R-:W-:Y:S01]  /*62c0*/  SHF.R.U64 R69, R18, 0xc, RZ ;  /* 0x0000000c12457819 */ /* 0x000fe200000012ff */
[----:B0-----:R-:W-:Y:S02]  /*62d0*/  IMAD.MOV.U32 R72, RZ, RZ, R71 ;  /* 0x000000ffff487224 */ /* 0x001fe400078e0047 */
[----:B------:R-:W-:Y:S01]  /*62e0*/  IMAD.X R71, R80, 0x1, R21, P6 ;  /* 0x0000000150477824 */ /* 0x000fe200030e0615 */
[----:B------:R-:W-:Y:S01]  /*62f0*/  LOP3.LUT P6, RZ, R69, 0x1, RZ, 0xc0, !PT ;  /* 0x0000000145ff7812 */ /* 0x000fe200078cc0ff */
[----:B------:R-:W-:Y:S01]  /*6300*/  @!P1 IMAD.MOV R72, RZ, RZ, -R72 ;  /* 0x000000ffff489224 */ /* 0x000fe200078e0a48 */
[----:B------:R-:W-:Y:S02]  /*6310*/  PRMT R69, RZ, 0x7610, R69 ;  /* 0x00007610ff457816 */ /* 0x000fe40000000045 */
[----:B------:R-:W-:Y:S01]  /*6320*/  ISETP.GE.AND P1, PT, R75, RZ, PT ;  /* 0x000000ff4b00720c */ /* 0x000fe20003f26270 */
[----:B------:R-:W-:-:S02]  /*6330*/  IMAD R75, R122, 0x34, RZ ;  /* 0x000000347a4b7824 */ /* 0x000fc400078e02ff */
[----:B------:R-:W-:Y:S01]  /*6340*/  @!P2 IMAD.MOV R68, RZ, RZ, -R68 ;  /* 0x000000ffff44a224 */ /* 0x000fe200078e0a44 */
[----:B------:R-:W-:Y:S02]  /*6350*/  ISETP.GE.AND P2, PT, R64, RZ, PT ;  /* 0x000000ff4000720c */ /* 0x000fe40003f46270 */
[----:B------:R-:W-:-:S03]  /*6360*/  SHF.R.S32.HI R73, RZ, 0x1f, R75 ;  /* 0x0000001fff497819 */ /* 0x000fc6000001144b */
[----:B------:R0:W2:Y:S01]  /*6370*/  @P6 LDG.E.U8 R69, desc[UR26][R70.64] ;  /* 0x0000001a46456981 */ /* 0x0000a2000c1e1100 */
[----:B------:R-:W-:Y:S01]  /*6380*/  IADD3 R64, P6, PT, R75, R20, RZ ;  /* 0x000000144b407210 */ /* 0x000fe20007fde0ff */
[----:B------:R-:W-:Y:S01]  /*6390*/  @!P4 IMAD.MOV R67, RZ, RZ, -R67 ;  /* 0x000000ffff43c224 */ /* 0x000fe200078e0a43 */
[----:B------:R-:W-:-:S03]  /*63a0*/  ISETP.GE.AND P4, PT, R65, RZ, PT ;  /* 0x000000ff4100720c */ /* 0x000fc60003f86270 */
[----:B------:R-:W-:Y:S02]  /*63b0*/  IMAD.X R65, R73, 0x1, R21, P6 ;  /* 0x0000000149417824 */ /* 0x000fe400030e0615 */
[----:B0-----:R-:W-:Y:S01]  /*63c0*/  IMAD.MOV.U32 R70, RZ, RZ, R63 ;  /* 0x000000ffff467224 */ /* 0x001fe200078e003f */
[----:B------:R-:W-:-:S04]  /*63d0*/  SHF.R.U64 R63, R18, 0xb, RZ ;  /* 0x0000000b123f7819 */ /* 0x000fc800000012ff */
[----:B------:R-:W-:Y:S02]  /*63e0*/  LOP3.LUT P6, RZ, R63, 0x1, RZ, 0xc0, !PT ;  /* 0x000000013fff7812 */ /* 0x000fe400078cc0ff */
[----:B------:R-:W-:Y:S01]  /*63f0*/  PRMT R63, RZ, 0x7610, R63 ;  /* 0x00007610ff3f7816 */ /* 0x000fe2000000003f */
[----:B------:R-:W-:Y:S02]  /*6400*/  IMAD R71, R122, 0x35, RZ ;  /* 0x000000357a477824 */ /* 0x000fe400078e02ff */
[----:B------:R-:W-:Y:S01]  /*6410*/  @!P0 IMAD.MOV R70, RZ, RZ, -R70 ;  /* 0x000000ffff468224 */ /* 0x000fe200078e0a46 */
[----:B------:R-:W-:Y:S01]  /*6420*/  ISETP.GE.AND P0, PT, R66, RZ, PT ;  /* 0x000000ff4200720c */ /* 0x000fe20003f06270 */
[----:B------:R-:W-:Y:S01]  /*6430*/  @!P2 IMAD.MOV R62, RZ, RZ, -R62 ;  /* 0x000000ffff3ea224 */ /* 0x000fe200078e0a3e */
[----:B------:R-:W-:Y:S01]  /*6440*/  ISETP.GE.AND P2, PT, R58, RZ, PT ;  /* 0x000000ff3a00720c */ /* 0x000fe20003f46270 */
[----:B------:R-:W-:Y:S01]  /*6450*/  @!P1 IMAD.MOV R60, RZ, RZ, -R60 ;  /* 0x000000ffff3c9224 */ /* 0x000fe200078e0a3c */
[----:B------:R-:W-:-:S03]  /*6460*/  SHF.R.S32.HI R66, RZ, 0x1f, R71 ;  /* 0x0000001fff427819 */ /* 0x000fc60000011447 */
[----:B------:R0:W2:Y:S01]  /*6470*/  @P6 LDG.E.U8 R63, desc[UR26][R64.64] ;  /* 0x0000001a403f6981 */ /* 0x0000a2000c1e1100 */
[----:B------:R-:W-:Y:S02]  /*6480*/  IADD3 R58, P6, PT, R71, R20, RZ ;  /* 0x00000014473a7210 */ /* 0x000fe40007fde0ff */
[----:B------:R-:W-:Y:S02]  /*6490*/  ISETP.GE.AND P1, PT, R57, RZ, PT ;  /* 0x000000ff3900720c */ /* 0x000fe40003f26270 */
[----:B------:R-:W-:Y:S01]  /*64a0*/  SHF.R.U64 R57, R18, 0xa, RZ ;  /* 0x0000000a12397819 */ /* 0x000fe200000012ff */
[----:B0-----:R-:W-:Y:S02]  /*64b0*/  IMAD.MOV.U32 R64, RZ, RZ, R59 ;  /* 0x000000ffff407224 */ /* 0x001fe400078e003b */
[----:B------:R-:W-:Y:S01]  /*64c0*/  IMAD.X R59, R66, 0x1, R21, P6 ;  /* 0x00000001423b7824 */ /* 0x000fe200030e0615 */
[----:B------:R-:W-:Y:S02]  /*64d0*/  LOP3.LUT P6, RZ, R57, 0x1, RZ, 0xc0, !PT ;  /* 0x0000000139ff7812 */ /* 0x000fe400078cc0ff */
[----:B------:R-:W-:Y:S01]  /*64e0*/  PRMT R57, RZ, 0x7610, R57 ;  /* 0x00007610ff397816 */ /* 0x000fe20000000039 */
[----:B------:R-:W-:-:S02]  /*64f0*/  IMAD R65, R122, 0x36, RZ ;  /* 0x000000367a417824 */ /* 0x000fc400078e02ff */
[----:B------:R-:W-:Y:S01]  /*6500*/  @!P4 IMAD.MOV R64, RZ, RZ, -R64 ;  /* 0x000000ffff40c224 */ /* 0x000fe200078e0a40 */
[----:B------:R-:W-:Y:S01]  /*6510*/  ISETP.GE.AND P4, PT, R61, RZ, PT ;  /* 0x000000ff3d00720c */ /* 0x000fe20003f86270 */
        /* <DEDUP_REMOVED lines=14> */
[----:B------:R-:W-:-:S07]  /*6600*/  ISETP.GE.AND P2, PT, R55, RZ, PT ;  /* 0x000000ff3700720c */ /* 0x000fce0003f46270 */
[----:B------:R0:W2:Y:S01]  /*6610*/  @P6 LDG.E.U8 R51, desc[UR26][R52.64] ;  /* 0x0000001a34336981 */ /* 0x0000a2000c1e1100 */
[----:B------:R-:W-:Y:S01]  /*6620*/  @!P1 IMAD.MOV R49, RZ, RZ, -R49 ;  /* 0x000000ffff319224 */ /* 0x000fe200078e0a31 */
[----:B------:R-:W-:Y:S01]  /*6630*/  SHF.R.S32.HI R55, RZ, 0x1f, R59 ;  /* 0x0000001fff377819 */ /* 0x000fe2000001143b */
[----:B0-----:R-:W-:-:S04]  /*6640*/  IMAD.MOV.U32 R52, RZ, RZ, R47 ;  /* 0x000000ffff347224 */ /* 0x001fc800078e002f */
[----:B------:R-:W-:Y:S01]  /*6650*/  @!P4 IMAD.MOV R52, RZ, RZ, -R52 ;  /* 0x000000ffff34c224 */ /* 0x000fe200078e0a34 */
[----:B------:R-:W-:Y:S01]  /*6660*/  ISETP.GE.AND P4, PT, R48, RZ, PT ;  /* 0x000000ff3000720c */ /* 0x000fe20003f86270 */
[----:B------:R-:W-:Y:S01]  /*6670*/  IMAD.MOV.U32 R48, RZ, RZ, R46 ;  /* 0x000000ffff307224 */ /* 0x000fe200078e002e */
[----:B------:R-:W-:Y:S02]  /*6680*/  IADD3 R46, P6, PT, R59, R20, RZ ;  /* 0x000000143b2e7210 */ /* 0x000fe40007fde0ff */
[----:B------:R-:W-:Y:S02]  /*6690*/  ISETP.GE.AND P1, PT, R45, RZ, PT ;  /* 0x000000ff2d00720c */ /* 0x000fe40003f26270 */
[----:B------:R-:W-:Y:S01]  /*66a0*/  SHF.R.U64 R45, R18, 0x8, RZ ;  /* 0x00000008122d7819 */ /* 0x000fe200000012ff */
[----:B------:R-:W-:-:S03]  /*66b0*/  IMAD.X R47, R55, 0x1, R21, P6 ;  /* 0x00000001372f7824 */ /* 0x000fc600030e0615 */
[----:B------:R-:W-:Y:S01]  /*66c0*/  LOP3.LUT P6, RZ, R45, 0x1, RZ, 0xc0, !PT ;  /* 0x000000012dff7812 */ /* 0x000fe200078cc0ff */
[----:B------:R-:W-:Y:S01]  /*66d0*/  @!P0 IMAD.MOV R48, RZ, RZ, -R48 ;  /* 0x000000ffff308224 */ /* 0x000fe200078e0a30 */
[----:B------:R-:W-:Y:S02]  /*66e0*/  PRMT R45, RZ, 0x7610, R45 ;  /* 0x00007610ff2d7816 */ /* 0x000fe4000000002d */
[----:B------:R-:W-:Y:S01]  /*66f0*/  ISETP.GE.AND P0, PT, R50, RZ, PT ;  /* 0x000000ff3200720c */ /* 0x000fe20003f06270 */
[----:B------:R-:W-:-:S08]  /*6700*/  IMAD R53, R122, 0x39, RZ ;  /* 0x000000397a357824 */ /* 0x000fd000078e02ff */
[----:B------:R0:W2:Y:S01]  /*6710*/  @P6 LDG.E.U8 R45, desc[UR26][R46.64] ;  /* 0x0000001a2e2d6981 */ /* 0x0000a2000c1e1100 */
[----:B------:R-:W-:Y:S01]  /*6720*/  SHF.R.S32.HI R50, RZ, 0x1f, R53 ;  /* 0x0000001fff327819 */ /* 0x000fe20000011435 */
[----:B0-----:R-:W-:-:S04]  /*6730*/  IMAD.MOV.U32 R46, RZ, RZ, R41 ;  /* 0x000000ffff2e7224 */ /* 0x001fc800078e0029 */
[----:B------:R-:W-:Y:S01]  /*6740*/  @!P2 IMAD.MOV R46, RZ, RZ, -R46 ;  /* 0x000000ffff2ea224 */ /* 0x000fe200078e0a2e */
[----:B------:R-:W-:Y:S01]  /*6750*/  ISETP.GE.AND P2, PT, R42, RZ, PT ;  /* 0x000000ff2a00720c */ /* 0x000fe20003f46270 */
[----:B------:R-:W-:Y:S01]  /*6760*/  IMAD.MOV.U32 R42, RZ, RZ, R40 ;  /* 0x000000ffff2a7224 */ /* 0x000fe200078e0028 */
[----:B------:R-:W-:Y:S01]  /*6770*/  IADD3 R40, P6, PT, R53, R20, RZ ;  /* 0x0000001435287210 */ /* 0x000fe20007fde0ff */
[----:B------:R-:W-:Y:S01]  /*6780*/  @!P0 IMAD.MOV R43, RZ, RZ, -R43 ;  /* 0x000000ffff2b8224 */ /* 0x000fe200078e0a2b */
[----:B------:R-:W-:Y:S02]  /*6790*/  ISETP.GE.AND P0, PT, R39, RZ, PT ;  /* 0x000000ff2700720c */ /* 0x000fe40003f06270 */
[----:B------:R-:W-:Y:S01]  /*67a0*/  SHF.R.U64 R39, R18, 0x6, RZ ;  /* 0x0000000612277819 */ /* 0x000fe200000012ff */
[----:B------:R-:W-:-:S03]  /*67b0*/  IMAD.X R41, R50, 0x1, R21, P6 ;  /* 0x0000000132297824 */ /* 0x000fc600030e0615 */
[----:B------:R-:W-:Y:S02]  /*67c0*/  LOP3.LUT P6, RZ, R39, 0x1, RZ, 0xc0, !PT ;  /* 0x0000000127ff7812 */ /* 0x000fe400078cc0ff */
[----:B------:R-:W-:Y:S01]  /*67d0*/  PRMT R39, RZ, 0x7610, R39 ;  /* 0x00007610ff277816 */ /* 0x000fe20000000027 */
[----:B------:R-:W-:Y:S02]  /*67e0*/  IMAD R47, R122, 0x3a, RZ ;  /* 0x0000003a7a2f7824 */ /* 0x000fe400078e02ff */
[----:B------:R-:W-:Y:S01]  /*67f0*/  @!P4 IMAD.MOV R42, RZ, RZ, -R42 ;  /* 0x000000ffff2ac224 */ /* 0x000fe200078e0a2a */
[----:B------:R-:W-:Y:S01]  /*6800*/  ISETP.GE.AND P4, PT, R44, RZ, PT ;  /* 0x000000ff2c00720c */ /* 0x000fe20003f86270 */
[----:B------:R-:W-:Y:S01]  /*6810*/  @!P1 IMAD.MOV R33, RZ, RZ, -R33 ;  /* 0x000000ffff219224 */ /* 0x000fe200078e0a21 */
[----:B------:R-:W-:Y:S02]  /*6820*/  ISETP.GE.AND P1, PT, R34, RZ, PT ;  /* 0x000000ff2200720c */ /* 0x000fe40003f26270 */
[----:B------:R-:W-:-:S03]  /*6830*/  SHF.R.S32.HI R44, RZ, 0x1f, R47 ;  /* 0x0000001fff2c7819 */ /* 0x000fc6000001142f */
[----:B------:R0:W3:Y:S01]  /*6840*/  @P6 LDG.E.U8 R39, desc[UR26][R40.64] ;  /* 0x0000001a28276981 */ /* 0x0000e2000c1e1100 */
[----:B------:R-:W-:-:S03]  /*6850*/  IADD3 R34, P6, PT, R47, R20, RZ ;  /* 0x000000142f227210 */ /* 0x000fc60007fde0ff */
[----:B------:R-:W-:Y:S01]  /*6860*/  STL [R1+0x80], R189 ;  /* 0x000080bd01007387 */ /* 0x000fe20000100800 */
[----:B0-----:R-:W-:Y:S01]  /*6870*/  IMAD.MOV.U32 R41, RZ, RZ, R36 ;  /* 0x000000ffff297224 */ /* 0x001fe200078e0024 */
[----:B------:R-:W-:Y:S01]  /*6880*/  SHF.R.U64 R36, R18, 0x5, RZ ;  /* 0x0000000512247819 */ /* 0x000fe200000012ff */
[----:B------:R-:W-:Y:S02]  /*6890*/  IMAD.MOV.U32 R40, RZ, RZ, R35 ;  /* 0x000000ffff287224 */ /* 0x000fe400078e0023 */
[----:B------:R-:W-:Y:S01]  /*68a0*/  IMAD.X R35, R44, 0x1, R21, P6 ;  /* 0x000000012c237824 */ /* 0x000fe200030e0615 */
[----:B------:R-:W-:Y:S01]  /*68b0*/  LOP3.LUT P6, RZ, R36, 0x1, RZ, 0xc0, !PT ;  /* 0x0000000124ff7812 */ /* 0x000fe200078cc0ff */
[----:B------:R-:W-:Y:S04]  /*68c0*/  STL [R1+0x17c], R186 ;  /* 0x00017cba01007387 */ /* 0x000fe80000100800 */
[----:B------:R-:W-:Y:S01]  /*68d0*/  STL [R1+0x7c], R130 ;  /* 0x00007c8201007387 */ /* 0x000fe20000100800 */
[----:B------:R-:W-:-:S03]  /*68e0*/  PRMT R36, RZ, 0x7610, R36 ;  /* 0x00007610ff247816 */ /* 0x000fc60000000024 */
[----:B------:R-:W-:Y:S04]  /*68f0*/  STL [R1+0x178], R129 ;  /* 0x0001788101007387 */ /* 0x000fe80000100800 */
[----:B------:R-:W-:Y:S04]  /*6900*/  STL [R1+0x78], R128 ;  /* 0x0000788001007387 */ /* 0x000fe80000100800 */
[----:B------:R-:W-:Y:S04]  /*6910*/  STL [R1+0x174], R125 ;  /* 0x0001747d01007387 */ /* 0x000fe80000100800 */
[----:B------:R-:W-:Y:S01]  /*6920*/  STL [R1+0x74], R120 ;  /* 0x0000747801007387 */ /* 0x000fe20000100800 */
[----:B------:R-:W-:-:S03]  /*6930*/  @!P4 IMAD.MOV R41, RZ, RZ, -R41 ;  /* 0x000000ffff29c224 */ /* 0x000fc600078e0a29 */
[----:B------:R-:W-:Y:S01]  /*6940*/  STL [R1+0x170], R119 ;  /* 0x0001707701007387 */ /* 0x000fe20000100800 */
[----:B------:R-:W-:-:S03]  /*6950*/  ISETP.GE.AND P4, PT, R38, RZ, PT ;  /* 0x000000ff2600720c */ /* 0x000fc60003f86270 */
[----:B------:R-:W-:Y:S01]  /*6960*/  STL [R1+0x70], R114 ;  /* 0x0000707201007387 */ /* 0x000fe20000100800 */
[----:B------:R-:W-:-:S03]  /*6970*/  IMAD R38, R122, 0x3b, RZ ;  /* 0x0000003b7a267824 */ /* 0x000fc600078e02ff */
[----:B------:R-:W-:Y:S04]  /*6980*/  STL [R1+0x16c], R112 ;  /* 0x00016c7001007387 */ /* 0x000fe80000100800 */
[----:B------:R-:W-:Y:S04]  /*6990*/  STL [R1+0x6c], R108 ;  /* 0x00006c6c01007387 */ /* 0x000fe80000100800 */
[----:B------:R-:W-:Y:S01]  /*69a0*/  STL [R1+0x168], R106 ;  /* 0x0001686a01007387 */ /* 0x000fe20000100800 */
[----:B------:R-:W-:-:S03]  /*69b0*/  @!P2 IMAD.MOV R40, RZ, RZ, -R40 ;  /* 0x000000ffff28a224 */ /* 0x000fc600078e0a28 */
[----:B------:R-:W-:Y:S04]  /*69c0*/  STL [R1+0x68], R102 ;  /* 0x0000686601007387 */ /* 0x000fe80000100800 */
[----:B------:R0:W4:Y:S01]  /*69d0*/  @P6 LDG.E.U8 R36, desc[UR26][R34.64] ;  /* 0x0000001a22246981 */ /* 0x000122000c1e1100 */
[----:B------:R-:W-:-:S03]  /*69e0*/  ISETP.GE.AND P2, PT, R37, RZ, PT ;  /* 0x000000ff2500720c */ /* 0x000fc60003f46270 */
[----:B------:R-:W-:Y:S01]  /*69f0*/  STL [R1+0x164], R100 ;  /* 0x0001646401007387 */ /* 0x000fe20000100800 */
[----:B------:R-:W-:-:S03]  /*6a00*/  SHF.R.S32.HI R37, RZ, 0x1f, R38 ;  /* 0x0000001fff257819 */ /* 0x000fc60000011426 */
[----:B------:R-:W-:Y:S01]  /*6a10*/  STL [R1+0x60], R94 ;  /* 0x0000605e01007387 */ /* 0x000fe20000100800 */
[----:B0-----:R-:W-:-:S03]  /*6a20*/  IMAD.MOV.U32 R35, RZ, RZ, R29 ;  /* 0x000000ffff237224 */ /* 0x001fc600078e001d */
[----:B------:R-:W-:Y:S01]  /*6a30*/  STL [R1+0x160], R92 ;  /* 0x0001605c01007387 */ /* 0x000fe20000100800 */
[----:B------:R-:W-:Y:S01]  /*6a40*/  IMAD.MOV.U32 R34, RZ, RZ, R28 ;  /* 0x000000ffff227224 */ /* 0x000fe200078e001c */
[----:B------:R-:W-:Y:S01]  /*6a50*/  IADD3 R28, P6, PT, R38, R20, RZ ;  /* 0x00000014261c7210 */ /* 0x000fe20007fde0ff */
[----:B------:R-:W-:Y:S01]  /*6a60*/  @!P1 IMAD.MOV R35, RZ, RZ, -R35 ;  /* 0x000000ffff239224 */ /* 0x000fe200078e0a23 */
[----:B------:R-:W-:Y:S01]  /*6a70*/  STL [R1+0x5c], R90 ;  /* 0x00005c5a01007387 */ /* 0x000fe20000100800 */
[----:B------:R-:W-:-:S03]  /*6a80*/  ISETP.GE.AND P1, PT, R30, RZ, PT ;  /* 0x000000ff1e00720c */ /* 0x000fc60003f26270 */
[----:B------:R-:W-:Y:S01]  /*6a90*/  STL [R1+0x15c], R85 ;  /* 0x00015c5501007387 */ /* 0x000fe20000100800 */
[----:B------:R-:W-:-:S03]  /*6aa0*/  SHF.R.U64 R30, R18, 0x4, RZ ;  /* 0x00000004121e7819 */ /* 0x000fc600000012ff */
[----:B------:R-:W-:Y:S01]  /*6ab0*/  STL [R1+0x58], R81 ;  /* 0x0000585101007387 */ /* 0x000fe20000100800 */
[----:B------:R-:W-:-:S03]  /*6ac0*/  IMAD.X R29, R37, 0x1, R21, P6 ;  /* 0x00000001251d7824 */ /* 0x000fc600030e0615 */
[----:B------:R-:W-:Y:S01]  /*6ad0*/  STL [R1+0x158], R80 ;  /* 0x0001585001007387 */ /* 0x000fe20000100800 */
[----:B------:R-:W-:-:S03]  /*6ae0*/  LOP3.LUT P6, RZ, R30, 0x1, RZ, 0xc0, !PT ;  /* 0x000000011eff7812 */ /* 0x000fc600078cc0ff */
[----:B------:R-:W-:Y:S04]  /*6af0*/  STL [R1+0x54], R75 ;  /* 0x0000544b01007387 */ /* 0x000fe80000100800 */
[----:B------:R-:W-:Y:S04]  /*6b00*/  STL [R1+0x154], R73 ;  /* 0x0001544901007387 */ /* 0x000fe80000100800 */
[----:B------:R-:W-:Y:S04]  /*6b10*/  STL [R1+0x50], R71 ;  /* 0x0000504701007387 */ /* 0x000fe80000100800 */
[----:B------:R-:W-:Y:S04]  /*6b20*/  STL [R1+0x150], R66 ;  /* 0x0001504201007387 */ /* 0x000fe80000100800 */
[----:B------:R-:W-:Y:S04]  /*6b30*/  STL [R1+0x4c], R65 ;  /* 0x00004c4101007387 */ /* 0x000fe80000100800 */
[----:B------:R-:W-:Y:S04]  /*6b40*/  STL [R1+0x14c], R61 ;  /* 0x00014c3d01007387 */ /* 0x000fe80000100800 */
[----:B------:R-:W-:Y:S01]  /*6b50*/  STL [R1+0x48], R59 ;  /* 0x0000483b01007387 */ /* 0x000fe20000100800 */
[----:B------:R-:W-:-:S03]  /*6b60*/  PRMT R30, RZ, 0x7610, R30 ;  /* 0x00007610ff1e7816 */ /* 0x000fc6000000001e */
[----:B------:R-:W-:Y:S04]  /*6b70*/  STL [R1+0x148], R55 ;  /* 0x0001483701007387 */ /* 0x000fe80000100800 */
[----:B------:R-:W-:Y:S04]  /*6b80*/  STL [R1+0x40], R53 ;  /* 0x0000403501007387 */ /* 0x000fe80000100800 */
[----:B------:R-:W-:Y:S04]  /*6b90*/  STL [R1+0x144], R50 ;  /* 0x0001443201007387 */ /* 0x000fe80000100800 */
[----:B------:R-:W-:Y:S04]  /*6ba0*/  STL [R1+0x3c], R47 ;  /* 0x00003c2f01007387 */ /* 0x000fe80000100800 */
[----:B------:R-:W-:Y:S04]  /*6bb0*/  STL [R1+0x140], R44 ;  /* 0x0001402c01007387 */ /* 0x000fe80000100800 */
[----:B------:R0:W-:Y:S04]  /*6bc0*/  STL [R1+0x38], R38 ;  /* 0x0000382601007387 */ /* 0x0001e80000100800 */
[----:B------:R1:W5:Y:S01]  /*6bd0*/  @P6 LDG.E.U8 R30, desc[UR26][R28.64] ;  /* 0x0000001a1c1e6981 */ /* 0x000362000c1e1100 */
[----:B0-----:R-:W-:-:S03]  /*6be0*/  IMAD R38, R122, 0x3c, RZ ;  /* 0x0000003c7a267824 */ /* 0x001fc600078e02ff */
[----:B------:R0:W-:Y:S01]  /*6bf0*/  STL [R1+0x13c], R37 ;  /* 0x00013c2501007387 */ /* 0x0001e20000100800 */
[----:B-1----:R-:W-:Y:S01]  /*6c00*/  IMAD.MOV.U32 R29, RZ, RZ, R26 ;  /* 0x000000ffff1d7224 */ /* 0x002fe200078e001a */
[----:B------:R-:W-:Y:S01]  /*6c10*/  IADD3 R26, P6, PT, R38, R20, RZ ;  /* 0x00000014261a7210 */ /* 0x000fe20007fde0ff */
[----:B------:R-:W-:Y:S01]  /*6c20*/  @!P2 IMAD.MOV R32, RZ, RZ, -R32 ;  /* 0x000000ffff20a224 */ /* 0x000fe200078e0a20 */
[----:B------:R-:W-:Y:S02]  /*6c30*/  SHF.R.U64 R28, R18, 0x3, RZ ;  /* 0x00000003121c7819 */ /* 0x000fe400000012ff */
[----:B0-----:R-:W-:Y:S02]  /*6c40*/  SHF.R.S32.HI R37, RZ, 0x1f, R38 ;  /* 0x0000001fff257819 */ /* 0x001fe40000011426 */
[----:B------:R-:W-:Y:S01]  /*6c50*/  ISETP.GE.AND P2, PT, R31, RZ, PT ;  /* 0x000000ff1f00720c */ /* 0x000fe20003f46270 */
[----:B------:R-:W-:Y:S02]  /*6c60*/  IMAD.MOV.U32 R31, RZ, RZ, R27 ;  /* 0x000000ffff1f7224 */ /* 0x000fe400078e001b */
[----:B------:R-:W-:Y:S01]  /*6c70*/  IMAD.X R27, R37, 0x1, R21, P6 ;  /* 0x00000001251b7824 */ /* 0x000fe200030e0615 */
[----:B------:R-:W-:-:S02]  /*6c80*/  LOP3.LUT P6, RZ, R28, 0x1, RZ, 0xc0, !PT ;  /* 0x000000011cff7812 */ /* 0x000fc400078cc0ff */
[----:B------:R-:W-:Y:S01]  /*6c90*/  PRMT R28, RZ, 0x7610, R28 ;  /* 0x00007610ff1c7816 */ /* 0x000fe2000000001c */
[----:B------:R-:W-:Y:S01]  /*6ca0*/  IMAD R44, R122, 0x3d, RZ ;  /* 0x0000003d7a2c7824 */ /* 0x000fe200078e02ff */
[----:B------:R0:W-:Y:S04]  /*6cb0*/  STL [R1+0x34], R38 ;  /* 0x0000342601007387 */ /* 0x0001e80000100800 */
[----:B------:R1:W-:Y:S05]  /*6cc0*/  STL [R1+0x138], R37 ;  /* 0x0001382501007387 */ /* 0x0003ea0000100800 */
[----:B------:R1:W5:Y:S01]  /*6cd0*/  @P6 LDG.E.U8 R28, desc[UR26][R26.64] ;  /* 0x0000001a1a1c6981 */ /* 0x000362000c1e1100 */
[----:B0-----:R-:W-:Y:S01]  /*6ce0*/  SHF.R.S32.HI R38, RZ, 0x1f, R44 ;  /* 0x0000001fff267819 */ /* 0x001fe2000001142c */
[----:B-1----:R-:W-:Y:S01]  /*6cf0*/  IMAD.MOV.U32 R37, RZ, RZ, R24 ;  /* 0x000000ffff257224 */ /* 0x002fe200078e0018 */
[----:B------:R-:W-:Y:S01]  /*6d00*/  SHF.R.U64 R24, R18, 0x2, RZ ;  /* 0x0000000212187819 */ /* 0x000fe200000012ff */
[----:B------:R-:W-:Y:S01]  /*6d10*/  IMAD.MOV.U32 R26, RZ, RZ, R22 ;  /* 0x000000ffff1a7224 */ /* 0x000fe200078e0016 */
[----:B------:R-:W-:Y:S01]  /*6d20*/  IADD3 R22, P6, PT, R44, R20, RZ ;  /* 0x000000142c167210 */ /* 0x000fe20007fde0ff */
[----:B------:R-:W-:-:S04]  /*6d30*/  IMAD.MOV.U32 R27, RZ, RZ, R23 ;  /* 0x000000ffff1b7224 */ /* 0x000fc800078e0017 */
[----:B------:R-:W-:Y:S01]  /*6d40*/  IMAD.X R23, R38, 0x1, R21, P6 ;  /* 0x0000000126177824 */ /* 0x000fe200030e0615 */
[----:B------:R-:W-:Y:S01]  /*6d50*/  LOP3.LUT P6, RZ, R24, 0x1, RZ, 0xc0, !PT ;  /* 0x0000000118ff7812 */ /* 0x000fe200078cc0ff */
[----:B------:R-:W-:Y:S01]  /*6d60*/  @!P2 IMAD.MOV R26, RZ, RZ, -R26 ;  /* 0x000000ffff1aa224 */ /* 0x000fe200078e0a1a */
[----:B------:R-:W-:Y:S02]  /*6d70*/  ISETP.GE.AND P2, PT, R139, RZ, PT ;  /* 0x000000ff8b00720c */ /* 0x000fe40003f46270 */
[----:B------:R-:W-:Y:S01]  /*6d80*/  PRMT R24, RZ, 0x7610, R24 ;  /* 0x00007610ff187816 */ /* 0x000fe20000000018 */
[----:B------:R0:W-:Y:S01]  /*6d90*/  STL [R1+0x30], R44 ;  /* 0x0000302c01007387 */ /* 0x0001e20000100800 */
[----:B------:R-:W-:-:S07]  /*6da0*/  SHF.R.U64 R18, R18, 0x1, RZ ;  /* 0x0000000112127819 */ /* 0x000fce00000012ff */
[----:B------:R1:W5:Y:S01]  /*6db0*/  @P6 LDG.E.U8 R24, desc[UR26][R22.64] ;  /* 0x0000001a16186981 */ /* 0x000362000c1e1100 */
[----:B0-----:R-:W-:Y:S02]  /*6dc0*/  IMAD R44, R122, 0x3e, RZ ;  /* 0x0000003e7a2c7824 */ /* 0x001fe400078e02ff */
[----:B------:R-:W-:Y:S01]  /*6dd0*/  @!P2 IMAD.MOV R147, RZ, RZ, -R147 ;  /* 0x000000ffff93a224 */ /* 0x000fe200078e0a93 */
[----:B------:R-:W-:Y:S01]  /*6de0*/  LOP3.LUT P2, RZ, R18, 0x1, RZ, 0xc0, !PT ;  /* 0x0000000112ff7812 */ /* 0x000fe2000784c0ff */
[----:B------:R0:W-:Y:S01]  /*6df0*/  STL [R1+0x134], R38 ;  /* 0x0001342601007387 */ /* 0x0001e20000100800 */
[----:B-1----:R-:W-:-:S03]  /*6e00*/  IADD3 R22, P6, PT, R44, R20, RZ ;  /* 0x000000142c167210 */ /* 0x002fc60007fde0ff */
[----:B------:R-:W-:Y:S01]  /*6e10*/  STL [R1+0x2c], R44 ;  /* 0x00002c2c01007387 */ /* 0x000fe20000100800 */
[----:B------:R-:W-:Y:S02]  /*6e20*/  PRMT R18, RZ, 0x7610, R18 ;  /* 0x00007610ff127816 */ /* 0x000fe40000000012 */
[----:B0-----:R-:W-:-:S05]  /*6e30*/  SHF.R.S32.HI R38, RZ, 0x1f, R44 ;  /* 0x0000001fff267819 */ /* 0x001fca000001142c */
[----:B------:R0:W-:Y:S01]  /*6e40*/  STL [R1+0x130], R38 ;  /* 0x0001302601007387 */ /* 0x0001e20000100800 */
[----:B------:R-:W-:-:S05]  /*6e50*/  IMAD.X R23, R38, 0x1, R21, P6 ;  /* 0x0000000126177824 */ /* 0x000fca00030e0615 */
[----:B------:R1:W5:Y:S01]  /*6e60*/  @P2 LDG.E.U8 R18, desc[UR26][R22.64] ;  /* 0x0000001a16122981 */ /* 0x000362000c1e1100 */
[----:B0-----:R-:W-:-:S05]  /*6e70*/  IMAD R38, R122, 0x3f, RZ ;  /* 0x0000003f7a267824 */ /* 0x001fca00078e02ff */
[----:B------:R-:W-:Y:S02]  /*6e80*/  IADD3 R20, P2, PT, R38, R20, RZ ;  /* 0x0000001426147210 */ /* 0x000fe40007f5e0ff */
[----:B-1----:R-:W-:Y:S02]  /*6e90*/  SHF.R.S32.HI R23, RZ, 0x1f, R38 ;  /* 0x0000001fff177819 */ /* 0x002fe40000011426 */
[----:B------:R-:W-:-:S03]  /*6ea0*/  PRMT R22, RZ, 0x7610, R22 ;  /* 0x00007610ff167816 */ /* 0x000fc60000000016 */
[----:B------:R-:W-:-:S05]  /*6eb0*/  IMAD.X R21, R23, 0x1, R21, P2 ;  /* 0x0000000117157824 */ /* 0x000fca00010e0615 */
[----:B------:R-:W5:Y:S01]  /*6ec0*/  @!P5 LDG.E.U8 R22, desc[UR26][R20.64] ;  /* 0x0000001a1416d981 */ /* 0x000f62000c1e1100 */
[----:B------:R-:W-:-:S04]  /*6ed0*/  @!UP1 UIADD3 UR4, UPT, UPT, -UR7, 0x100000, URZ ;  /* 0x0010000007049890 */ /* 0x000fc8000fffe1ff */
[----:B------:R-:W-:Y:S02]  /*6ee0*/  @!UP1 USHF.L.U32 UR5, UR4, 0xb, URZ ;  /* 0x0000000b04059899 */ /* 0x000fe400080006ff */
[----:B------:R-:W-:Y:S01]  /*6ef0*/  @!UP1 USHF.L.U32 UR4, UR4, 0x1, URZ ;  /* 0x0000000104049899 */ /* 0x000fe200080006ff */
[----:B------:R-:W-:Y:S01]  /*6f00*/  @!P0 IMAD.MOV R34, RZ, RZ, -R34 ;  /* 0x000000ffff228224 */ /* 0x000fe200078e0a22 */
[----:B------:R-:W-:Y:S01]  /*6f10*/  ISETP.GE.AND P0, PT, R161, RZ, PT ;  /* 0x000000ffa100720c */ /* 0x000fe20003f06270 */
[----:B------:R-:W-:Y:S01]  /*6f20*/  VOTEU.ALL UP2, P3 ;  /* 0x0000000000ff7886 */ /* 0x000fe20001840000 */
[C---:B------:R-:W-:Y:S02]  /*6f30*/  LOP3.LUT R130, R188.reuse, 0x10, RZ, 0x3c, !PT ;  /* 0x00000010bc827812 */ /* 0x040fe400078e3cff */
[C---:B------:R-:W-:Y:S02]  /*6f40*/  LOP3.LUT R129, R188.reuse, 0x20, RZ, 0x3c, !PT ;  /* 0x00000020bc817812 */ /* 0x040fe400078e3cff */
[----:B------:R-:W-:Y:S01]  /*6f50*/  LOP3.LUT R128, R188, 0x30, RZ, 0x3c, !PT ;  /* 0x00000030bc807812 */ /* 0x000fe200078e3cff */
[----:B------:R-:W-:Y:S01]  /*6f60*/  @!P4 IMAD.MOV R25, RZ, RZ, -R25 ;  /* 0x000000ffff19c224 */ /* 0x000fe200078e0a19 */
[----:B------:R-:W-:Y:S01]  /*6f70*/  ISETP.GE.AND P2, PT, R149, RZ, PT ;  /* 0x000000ff9500720c */ /* 0x000fe20003f46270 */
[----:B------:R0:W-:Y:S01]  /*6f80*/  STL [R1+0x28], R38 ;  /* 0x0000282601007387 */ /* 0x0001e20000100800 */
[----:B------:R1:W3:Y:S01]  /*6f90*/  @!UP2 SYNCS.EXCH.64 URZ, [UR13+0x8008], UR4 ;  /* 0x008008040dffa5b2 */ /* 0x0002e20008000100 */
[----:B------:R-:W-:Y:S01]  /*6fa0*/  @!P1 IMAD.MOV R31, RZ, RZ, -R31 ;  /* 0x000000ffff1f9224 */ /* 0x000fe200078e0a1f */
[----:B------:R-:W-:Y:S01]  /*6fb0*/  ISETP.GE.AND P6, PT, R154, RZ, PT ;  /* 0x000000ff9a00720c */ /* 0x000fe20003fc6270 */
[----:B------:R-:W-:Y:S01]  /*6fc0*/  STS.U8 [R188+UR13], R175 ;  /* 0x000000afbc007988 */ /* 0x000fe2000800000d */
[----:B------:R-:W-:Y:S01]  /*6fd0*/  ISETP.GE.AND P5, PT, R153, RZ, PT ;  /* 0x000000ff9900720c */ /* 0x000fe20003fa6270 */
[----:B------:R-:W3:Y:S02]  /*6fe0*/  LDCU UR7, c[0x0][0x3b0] ;  /* 0x00007600ff0777ac */ /* 0x000ee40008000800 */
[----:B--2---:R-:W-:Y:S04]  /*6ff0*/  STS.U8 [R188+UR13+0x400], R174 ;  /* 0x000400aebc007988 */ /* 0x004fe8000800000d */
[----:B------:R-:W-:Y:S01]  /*7000*/  STS.U8 [R188+UR13+0xc00], R173 ;  /* 0x000c00adbc007988 */ /* 0x000fe2000800000d */
[----:B------:R-:W-:Y:S01]  /*7010*/  @!P0 IMAD.MOV R29, RZ, RZ, -R29 ;  /* 0x000000ffff1d8224 */ /* 0x000fe200078e0a1d */
[----:B------:R-:W-:Y:S01]  /*7020*/  ISETP.GE.AND P4, PT, R164, RZ, PT ;  /* 0x000000ffa400720c */ /* 0x000fe20003f86270 */
[----:B------:R-:W-:Y:S01]  /*7030*/  @!P2 IMAD.MOV R143, RZ, RZ, -R143 ;  /* 0x000000ffff8fa224 */ /* 0x000fe200078e0a8f */
[----:B------:R-:W-:Y:S01]  /*7040*/  STS.U8 [R188+UR13+0x1000], R169 ;  /* 0x001000a9bc007988 */ /* 0x000fe2000800000d */
[----:B------:R-:W-:Y:S01]  /*7050*/  ISETP.GE.AND P0, PT, R162, RZ, PT ;  /* 0x000000ffa200720c */ /* 0x000fe20003f06270 */
[----:B-1----:R-:W1:Y:S02]  /*7060*/  LDCU UR4, c[0x0][0x3b0] ;  /* 0x00007600ff0477ac */ /* 0x002e640008000800 */
[----:B------:R-:W-:Y:S01]  /*7070*/  STS.U8 [R188+UR13+0x1400], R167 ;  /* 0x001400a7bc007988 */ /* 0x000fe2000800000d */
[----:B0-----:R-:W-:Y:S01]  /*7080*/  LOP3.LUT R38, R188, 0x40, RZ, 0x3c, !PT ;  /* 0x00000040bc267812 */ /* 0x001fe200078e3cff */
[----:B------:R-:W0:Y:S02]  /*7090*/  LDCU UR5, c[0x0][0x3b0] ;  /* 0x00007600ff0577ac */ /* 0x000e240008000800 */
[----:B------:R-:W-:Y:S04]  /*70a0*/  STS.U8 [R188+UR13+0x1800], R163 ;  /* 0x001800a3bc007988 */ /* 0x000fe8000800000d */
[----:B------:R-:W-:Y:S04]  /*70b0*/  STS.U8 [R188+UR13+0x1c00], R16 ;  /* 0x001c0010bc007988 */ /* 0x000fe8000800000d */
[----:B------:R-:W-:Y:S04]  /*70c0*/  STS.U8 [R188+UR13+0x800], R17 ;  /* 0x00080011bc007988 */ /* 0x000fe8000800000d */
[----:B------:R-:W-:Y:S04]  /*70d0*/  STS.U8 [R130+UR13+0x80], R176 ;  /* 0x000080b082007988 */ /* 0x000fe8000800000d */
[----:B------:R-:W-:Y:S04]  /*70e0*/  STS.U8 [R130+UR13+0x480], R172 ;  /* 0x000480ac82007988 */ /* 0x000fe8000800000d */
[----:B------:R-:W-:Y:S04]  /*70f0*/  STS.U8 [R130+UR13+0x880], R14 ;  /* 0x0008800e82007988 */ /* 0x000fe8000800000d */
[----:B---3--:R-:W-:Y:S04]  /*7100*/  STS.U8 [R130+UR13+0xc80], R15 ;  /* 0x000c800f82007988 */ /* 0x008fe8000800000d */
[----:B------:R-:W-:Y:S04]  /*7110*/  STS.U8 [R130+UR13+0x1080], R133 ;  /* 0x0010808582007988 */ /* 0x000fe8000800000d */
[----:B------:R-:W-:Y:S04]  /*7120*/  STS.U8 [R130+UR13+0x1480], R127 ;  /* 0x0014807f82007988 */ /* 0x000fe8000800000d */
[----:B------:R-:W-:Y:S04]  /*7130*/  STS.U8 [R130+UR13+0x1880], R84 ;  /* 0x0018805482007988 */ /* 0x000fe8000800000d */
[----:B------:R-:W-:Y:S04]  /*7140*/  STS.U8 [R130+UR13+0x1c80], R39 ;  /* 0x001c802782007988 */ /* 0x000fe8000800000d */
[----:B------:R-:W-:Y:S01]  /*7150*/  STS.U8 [R129+UR13+0x100], R177 ;  /* 0x000100b181007988 */ /* 0x000fe2000800000d */
[----:B------:R-:W-:-:S03]  /*7160*/  @!P0 IMAD.MOV R37, RZ, RZ, -R37 ;  /* 0x000000ffff258224 */ /* 0x000fc600078e0a25 */
[----:B------:R-:W-:Y:S01]  /*7170*/  STS.U8 [R129+UR13+0x500], R171 ;  /* 0x000500ab81007988 */ /* 0x000fe2000800000d */
[----:B------:R-:W-:-:S03]  /*7180*/  ISETP.GE.AND P0, PT, R159, RZ, PT ;  /* 0x000000ff9f00720c */ /* 0x000fc60003f06270 */
[----:B------:R-:W-:Y:S04]  /*7190*/  STS.U8 [R129+UR13+0x900], R12 ;  /* 0x0009000c81007988 */ /* 0x000fe8000800000d */
[----:B------:R-:W-:Y:S04]  /*71a0*/  STS.U8 [R129+UR13+0xd00], R13 ;  /* 0x000d000d81007988 */ /* 0x000fe8000800000d */
[----:B------:R-:W-:Y:S04]  /*71b0*/  STS.U8 [R129+UR13+0x1100], R135 ;  /* 0x0011008781007988 */ /* 0x000fe8000800000d */
[----:B------:R2:W-:Y:S04]  /*71c0*/  STS.U8 [R129+UR13+0x1500], R124 ;  /* 0x0015007c81007988 */ /* 0x0005e8000800000d */
[----:B------:R-:W-:Y:S04]  /*71d0*/  STS.U8 [R129+UR13+0x1900], R79 ;  /* 0x0019004f81007988 */ /* 0x000fe8000800000d */
[----:B----4-:R-:W-:Y:S04]  /*71e0*/  STS.U8 [R129+UR13+0x1d00], R36 ;  /* 0x001d002481007988 */ /* 0x010fe8000800000d */
[----:B------:R-:W-:Y:S01]  /*71f0*/  STS.U8 [R128+UR13+0x180], R178 ;  /* 0x000180b280007988 */ /* 0x000fe2000800000d */
[----:B------:R-:W-:-:S03]  /*7200*/  ISETP.GE.AND P1, PT, R137, RZ, PT ;  /* 0x000000ff8900720c */ /* 0x000fc60003f26270 */
[----:B------:R-:W-:Y:S04]  /*7210*/  STS.U8 [R128+UR13+0x580], R170 ;  /* 0x000580aa80007988 */ /* 0x000fe8000800000d */
[----:B------:R-:W-:Y:S04]  /*7220*/  STS.U8 [R128+UR13+0x980], R10 ;  /* 0x0009800a80007988 */ /* 0x000fe8000800000d */
[----:B------:R-:W-:Y:S04]  /*7230*/  STS.U8 [R128+UR13+0xd80], R11 ;  /* 0x000d800b80007988 */ /* 0x000fe8000800000d */
[----:B-----5:R-:W-:Y:S04]  /*7240*/  STS.U8 [R128+UR13+0x1180], R136 ;  /* 0x0011808880007988 */ /* 0x020fe8000800000d */
[----:B------:R-:W-:Y:S04]  /*7250*/  STS.U8 [R128+UR13+0x1580], R115 ;  /* 0x0015807380007988 */ /* 0x000fe8000800000d */
[----:B------:R-:W-:Y:S01]  /*7260*/  STS.U8 [R128+UR13+0x1980], R69 ;  /* 0x0019804580007988 */ /* 0x000fe2000800000d */
[----:B------:R-:W-:Y:S01]  /*7270*/  @!P0 IMAD.MOV R146, RZ, RZ, -R146 ;  /* 0x000000ffff928224 */ /* 0x000fe200078e0a92 */
[----:B------:R-:W-:-:S02]  /*7280*/  ISETP.GE.AND P0, PT, R151, RZ, PT ;  /* 0x000000ff9700720c */ /* 0x000fc40003f06270 */
[----:B------:R3:W-:Y:S01]  /*7290*/  STL [R1+0x12c], R23 ;  /* 0x00012c1701007387 */ /* 0x0007e20000100800 */
[----:B------:R-:W-:Y:S01]  /*72a0*/  ISETP.NE.AND P2, PT, R19, RZ, PT ;  /* 0x000000ff1300720c */ /* 0x000fe20003f45270 */
[----:B------:R-:W-:Y:S01]  /*72b0*/  @!P4 IMAD.MOV R27, RZ, RZ, -R27 ;  /* 0x000000ffff1bc224 */ /* 0x000fe200078e0a1b */
[----:B--2---:R-:W-:Y:S01]  /*72c0*/  LOP3.LUT R124, R187, 0x3f, RZ, 0xc0, !PT ;  /* 0x0000003fbb7c7812 */ /* 0x004fe200078ec0ff */
[----:B------:R-:W-:Y:S01]  /*72d0*/  @!P1 IMAD.MOV R148, RZ, RZ, -R148 ;  /* 0x000000ffff949224 */ /* 0x000fe200078e0a94 */
[----:B------:R-:W-:Y:S02]  /*72e0*/  LOP3.LUT R19, RZ, R19, RZ, 0x33, !PT ;  /* 0x00000013ff137212 */ /* 0x000fe400078e33ff */
[----:B---3--:R-:W-:Y:S02]  /*72f0*/  LOP3.LUT R23, R188, 0x50, RZ, 0x3c, !PT ;  /* 0x00000050bc177812 */ /* 0x008fe400078e3cff */
[----:B------:R-:W-:Y:S02]  /*7300*/  ISETP.GE.AND P4, PT, R140, RZ, PT ;  /* 0x000000ff8c00720c */ /* 0x000fe40003f86270 */
[----:B------:R-:W-:Y:S01]  /*7310*/  ISETP.GE.AND P1, PT, R158, RZ, PT ;  /* 0x000000ff9e00720c */ /* 0x000fe20003f26270 */
[----:B------:R-:W-:Y:S01]  /*7320*/  IMAD R241, R124, R123, RZ ;  /* 0x0000007b7cf17224 */ /* 0x000fe200078e02ff */
[C---:B------:R-:W-:Y:S01]  /*7330*/  SEL R126, R19.reuse, R126, !P2 ;  /* 0x0000007e137e7207 */ /* 0x040fe20005000000 */
[----:B------:R-:W-:Y:S01]  /*7340*/  @!P0 IMAD.MOV R141, RZ, RZ, -R141 ;  /* 0x000000ffff8d8224 */ /* 0x000fe200078e0a8d */
[----:B------:R-:W-:-:S02]  /*7350*/  SEL R118, R19, R118, !P2 ;  /* 0x0000007613767207 */ /* 0x000fc40005000000 */
[----:B------:R-:W-:Y:S01]  /*7360*/  SEL R111, R19, R111, !P2 ;  /* 0x0000006f136f7207 */ /* 0x000fe20005000000 */
[----:B------:R-:W-:Y:S01]  /*7370*/  IMAD R126, R126, UR6, RZ ;  /* 0x000000067e7e7c24 */ /* 0x000fe2000f8e02ff */
[----:B------:R-:W-:Y:S01]  /*7380*/  IADD3 R243, P0, PT, R241, UR22, RZ ;  /* 0x00000016f1f37c10 */ /* 0x000fe2000ff1e0ff */
[----:B------:R-:W-:Y:S01]  /*7390*/  @!P6 IMAD.MOV R144, RZ, RZ, -R144 ;  /* 0x000000ffff90e224 */ /* 0x000fe200078e0a90 */
[----:B------:R-:W-:Y:S01]  /*73a0*/  STS.U8 [R128+UR13+0x1d80], R30 ;  /* 0x001d801e80007988 */ /* 0x000fe2000800000d */
[----:B------:R-:W-:Y:S01]  /*73b0*/  @!P4 IMAD.MOV R138, RZ, RZ, -R138 ;  /* 0x000000ffff8ac224 */ /* 0x000fe200078e0a8a */
[----:B------:R-:W-:Y:S01]  /*73c0*/  SEL R99, R19, R99, !P2 ;  /* 0x0000006313637207 */ /* 0x000fe20005000000 */
[----:B------:R-:W-:Y:S01]  /*73d0*/  IMAD R111, R111, UR6, RZ ;  /* 0x000000066f6f7c24 */ /* 0x000fe2000f8e02ff */
[----:B------:R-:W-:Y:S01]  /*73e0*/  STS.U8 [R38+UR13+0x200], R179 ;  /* 0x000200b326007988 */ /* 0x000fe2000800000d */
[----:B------:R-:W-:Y:S01]  /*73f0*/  @!P1 IMAD.MOV R145, RZ, RZ, -R145 ;  /* 0x000000ffff919224 */ /* 0x000fe200078e0a91 */
[C---:B------:R-:W-:Y:S01]  /*7400*/  SEL R89, R19.reuse, R89, !P2 ;  /* 0x0000005913597207 */ /* 0x040fe20005000000 */
[----:B------:R-:W-:Y:S01]  /*7410*/  @!P5 IMAD.MOV R132, RZ, RZ, -R132 ;  /* 0x000000ffff84d224 */ /* 0x000fe200078e0a84 */
[----:B------:R-:W-:Y:S01]  /*7420*/  STS.U8 [R38+UR13+0x600], R168 ;  /* 0x000600a826007988 */ /* 0x000fe2000800000d */
[----:B------:R-:W-:Y:S01]  /*7430*/  SEL R105, R19, R105, !P2 ;  /* 0x0000006913697207 */ /* 0x000fe20005000000 */
[----:B------:R-:W2:Y:S02]  /*7440*/  LDCU UR22, c[0x0][0x3b0] ;  /* 0x00007600ff1677ac */ /* 0x000ea40008000800 */
[----:B------:R3:W-:Y:S04]  /*7450*/  STS.U8 [R38+UR13+0xa00], R8 ;  /* 0x000a000826007988 */ /* 0x0007e8000800000d */
[----:B------:R-:W-:Y:S04]  /*7460*/  STS.U8 [R38+UR13+0xe00], R9 ;  /* 0x000e000926007988 */ /* 0x000fe8000800000d */
[----:B------:R-:W-:Y:S04]  /*7470*/  STS.U8 [R38+UR13+0x1200], R134 ;  /* 0x0012008626007988 */ /* 0x000fe8000800000d */
[----:B------:R-:W-:Y:S04]  /*7480*/  STS.U8 [R38+UR13+0x1600], R109 ;  /* 0x0016006d26007988 */ /* 0x000fe8000800000d */
[----:B------:R-:W-:Y:S01]  /*7490*/  STS.U8 [R38+UR13+0x1a00], R63 ;  /* 0x001a003f26007988 */ /* 0x000fe2000800000d */
[----:B---3--:R-:W-:-:S03]  /*74a0*/  LOP3.LUT R8, R188, 0x60, RZ, 0x3c, !PT ;  /* 0x00000060bc087812 */ /* 0x008fc600078e3cff */
[----:B------:R-:W-:Y:S04]  /*74b0*/  STS.U8 [R38+UR13+0x1e00], R28 ;  /* 0x001e001c26007988 */ /* 0x000fe8000800000d */
        /* <DEDUP_REMOVED lines=9> */
[----:B------:R-:W-:Y:S01]  /*7550*/  STS.U8 [R8+UR13+0x700], R165 ;  /* 0x000700a508007988 */ /* 0x000fe2000800000d */
[----:B------:R-:W-:-:S03]  /*7560*/  LEA.HI.X.SX32 R241, R241, UR23, 0x1, P0 ;  /* 0x00000017f1f17c11 */ /* 0x000fc600080f0eff */
[----:B------:R-:W-:Y:S04]  /*7570*/  STS.U8 [R8+UR13+0xb00], R4 ;  /* 0x000b000408007988 */ /* 0x000fe8000800000d */
[----:B------:R-:W-:Y:S01]  /*7580*/  STS.U8 [R8+UR13+0xf00], R5 ;  /* 0x000f000508007988 */ /* 0x000fe2000800000d */
[----:B------:R-:W-:-:S03]  /*7590*/  ISETP.GE.AND P4, PT, R150, RZ, PT ;  /* 0x000000ff9600720c */ /* 0x000fc60003f86270 */
[----:B------:R3:W-:Y:S01]  /*75a0*/  STS.U8 [R8+UR13+0x1300], R87 ;  /* 0x0013005708007988 */ /* 0x0007e2000800000d */
[----:B------:R-:W-:Y:S02]  /*75b0*/  ISETP.GE.AND P1, PT, R152, RZ, PT ;  /* 0x000000ff9800720c */ /* 0x000fe40003f26270 */
[----:B------:R-:W-:Y:S01]  /*75c0*/  ISETP.GE.AND P6, PT, R155, RZ, PT ;  /* 0x000000ff9b00720c */ /* 0x000fe20003fc6270 */
[----:B------:R-:W-:Y:S02]  /*75d0*/  IMAD R99, R99, UR6, RZ ;  /* 0x0000000663637c24 */ /* 0x000fe4000f8e02ff */
[----:B---3--:R-:W-:Y:S01]  /*75e0*/  IMAD R87, R118, UR6, RZ ;  /* 0x0000000676577c24 */ /* 0x008fe2000f8e02ff */
[----:B------:R-:W-:-:S04]  /*75f0*/  IADD3 R118, P0, PT, R126, R243, RZ ;  /* 0x000000f37e767210 */ /* 0x000fc80007f1e0ff */
[----:B------:R-:W-:Y:S02]  /*7600*/  LEA.HI.X.SX32 R119, R126, R241, 0x1, P0 ;  /* 0x000000f17e777211 */ /* 0x000fe400000f0eff */
[----:B------:R-:W-:Y:S01]  /*7610*/  IADD3 R120, P0, PT, R111, R243, RZ ;  /* 0x000000f36f787210 */ /* 0x000fe20007f1e0ff */
[----:B------:R-:W-:Y:S01]  /*7620*/  IMAD R109, R89, UR17, RZ ;  /* 0x00000011596d7c24 */ /* 0x000fe2000f8e02ff */
[----:B------:R-:W-:Y:S02]  /*7630*/  SEL R74, R19, R74, !P2 ;  /* 0x0000004a134a7207 */ /* 0x000fe40005000000 */
[----:B------:R-:W-:Y:S02]  /*7640*/  LEA.HI.X.SX32 R115, R111, R241, 0x1, P0 ;  /* 0x000000f16f737211 */ /* 0x000fe400000f0eff */
[----:B------:R-:W-:Y:S02]  /*7650*/  IADD3 R55, P0, PT, R99, R243, RZ ;  /* 0x000000f363377210 */ /* 0x000fe40007f1e0ff */
[----:B------:R-:W-:-:S02]  /*7660*/  SEL R116, R19, R116, !P2 ;  /* 0x0000007413747207 */ /* 0x000fc40005000000 */
[C---:B------:R-:W-:Y:S02]  /*7670*/  SEL R110, R19.reuse, R110, !P2 ;  /* 0x0000006e136e7207 */ /* 0x040fe40005000000 */
[C---:B------:R-:W-:Y:S01]  /*7680*/  SEL R113, R19.reuse, R113, !P2 ;  /* 0x0000007113717207 */ /* 0x040fe20005000000 */
[----:B------:R-:W-:Y:S01]  /*7690*/  @!P4 IMAD.MOV R142, RZ, RZ, -R142 ;  /* 0x000000ffff8ec224 */ /* 0x000fe200078e0a8e */
[C---:B------:R-:W-:Y:S02]  /*76a0*/  SEL R34, R19.reuse, R34, !P2 ;  /* 0x0000002213227207 */ /* 0x040fe40005000000 */
[----:B------:R-:W-:Y:S01]  /*76b0*/  LOP3.LUT R6, R188, 0x70, RZ, 0x3c, !PT ;  /* 0x00000070bc067812 */ /* 0x000fe200078e3cff */
[----:B------:R-:W-:Y:S01]  /*76c0*/  @!P1 IMAD.MOV R157, RZ, RZ, -R157 ;  /* 0x000000ffff9d9224 */ /* 0x000fe200078e0a9d */
[C---:B------:R-:W-:Y:S01]  /*76d0*/  SEL R49, R19.reuse, R49, !P2 ;  /* 0x0000003113317207 */ /* 0x040fe20005000000 */
[----:B------:R-:W-:Y:S01]  /*76e0*/  STS.U8 [R8+UR13+0x1700], R97 ;  /* 0x0017006108007988 */ /* 0x000fe2000800000d */
[----:B------:R-:W-:Y:S01]  /*76f0*/  SEL R27, R19, R27, !P2 ;  /* 0x0000001b131b7207 */ /* 0x000fe20005000000 */
[----:B------:R-:W-:Y:S01]  /*7700*/  IMAD R105, R105, UR6, RZ ;  /* 0x0000000669697c24 */ /* 0x000fe2000f8e02ff */
[----:B------:R-:W-:Y:S01]  /*7710*/  LEA.HI.X.SX32 R53, R99, R241, 0x1, P0 ;  /* 0x000000f163357211 */ /* 0x000fe200000f0eff */
[----:B------:R-:W-:Y:S01]  /*7720*/  IMAD R74, R74, UR29, RZ ;  /* 0x0000001d4a4a7c24 */ /* 0x000fe2000f8e02ff */
[C---:B------:R-:W-:Y:S01]  /*7730*/  SEL R93, R19.reuse, R93, !P2 ;  /* 0x0000005d135d7207 */ /* 0x040fe20005000000 */
[----:B------:R-:W-:Y:S01]  /*7740*/  @!P6 IMAD.MOV R156, RZ, RZ, -R156 ;  /* 0x000000ffff9ce224 */ /* 0x000fe200078e0a9c */
[C---:B------:R-:W-:Y:S01]  /*7750*/  SEL R72, R19.reuse, R72, !P2 ;  /* 0x0000004813487207 */ /* 0x040fe20005000000 */
[----:B------:R-:W-:Y:S01]  /*7760*/  STS.U8 [R8+UR13+0x1b00], R51 ;  /* 0x001b003308007988 */ /* 0x000fe2000800000d */
[----:B------:R-:W-:-:S02]  /*7770*/  SEL R60, R19, R60, !P2 ;  /* 0x0000003c133c7207 */ /* 0x000fc40005000000 */
[-C--:B------:R-:W-:Y:S02]  /*7780*/  IADD3 R89, P4, PT, R87, R243.reuse, RZ ;  /* 0x000000f357597210 */ /* 0x080fe40007f9e0ff */
[----:B------:R-:W-:Y:S01]  /*7790*/  IADD3 R111, P0, PT, R109, R243, RZ ;  /* 0x000000f36d6f7210 */ /* 0x000fe20007f1e0ff */
[----:B------:R3:W-:Y:S01]  /*77a0*/  STS.U8 [R8+UR13+0x1f00], R18 ;  /* 0x001f001208007988 */ /* 0x0007e2000800000d */
[C---:B------:R-:W-:Y:S01]  /*77b0*/  SEL R88, R19.reuse, R88, !P2 ;  /* 0x0000005813587207 */ /* 0x040fe20005000000 */
[----:B------:R-:W-:Y:S01]  /*77c0*/  IMAD R116, R116, UR6, RZ ;  /* 0x0000000674747c24 */ /* 0x000fe2000f8e02ff */
[C---:B------:R-:W-:Y:S01]  /*77d0*/  SEL R58, R19.reuse, R58, !P2 ;  /* 0x0000003a133a7207 */ /* 0x040fe20005000000 */
[----:B------:R-:W-:Y:S01]  /*77e0*/  IMAD R110, R110, UR6, RZ ;  /* 0x000000066e6e7c24 */ /* 0x000fe2000f8e02ff */
[----:B------:R-:W-:Y:S01]  /*77f0*/  SEL R121, R19, R121, !P2 ;  /* 0x0000007913797207 */ /* 0x000fe20005000000 */
[----:B------:R-:W-:Y:S01]  /*7800*/  IMAD R113, R113, UR6, RZ ;  /* 0x0000000671717c24 */ /* 0x000fe2000f8e02ff */
[C---:B------:R-:W-:Y:S01]  /*7810*/  SEL R104, R19.reuse, R104, !P2 ;  /* 0x0000006813687207 */ /* 0x040fe20005000000 */
[----:B------:R-:W-:Y:S01]  /*7820*/  STS.U8 [R6+UR13+0x380], R180 ;  /* 0x000380b406007988 */ /* 0x000fe2000800000d */
[C---:B------:R-:W-:Y:S01]  /*7830*/  SEL R98, R19.reuse, R98, !P2 ;  /* 0x0000006213627207 */ /* 0x040fe20005000000 */
[----:B---3--:R-:W-:Y:S01]  /*7840*/  IMAD R8, R34, UR47, RZ ;  /* 0x0000002f22087c24 */ /* 0x008fe2000f8e02ff */
[C---:B------:R-:W-:Y:S01]  /*7850*/  SEL R101, R19.reuse, R101, !P2 ;  /* 0x0000006513657207 */ /* 0x040fe20005000000 */
[----:B------:R-:W-:Y:S01]  /*7860*/  STS.U8 [R6+UR13+0x780], R160 ;  /* 0x000780a006007988 */ /* 0x000fe2000800000d */
[----:B------:R-:W-:Y:S01]  /*7870*/  SEL R26, R19, R26, !P2 ;  /* 0x0000001a131a7207 */ /* 0x000fe20005000000 */
[----:B------:R-:W-:Y:S01]  /*7880*/  IMAD R100, R49, UR40, RZ ;  /* 0x0000002831647c24 */ /* 0x000fe2000f8e02ff */
[----:B------:R-:W-:Y:S01]  /*7890*/  SEL R83, R19, R83, !P2 ;  /* 0x0000005313537207 */ /* 0x000fe20005000000 */
[----:B------:R-:W-:Y:S01]  /*78a0*/  IMAD R34, R27, UR54, RZ ;  /* 0x000000361b227c24 */ /* 0x000fe2000f8e02ff */
[-C--:B------:R-:W-:Y:S01]  /*78b0*/  LEA.HI.X.SX32 R87, R87, R241.reuse, 0x1, P4 ;  /* 0x000000f157577211 */ /* 0x080fe200020f0eff */
[----:B------:R-:W-:Y:S01]  /*78c0*/  STS.U8 [R6+UR13+0xb80], R2 ;  /* 0x000b800206007988 */ /* 0x000fe2000800000d */
[----:B------:R-:W-:Y:S01]  /*78d0*/  LEA.HI.X.SX32 R109, R109, R241, 0x1, P0 ;  /* 0x000000f16d6d7211 */ /* 0x000fe200000f0eff */
[----:B------:R-:W-:Y:S01]  /*78e0*/  IMAD R93, R93, UR11, RZ ;  /* 0x0000000b5d5d7c24 */ /* 0x000fe2000f8e02ff */
[C---:B------:R-:W-:Y:S01]  /*78f0*/  SEL R107, R19.reuse, R107, !P2 ;  /* 0x0000006b136b7207 */ /* 0x040fe20005000000 */
[----:B------:R-:W-:Y:S01]  /*7900*/  IMAD R106, R72, UR31, RZ ;  /* 0x0000001f486a7c24 */ /* 0x000fe2000f8e02ff */
[C---:B------:R-:W-:Y:S01]  /*7910*/  SEL R95, R19.reuse, R95, !P2 ;  /* 0x0000005f135f7207 */ /* 0x040fe20005000000 */
[----:B------:R-:W-:Y:S01]  /*7920*/  IMAD R60, R60, UR35, RZ ;  /* 0x000000233c3c7c24 */ /* 0x000fe2000f8e02ff */
[C---:B------:R-:W-:Y:S01]  /*7930*/  SEL R96, R19.reuse, R96, !P2 ;  /* 0x0000006013607207 */ /* 0x040fe20005000000 */
[----:B------:R-:W-:Y:S01]  /*7940*/  STS.U8 [R6+UR13+0xf80], R3 ;  /* 0x000f800306007988 */ /* 0x000fe2000800000d */
[C---:B------:R-:W-:Y:S01]  /*7950*/  SEL R77, R19.reuse, R77, !P2 ;  /* 0x0000004d134d7207 */ /* 0x040fe20005000000 */
[----:B------:R-:W-:Y:S01]  /*7960*/  IMAD R79, R88, UR18, RZ ;  /* 0x00000012584f7c24 */ /* 0x000fe2000f8e02ff */
[C---:B------:R-:W-:Y:S01]  /*7970*/  SEL R78, R19.reuse, R78, !P2 ;  /* 0x0000004e134e7207 */ /* 0x040fe20005000000 */
[----:B-1----:R-:W-:Y:S01]  /*7980*/  IMAD R72, R58, UR4, RZ ;  /* 0x000000043a487c24 */ /* 0x002fe2000f8e02ff */
[----:B------:R-:W-:-:S02]  /*7990*/  SEL R82, R19, R82, !P2 ;  /* 0x0000005213527207 */ /* 0x000fc40005000000 */
[C---:B------:R-:W-:Y:S02]  /*79a0*/  SEL R76, R19.reuse, R76, !P2 ;  /* 0x0000004c134c7207 */ /* 0x040fe40005000000 */
[C---:B------:R-:W-:Y:S02]  /*79b0*/  SEL R68, R19.reuse, R68, !P2 ;  /* 0x0000004413447207 */ /* 0x040fe40005000000 */
[C---:B------:R-:W-:Y:S02]  /*79c0*/  SEL R67, R19.reuse, R67, !P2 ;  /* 0x0000004313437207 */ /* 0x040fe40005000000 */
[C---:B------:R-:W-:Y:S02]  /*79d0*/  SEL R70, R19.reuse, R70, !P2 ;  /* 0x0000004613467207 */ /* 0x040fe40005000000 */
[C---:B------:R-:W-:Y:S02]  /*79e0*/  SEL R62, R19.reuse, R62, !P2 ;  /* 0x0000003e133e7207 */ /* 0x040fe40005000000 */
        /* <DEDUP_REMOVED lines=27> */
[----:B------:R-:W-:Y:S02]  /*7ba0*/  SEL R132, R19, R132, !P2 ;  /* 0x0000008413847207 */ /* 0x000fe40005000000 */
[-C--:B------:R-:W-:Y:S02]  /*7bb0*/  IADD3 R27, P4, PT, R105, R243.reuse, RZ ;  /* 0x000000f3691b7210 */ /* 0x080fe40007f9e0ff */
[-C--:B------:R-:W-:Y:S01]  /*7bc0*/  IADD3 R49, P0, PT, R74, R243.reuse, RZ ;  /* 0x000000f34a317210 */ /* 0x080fe20007f1e0ff */
[----:B------:R-:W-:Y:S01]  /*7bd0*/  STS.U8 [R6+UR13+0x1380], R131 ;  /* 0x0013808306007988 */ /* 0x000fe2000800000d */
[----:B------:R-:W-:Y:S01]  /*7be0*/  SEL R19, R19, R156, !P2 ;  /* 0x0000009c13137207 */ /* 0x000fe20005000000 */
[----:B------:R-:W-:Y:S01]  /*7bf0*/  IMAD R28, R121, UR6, RZ ;  /* 0x00000006791c7c24 */ /* 0x000fe2000f8e02ff */
[-C--:B------:R-:W-:Y:S01]  /*7c00*/  IADD3 R59, P6, PT, R116, R243.reuse, RZ ;  /* 0x000000f3743b7210 */ /* 0x080fe20007fde0ff */
[----:B------:R-:W-:Y:S01]  /*7c10*/  IMAD R104, R104, UR6, RZ ;  /* 0x0000000668687c24 */ /* 0x000fe2000f8e02ff */
[-C--:B------:R-:W-:Y:S01]  /*7c20*/  IADD3 R88, P2, PT, R110, R243.reuse, RZ ;  /* 0x000000f36e587210 */ /* 0x080fe20007f5e0ff */
[----:B------:R-:W-:Y:S01]  /*7c30*/  IMAD R98, R98, UR6, RZ ;  /* 0x0000000662627c24 */ /* 0x000fe2000f8e02ff */
[----:B------:R-:W-:Y:S01]  /*7c40*/  IADD3 R58, P1, PT, R113, R243, RZ ;  /* 0x000000f3713a7210 */ /* 0x000fe20007f3e0ff */
[----:B------:R-:W-:Y:S01]  /*7c50*/  IMAD R112, R101, UR9, RZ ;  /* 0x0000000965707c24 */ /* 0x000fe2000f8e02ff */
[----:B------:R-:W-:Y:S01]  /*7c60*/  STS.U8 [R6+UR13+0x1780], R91 ;  /* 0x0017805b06007988 */ /* 0x000fe2000800000d */
[----:B------:R-:W-:Y:S01]  /*7c70*/  IMAD R63, R26, UR53, RZ ;  /* 0x000000351a3f7c24 */ /* 0x000fe2000f8e02ff */
[-C--:B------:R-:W-:Y:S01]  /*7c80*/  LEA.HI.X.SX32 R26, R105, R241.reuse, 0x1, P4 ;  /* 0x000000f1691a7211 */ /* 0x080fe200020f0eff */
[----:B------:R-:W-:Y:S01]  /*7c90*/  IMAD R50, R83, UR19, RZ ;  /* 0x0000001353327c24 */ /* 0x000fe2000f8e02ff */
[----:B------:R-:W-:Y:S01]  /*7ca0*/  STS.U8 [R6+UR13+0x1b80], R45 ;  /* 0x001b802d06007988 */ /* 0x000fe2000800000d */
[----:B------:R-:W-:Y:S01]  /*7cb0*/  LEA.HI.X.SX32 R47, R74, R241, 0x1, P0 ;  /* 0x000000f14a2f7211 */ /* 0x000fe200000f0eff */
[----:B------:R-:W-:Y:S01]  /*7cc0*/  IMAD R77, R77, UR24, RZ ;  /* 0x000000184d4d7c24 */ /* 0x000fe2000f8e02ff */
[-C--:B------:R-:W-:Y:S01]  /*7cd0*/  IADD3 R83, P4, PT, R93, R243.reuse, RZ ;  /* 0x000000f35d537210 */ /* 0x080fe20007f9e0ff */
[----:B------:R1:W-:Y:S01]  /*7ce0*/  STS.U8 [R6+UR13+0x1f80], R22 ;  /* 0x001f801606007988 */ /* 0x0003e2000800000d */
[----:B------:R-:W-:Y:S01]  /*7cf0*/  IMAD R101, R56, UR7, RZ ;  /* 0x0000000738657c24 */ /* 0x000fe2000f8e02ff */
[----:B------:R-:W-:Y:S01]  /*7d00*/  IADD3 R105, P0, PT, R60, R243, RZ ;  /* 0x000000f33c697210 */ /* 0x000fe20007f1e0ff */
[----:B0-----:R-:W-:Y:S01]  /*7d10*/  IMAD R5, R52, UR5, RZ ;  /* 0x0000000534057c24 */ /* 0x001fe2000f8e02ff */
[-C--:B------:R-:W-:Y:S01]  /*7d20*/  LEA.HI.X.SX32 R57, R116, R241.reuse, 0x1, P6 ;  /* 0x000000f174397211 */ /* 0x080fe200030f0eff */
[----:B------:R-:W-:Y:S01]  /*7d30*/  IMAD R36, R25, UR50, RZ ;  /* 0x0000003219247c24 */ /* 0x000fe2000f8e02ff */
[-C--:B------:R-:W-:Y:S01]  /*7d40*/  LEA.HI.X.SX32 R85, R110, R241.reuse, 0x1, P2 ;  /* 0x000000f16e557211 */ /* 0x080fe200010f0eff */
[----:B------:R-:W-:Y:S01]  /*7d50*/  IMAD R84, R107, UR6, RZ ;  /* 0x000000066b547c24 */ /* 0x000fe2000f8e02ff */
[----:B------:R-:W-:Y:S01]  /*7d60*/  LEA.HI.X.SX32 R56, R113, R241, 0x1, P1 ;  /* 0x000000f171387211 */ /* 0x000fe200008f0eff */
[----:B------:R-:W-:Y:S01]  /*7d70*/  IMAD R95, R95, UR15, RZ ;  /* 0x0000000f5f5f7c24 */ /* 0x000fe2000f8e02ff */
[-C--:B------:R-:W-:Y:S01]  /*7d80*/  IADD3 R116, P6, PT, R104, R243.reuse, RZ ;  /* 0x000000f368747210 */ /* 0x080fe20007fde0ff */
[----:B-1----:R-:W-:Y:S01]  /*7d90*/  IMAD R6, R29, UR51, RZ ;  /* 0x000000331d067c24 */ /* 0x002fe2000f8e02ff */
[----:B------:R-:W-:-:S02]  /*7da0*/  IADD3 R29, P5, PT, R28, R243, RZ ;  /* 0x000000f31c1d7210 */ /* 0x000fc40007fbe0ff */
[-C--:B------:R-:W-:Y:S02]  /*7db0*/  IADD3 R25, P2, PT, R98, R243.reuse, RZ ;  /* 0x000000f362197210 */ /* 0x080fe40007f5e0ff */
[----:B------:R-:W-:Y:S01]  /*7dc0*/  IADD3 R114, P1, PT, R112, R243, RZ ;  /* 0x000000f370727210 */ /* 0x000fe20007f3e0ff */
[----:B------:R-:W-:Y:S01]  /*7dd0*/  IMAD R10, R43, UR43, RZ ;  /* 0x0000002b2b0a7c24 */ /* 0x000fe2000f8e02ff */
[-C--:B------:R-:W-:Y:S01]  /*7de0*/  LEA.HI.X.SX32 R81, R93, R241.reuse, 0x1, P4 ;  /* 0x000000f15d517211 */ /* 0x080fe200020f0eff */
[----:B------:R-:W-:Y:S01]  /*7df0*/  IMAD R107, R78, UR25, RZ ;  /* 0x000000194e6b7c24 */ /* 0x000fe2000f8e02ff */
[----:B------:R-:W-:Y:S01]  /*7e00*/  LEA.HI.X.SX32 R103, R60, R241, 0x1, P0 ;  /* 0x000000f13c677211 */ /* 0x000fe200000f0eff */
[----:B------:R-:W-:Y:S01]  /*7e10*/  IMAD R68, R68, UR32, RZ ;  /* 0x0000002044447c24 */ /* 0x000fe2000f8e02ff */
[-C--:B------:R-:W-:Y:S01]  /*7e20*/  IADD3 R21, P4, PT, R77, R243.reuse, RZ ;  /* 0x000000f34d157210 */ /* 0x080fe20007f9e0ff */
[----:B------:R-:W-:Y:S01]  /*7e30*/  IMAD R33, R33, UR44, RZ ;  /* 0x0000002c21217c24 */ /* 0x000fe2000f8e02ff */
[----:B------:R-:W-:Y:S01]  /*7e40*/  IADD3 R43, P0, PT, R5, R243, RZ ;  /* 0x000000f3052b7210 */ /* 0x000fe20007f1e0ff */
[----:B------:R-:W-:Y:S01]  /*7e50*/  IMAD R14, R54, UR38, RZ ;  /* 0x00000026360e7c24 */ /* 0x000fe2000f8e02ff */
[-C--:B------:R-:W-:Y:S01]  /*7e60*/  LEA.HI.X.SX32 R28, R28, R241.reuse, 0x1, P5 ;  /* 0x000000f11c1c7211 */ /* 0x080fe200028f0eff */
[----:B------:R-:W-:Y:S01]  /*7e70*/  IMAD R78, R82, UR28, RZ ;  /* 0x0000001c524e7c24 */ /* 0x000fe2000f8e02ff */
[-C--:B------:R-:W-:Y:S01]  /*7e80*/  LEA.HI.X.SX32 R113, R104, R241.reuse, 0x1, P6 ;  /* 0x000000f168717211 */ /* 0x080fe200030f0eff */
[----:B------:R-:W-:Y:S01]  /*7e90*/  IMAD R96, R96, UR16, RZ ;  /* 0x0000001060607c24 */ /* 0x000fe2000f8e02ff */
[-C--:B------:R-:W-:Y:S01]  /*7ea0*/  LEA.HI.X.SX32 R24, R98, R241.reuse, 0x1, P2 ;  /* 0x000000f162187211 */ /* 0x080fe200010f0eff */
[----:B------:R-:W-:Y:S01]  /*7eb0*/  IMAD R76, R76, UR30, RZ ;  /* 0x0000001e4c4c7c24 */ /* 0x000fe2000f8e02ff */
[----:B------:R-:W-:Y:S01]  /*7ec0*/  LEA.HI.X.SX32 R112, R112, R241, 0x1, P1 ;  /* 0x000000f170707211 */ /* 0x000fe200008f0eff */
[----:B------:R-:W-:Y:S01]  /*7ed0*/  IMAD R38, R41, UR46, RZ ;  /* 0x0000002e29267c24 */ /* 0x000fe2000f8e02ff */
[----:B------:R-:W-:-:S02]  /*7ee0*/  IADD3 R86, P5, PT, R84, R243, RZ ;  /* 0x000000f354567210 */ /* 0x000fc40007fbe0ff */
[-C--:B------:R-:W-:Y:S02]  /*7ef0*/  IADD3 R54, P6, PT, R95, R243.reuse, RZ ;  /* 0x000000f35f367210 */ /* 0x080fe40007fde0ff */
[-C--:B------:R-:W-:Y:S02]  /*7f00*/  IADD3 R82, P2, PT, R79, R243.reuse, RZ ;  /* 0x000000f34f527210 */ /* 0x080fe40007f5e0ff */
[----:B------:R-:W-:Y:S01]  /*7f10*/  IADD3 R52, P1, PT, R50, R243, RZ ;  /* 0x000000f332347210 */ /* 0x000fe20007f3e0ff */
[----:B------:R-:W-:Y:S01]  /*7f20*/  IMAD R32, R32, UR49, RZ ;  /* 0x0000003120207c24 */ /* 0x000fe2000f8e02ff */
[-C--:B------:R-:W-:Y:S02]  /*7f30*/  LEA.HI.X.SX32 R20, R77, R241.reuse, 0x1, P4 ;  /* 0x000000f14d147211 */ /* 0x080fe400020f0eff */
[----:B------:R-:W-:Y:S01]  /*7f40*/  LEA.HI.X.SX32 R41, R5, R241, 0x1, P0 ;  /* 0x000000f105297211 */ /* 0x000fe200000f0eff */
[----:B--2---:R-:W-:Y:S01]  /*7f50*/  IMAD R121, R19, UR22, RZ ;  /* 0x0000001613797c24 */ /* 0x004fe2000f8e02ff */
[----:B------:R-:W-:-:S02]  /*7f60*/  IADD3 R77, P4, PT, R68, R243, RZ ;  /* 0x000000f3444d7210 */ /* 0x000fc40007f9e0ff */
[----:B------:R-:W-:Y:S01]  /*7f70*/  IADD3 R99, P0, PT, R33, R243, RZ ;  /* 0x000000f321637210 */ /* 0x000fe20007f1e0ff */
[----:B------:R-:W-:Y:S01]  /*7f80*/  IMAD R45, R67, UR33, RZ ;  /* 0x00000021432d7c24 */ /* 0x000fe2000f8e02ff */
[-C--:B------:R-:W-:Y:S01]  /*7f90*/  LEA.HI.X.SX32 R84, R84, R241.reuse, 0x1, P5 ;  /* 0x000000f154547211 */ /* 0x080fe200028f0eff */
[----:B------:R-:W-:Y:S01]  /*7fa0*/  IMAD R62, R62, UR36, RZ ;  /* 0x000000243e3e7c24 */ /* 0x000fe2000f8e02ff */
[-C--:B------:R-:W-:Y:S01]  /*7fb0*/  LEA.HI.X.SX32 R51, R95, R241.reuse, 0x1, P6 ;  /* 0x000000f15f337211 */ /* 0x080fe200030f0eff */
[----:B------:R-:W-:Y:S01]  /*7fc0*/  IMAD R64, R64, UR37, RZ ;  /* 0x0000002540407c24 */ /* 0x000fe2000f8e02ff */
[-C--:B------:R-:W-:Y:S02]  /*7fd0*/  LEA.HI.X.SX32 R79, R79, R241.reuse, 0x1, P2 ;  /* 0x000000f14f4f7211 */ /* 0x080fe400010f0eff */
[----:B------:R-:W-:Y:S02]  /*7fe0*/  LEA.HI.X.SX32 R50, R50, R241, 0x1, P1 ;  /* 0x000000f132327211 */ /* 0x000fe400008f0eff */
[----:B------:R-:W-:-:S02]  /*7ff0*/  IADD3 R23, P5, PT, R96, R243, RZ ;  /* 0x000000f360177210 */ /* 0x000fc40007fbe0ff */
[-C--:B------:R-:W-:Y:S02]  /*8000*/  IADD3 R110, P6, PT, R107, R243.reuse, RZ ;  /* 0x000000f36b6e7210 */ /* 0x080fe40007fde0ff */
[-C--:B------:R-:W-:Y:S02]  /*8010*/  IADD3 R19, P2, PT, R76, R243.reuse, RZ ;  /* 0x000000f34c137210 */ /* 0x080fe40007f5e0ff */
[----:B------:R-:W-:Y:S02]  /*8020*/  IADD3 R108, P1, PT, R106, R243, RZ ;  /* 0x000000f36a6c7210 */ /* 0x000fe40007f3e0ff */
[-C--:B------:R-:W-:Y:S02]  /*8030*/  LEA.HI.X.SX32 R75, R68, R241.reuse, 0x1, P4 ;  /* 0x000000f1444b7211 */ /* 0x080fe400020f0eff */
[----:B------:R-:W-:Y:S01]  /*8040*/  LEA.HI.X.SX32 R97, R33, R241, 0x1, P0 ;  /* 0x000000f121617211 */ /* 0x000fe200000f0eff */
[----:B------:R-:W-:Y:S01]  /*8050*/  IMAD R12, R48, UR39, RZ ;  /* 0x00000027300c7c24 */ /* 0x000fe2000f8e02ff */
[----:B------:R-:W-:Y:S01]  /*8060*/  IADD3 R68, P0, PT, R32, R243, RZ ;  /* 0x000000f320447210 */ /* 0x000fe20007f1e0ff */
[----:B------:R-:W-:Y:S01]  /*8070*/  IMAD R69, R46, UR41, RZ ;  /* 0x000000292e457c24 */ /* 0x000fe2000f8e02ff */
[-C--:B------:R-:W-:Y:S01]  /*8080*/  LEA.HI.X.SX32 R22, R96, R241.reuse, 0x1, P5 ;  /* 0x000000f160167211 */ /* 0x080fe200028f0eff */
[----:B------:R-:W-:Y:S01]  /*8090*/  IMAD R70, R70, UR34, RZ ;  /* 0x0000002246467c24 */ /* 0x000fe2000f8e02ff */
[----:B------:R-:W-:-:S02]  /*80a0*/  LEA.HI.X.SX32 R107, R107, R241, 0x1, P6 ;  /* 0x000000f16b6b7211 */ /* 0x000fc400030f0eff */
[-C--:B------:R-:W-:Y:S02]  /*80b0*/  LEA.HI.X.SX32 R18, R76, R241.reuse, 0x1, P2 ;  /* 0x000000f14c127211 */ /* 0x080fe400010f0eff */
[----:B------:R-:W-:Y:S02]  /*80c0*/  LEA.HI.X.SX32 R106, R106, R241, 0x1, P1 ;  /* 0x000000f16a6a7211 */ /* 0x000fe400008f0eff */
[-C--:B------:R-:W-:Y:S02]  /*80d0*/  IADD3 R80, P5, PT, R78, R243.reuse, RZ ;  /* 0x000000f34e507210 */ /* 0x080fe40007fbe0ff */
[-C--:B------:R-:W-:Y:S02]  /*80e0*/  IADD3 R48, P6, PT, R45, R243.reuse, RZ ;  /* 0x000000f32d307210 */ /* 0x080fe40007fde0ff */
[-C--:B------:R-:W-:Y:S02]  /*80f0*/  IADD3 R76, P2, PT, R62, R243.reuse, RZ ;  /* 0x000000f33e4c7210 */ /* 0x080fe40007f5e0ff */
[----:B------:R-:W-:Y:S01]  /*8100*/  IADD3 R46, P1, PT, R64, R243, RZ ;  /* 0x000000f3402e7210 */ /* 0x000fe20007f3e0ff */
[----:B------:R-:W-:Y:S01]  /*8110*/  IMAD R4, R37, UR55, RZ ;  /* 0x0000003725047c24 */ /* 0x000fe2000f8e02ff */
[----:B------:R-:W-:-:S02]  /*8120*/  LEA.HI.X.SX32 R66, R32, R241, 0x1, P0 ;  /* 0x000000f120427211 */ /* 0x000fc400000f0eff */
[----:B------:R-:W-:Y:S01]  /*8130*/  IADD3 R37, P0, PT, R36, R243, RZ ;  /* 0x000000f324257210 */ /* 0x000fe20007f1e0ff */
[----:B------:R-:W-:Y:S01]  /*8140*/  IMAD R3, R42, UR42, RZ ;  /* 0x0000002a2a037c24 */ /* 0x000fe2000f8e02ff */
[-C--:B------:R-:W-:Y:S01]  /*8150*/  LEA.HI.X.SX32 R78, R78, R241.reuse, 0x1, P5 ;  /* 0x000000f14e4e7211 */ /* 0x080fe200028f0eff */
[----:B------:R-:W-:Y:S01]  /*8160*/  IMAD R67, R40, UR45, RZ ;  /* 0x0000002d28437c24 */ /* 0x000fe2000f8e02ff */
[-C--:B------:R-:W-:Y:S02]  /*8170*/  LEA.HI.X.SX32 R45, R45, R241.reuse, 0x1, P6 ;  /* 0x000000f12d2d7211 */ /* 0x080fe400030f0eff */
[-C--:B------:R-:W-:Y:S02]  /*8180*/  LEA.HI.X.SX32 R73, R62, R241.reuse, 0x1, P2 ;  /* 0x000000f13e497211 */ /* 0x080fe400010f0eff */
[----:B------:R-:W-:Y:S02]  /*8190*/  LEA.HI.X.SX32 R44, R64, R241, 0x1, P1 ;  /* 0x000000f1402c7211 */ /* 0x000fe400008f0eff */
[----:B------:R-:W-:-:S02]  /*81a0*/  IADD3 R17, P5, PT, R70, R243, RZ ;  /* 0x000000f346117210 */ /* 0x000fc40007fbe0ff */
[-C--:B------:R-:W-:Y:S02]  /*81b0*/  IADD3 R104, P6, PT, R101, R243.reuse, RZ ;  /* 0x000000f365687210 */ /* 0x080fe40007fde0ff */
[-C--:B------:R-:W-:Y:S02]  /*81c0*/  IADD3 R13, P2, PT, R12, R243.reuse, RZ ;  /* 0x000000f30c0d7210 */ /* 0x080fe40007f5e0ff */
[----:B------:R-:W-:Y:S01]  /*81d0*/  IADD3 R102, P1, PT, R100, R243, RZ ;  /* 0x000000f364667210 */ /* 0x000fe20007f3e0ff */
[----:B------:R-:W-:Y:S01]  /*81e0*/  IMAD R148, R148, UR56, RZ ;  /* 0x0000003894947c24 */ /* 0x000fe2000f8e02ff */
[----:B------:R-:W-:Y:S02]  /*81f0*/  LEA.HI.X.SX32 R36, R36, R241, 0x1, P0 ;  /* 0x000000f124247211 */ /* 0x000fe400000f0eff */
        /* <DEDUP_REMOVED lines=9> */
[----:B------:R-:W-:Y:S01]  /*8290*/  IADD3 R39, P1, PT, R38, R243, RZ ;  /* 0x000000f326277210 */ /* 0x000fe20007f3e0ff */
[----:B------:R-:W-:Y:S01]  /*82a0*/  IMAD R2, R132, UR59, RZ ;  /* 0x0000003b84027c24 */ /* 0x000fe2000f8e02ff */
[----:B------:R-:W-:-:S02]  /*82b0*/  LEA.HI.X.SX32 R63, R63, R241, 0x1, P0 ;  /* 0x000000f13f3f7211 */ /* 0x000fc400000f0eff */
[----:B------:R-:W-:Y:S02]  /*82c0*/  IADD3 R93, P0, PT, R148, R243, RZ ;  /* 0x000000f3945d7210 */ /* 0x000fe40007f1e0ff */
[-C--:B------:R-:W-:Y:S02]  /*82d0*/  LEA.HI.X.SX32 R40, R3, R241.reuse, 0x1, P6 ;  /* 0x000000f103287211 */ /* 0x080fe400030f0eff */
[-C--:B------:R-:W-:Y:S02]  /*82e0*/  LEA.HI.X.SX32 R67, R67, R241.reuse, 0x1, P2 ;  /* 0x000000f143437211 */ /* 0x080fe400010f0eff */
[----:B------:R-:W-:Y:S02]  /*82f0*/  LEA.HI.X.SX32 R38, R38, R241, 0x1, P1 ;  /* 0x000000f126267211 */ /* 0x000fe400008f0eff */
[-C--:B------:R-:W-:Y:S02]  /*8300*/  IADD3 R98, P6, PT, R35, R243.reuse, RZ ;  /* 0x000000f323627210 */ /* 0x080fe40007fde0ff */
[----:B------:R-:W-:-:S02]  /*8310*/  IADD3 R7, P1, PT, R6, R243, RZ ;  /* 0x000000f306077210 */ /* 0x000fc40007f3e0ff */
[----:B------:R-:W-:Y:S01]  /*8320*/  IADD3 R96, P2, PT, R31, R243, RZ ;  /* 0x000000f31f607210 */ /* 0x000fe20007f5e0ff */
[----:B------:R-:W-:Y:S01]  /*8330*/  IMAD R144, R144, UR62, RZ ;  /* 0x0000003e90907c24 */ /* 0x000fe2000f8e02ff */
[----:B------:R-:W-:Y:S02]  /*8340*/  LEA.HI.X.SX32 R91, R148, R241, 0x1, P0 ;  /* 0x000000f1945b7211 */ /* 0x000fe400000f0eff */
[----:B------:R-:W-:Y:S01]  /*8350*/  IADD3 R3, P0, PT, R2, R243, RZ ;  /* 0x000000f302037210 */ /* 0x000fe20007f1e0ff */
[----:B------:R-:W-:Y:S01]  /*8360*/  IMAD R147, R147, UR57, RZ ;  /* 0x0000003993937c24 */ /* 0x000fe2000f8e02ff */
[-C--:B------:R-:W-:Y:S01]  /*8370*/  LEA.HI.X.SX32 R95, R35, R241.reuse, 0x1, P6 ;  /* 0x000000f1235f7211 */ /* 0x080fe200030f0eff */
[----:B------:R-:W-:Y:S01]  /*8380*/  IMAD R138, R138, UR58, RZ ;  /* 0x0000003a8a8a7c24 */ /* 0x000fe2000f8e02ff */
[-C--:B------:R-:W-:Y:S02]  /*8390*/  LEA.HI.X.SX32 R6, R6, R241.reuse, 0x1, P1 ;  /* 0x000000f106067211 */ /* 0x080fe400008f0eff */
[----:B------:R-:W-:-:S02]  /*83a0*/  LEA.HI.X.SX32 R94, R31, R241, 0x1, P2 ;  /* 0x000000f11f5e7211 */ /* 0x000fc400010f0eff */
[-C--:B------:R-:W-:Y:S02]  /*83b0*/  IADD3 R15, P4, PT, R14, R243.reuse, RZ ;  /* 0x000000f30e0f7210 */ /* 0x080fe40007f9e0ff */
[-C--:B------:R-:W-:Y:S02]  /*83c0*/  IADD3 R35, P1, PT, R34, R243.reuse, RZ ;  /* 0x000000f322237210 */ /* 0x080fe40007f3e0ff */
[----:B------:R-:W-:Y:S01]  /*83d0*/  IADD3 R5, P2, PT, R4, R243, RZ ;  /* 0x000000f304057210 */ /* 0x000fe20007f5e0ff */
[----:B------:R-:W-:Y:S01]  /*83e0*/  VIADD R127, R185, 0x3f ;  /* 0x0000003fb97f7836 */ /* 0x000fe20000000000 */
[----:B------:R-:W-:Y:S02]  /*83f0*/  LEA.HI.X.SX32 R2, R2, R241, 0x1, P0 ;  /* 0x000000f102027211 */ /* 0x000fe400000f0eff */
[----:B------:R-:W-:Y:S01]  /*8400*/  IADD3 R31, P0, PT, R144, R243, RZ ;  /* 0x000000f3901f7210 */ /* 0x000fe20007f1e0ff */
[----:B------:R-:W-:Y:S01]  /*8410*/  IMAD R146, R146, UR60, RZ ;  /* 0x0000003c92927c24 */ /* 0x000fe2000f8e02ff */
[-C--:B------:R-:W-:Y:S01]  /*8420*/  LEA.HI.X.SX32 R14, R14, R241.reuse, 0x1, P4 ;  /* 0x000000f10e0e7211 */ /* 0x080fe200020f0eff */
[----:B------:R-:W-:Y:S01]  /*8430*/  IMAD R145, R145, UR61, RZ ;  /* 0x0000003d91917c24 */ /* 0x000fe2000f8e02ff */
[----:B------:R-:W-:-:S02]  /*8440*/  LEA.HI.X.SX32 R34, R34, R241, 0x1, P1 ;  /* 0x000000f122227211 */ /* 0x000fc400008f0eff */
[----:B------:R-:W-:Y:S02]  /*8450*/  LEA.HI.X.SX32 R4, R4, R241, 0x1, P2 ;  /* 0x000000f104047211 */ /* 0x000fe400010f0eff */
[-C--:B------:R-:W-:Y:S02]  /*8460*/  IADD3 R74, P5, PT, R72, R243.reuse, RZ ;  /* 0x000000f3484a7210 */ /* 0x080fe40007fbe0ff */
[-C--:B------:R-:W-:Y:S02]  /*8470*/  IADD3 R71, P4, PT, R69, R243.reuse, RZ ;  /* 0x000000f345477210 */ /* 0x080fe40007f9e0ff */
[-C--:B------:R-:W-:Y:S02]  /*8480*/  IADD3 R64, P1, PT, R147, R243.reuse, RZ ;  /* 0x000000f393407210 */ /* 0x080fe40007f3e0ff */
[----:B------:R-:W-:Y:S02]  /*8490*/  IADD3 R33, P2, PT, R138, R243, RZ ;  /* 0x000000f38a217210 */ /* 0x000fe40007f5e0ff */
[----:B------:R-:W-:-:S02]  /*84a0*/  LEA.HI.X.SX32 R30, R144, R241, 0x1, P0 ;  /* 0x000000f1901e7211 */ /* 0x000fc400000f0eff */
[----:B------:R-:W-:Y:S01]  /*84b0*/  ISETP.GT.AND P0, PT, R127, 0x3f, PT ;  /* 0x0000003f7f00780c */ /* 0x000fe20003f04270 */
[----:B------:R-:W-:Y:S01]  /*84c0*/  IMAD R143, R143, UR63, RZ ;  /* 0x0000003f8f8f7c24 */ /* 0x000fe2000f8e02ff */
[-C--:B------:R-:W-:Y:S01]  /*84d0*/  LEA.HI.X.SX32 R72, R72, R241.reuse, 0x1, P5 ;  /* 0x000000f148487211 */ /* 0x080fe200028f0eff */
[----:B------:R-:W-:Y:S01]  /*84e0*/  IMAD R142, R142, UR64, RZ ;  /* 0x000000408e8e7c24 */ /* 0x000fe2000f8e02ff */
[-C--:B------:R-:W-:Y:S01]  /*84f0*/  LEA.HI.X.SX32 R69, R69, R241.reuse, 0x1, P4 ;  /* 0x000000f145457211 */ /* 0x080fe200020f0eff */
[----:B------:R-:W-:Y:S01]  /*8500*/  IMAD R141, R141, UR65, RZ ;  /* 0x000000418d8d7c24 */ /* 0x000fe2000f8e02ff */
[-C--:B------:R-:W-:Y:S01]  /*8510*/  LEA.HI.X.SX32 R61, R147, R241.reuse, 0x1, P1 ;  /* 0x000000f1933d7211 */ /* 0x080fe200008f0eff */
[----:B------:R-:W-:Y:S01]  /*8520*/  IMAD R157, R157, UR66, RZ ;  /* 0x000000429d9d7c24 */ /* 0x000fe2000f8e02ff */
[----:B------:R-:W-:Y:S02]  /*8530*/  LEA.HI.X.SX32 R32, R138, R241, 0x1, P2 ;  /* 0x000000f18a207211 */ /* 0x000fe400010f0eff */
[----:B------:R-:W-:-:S02]  /*8540*/  IADD3 R11, P5, PT, R10, R243, RZ ;  /* 0x000000f30a0b7210 */ /* 0x000fc40007fbe0ff */
[-C--:B------:R-:W-:Y:S02]  /*8550*/  IADD3 R9, P4, PT, R8, R243.reuse, RZ ;  /* 0x000000f308097210 */ /* 0x080fe40007f9e0ff */
[-C--:B------:R-:W-:Y:S02]  /*8560*/  IADD3 R92, P1, PT, R146, R243.reuse, RZ ;  /* 0x000000f3925c7210 */ /* 0x080fe40007f3e0ff */
[----:B------:R-:W-:Y:S02]  /*8570*/  IADD3 R62, P2, PT, R145, R243, RZ ;  /* 0x000000f3913e7210 */ /* 0x000fe40007f5e0ff */
[----:B------:R-:W-:Y:S02]  /*8580*/  ISETP.LT.AND P0, PT, R124, R185, P0 ;  /* 0x000000b97c00720c */ /* 0x000fe40000701270 */
[-C--:B------:R-:W-:Y:S02]  /*8590*/  LEA.HI.X.SX32 R10, R10, R241.reuse, 0x1, P5 ;  /* 0x000000f10a0a7211 */ /* 0x080fe400028f0eff */
[----:B------:R-:W-:-:S02]  /*85a0*/  LEA.HI.X.SX32 R8, R8, R241, 0x1, P4 ;  /* 0x000000f108087211 */ /* 0x000fc400020f0eff */
[-C--:B------:R-:W-:Y:S02]  /*85b0*/  LEA.HI.X.SX32 R90, R146, R241.reuse, 0x1, P1 ;  /* 0x000000f1925a7211 */ /* 0x080fe400008f0eff */
[----:B------:R-:W-:Y:S02]  /*85c0*/  LEA.HI.X.SX32 R60, R145, R241, 0x1, P2 ;  /* 0x000000f1913c7211 */ /* 0x000fe400010f0eff */
[-C--:B------:R-:W-:Y:S02]  /*85d0*/  IADD3 R227, P1, PT, R143, R243.reuse, RZ ;  /* 0x000000f38fe37210 */ /* 0x080fe40007f3e0ff */
[-C--:B------:R-:W-:Y:S02]  /*85e0*/  IADD3 R231, P2, PT, R142, R243.reuse, RZ ;  /* 0x000000f38ee77210 */ /* 0x080fe40007f5e0ff */
[-C--:B------:R-:W-:Y:S02]  /*85f0*/  IADD3 R235, P4, PT, R141, R243.reuse, RZ ;  /* 0x000000f38deb7210 */ /* 0x080fe40007f9e0ff */
[----:B------:R-:W-:-:S02]  /*8600*/  IADD3 R239, P5, PT, R157, R243, RZ ;  /* 0x000000f39def7210 */ /* 0x000fc40007fbe0ff */
[----:B------:R-:W-:Y:S02]  /*8610*/  IADD3 R243, P6, PT, R121, R243, RZ ;  /* 0x000000f379f37210 */ /* 0x000fe40007fde0ff */
[-C--:B------:R-:W-:Y:S02]  /*8620*/  LEA.HI.X.SX32 R225, R143, R241.reuse, 0x1, P1 ;  /* 0x000000f18fe17211 */ /* 0x080fe400008f0eff */
[-C--:B------:R-:W-:Y:S02]  /*8630*/  LEA.HI.X.SX32 R229, R142, R241.reuse, 0x1, P2 ;  /* 0x000000f18ee57211 */ /* 0x080fe400010f0eff */
[-C--:B------:R-:W-:Y:S02]  /*8640*/  LEA.HI.X.SX32 R233, R141, R241.reuse, 0x1, P4 ;  /* 0x000000f18de97211 */ /* 0x080fe400020f0eff */
[-C--:B------:R-:W-:Y:S02]  /*8650*/  LEA.HI.X.SX32 R237, R157, R241.reuse, 0x1, P5 ;  /* 0x000000f19ded7211 */ /* 0x080fe400028f0eff */
[----:B------:R-:W-:Y:S01]  /*8660*/  LEA.HI.X.SX32 R241, R121, R241, 0x1, P6 ;  /* 0x000000f179f17211 */ /* 0x000fe200030f0eff */
[----:B------:R-:W-:Y:S01]  /*8670*/  @P0 IMAD.MOV.U32 R124, RZ, RZ, R243 ;  /* 0x000000ffff7c0224 */ /* 0x000fe200078e00f3 */
[----:B------:R-:W-:-:S03]  /*8680*/  PRMT R121, RZ, 0x7610, R121 ;  /* 0x00007610ff797816 */ /* 0x000fc60000000079 */
[----:B------:R-:W-:-:S05]  /*8690*/  @P0 IMAD.MOV.U32 R125, RZ, RZ, R241 ;  /* 0x000000ffff7d0224 */ /* 0x000fca00078e00f1 */
[----:B------:R0:W2:Y:S02]  /*86a0*/  @P0 LDG.E.U8 R121, desc[UR26][R124.64] ;  /* 0x0000001a7c790981 */ /* 0x0000a4000c1e1100 */
[----:B0-----:R-:W-:-:S06]  /*86b0*/  PRMT R124, RZ, 0x7610, R124 ;  /* 0x00007610ff7c7816 */ /* 0x001fcc000000007c */
[----:B------:R-:W3:Y:S01]  /*86c0*/  @P0 LDG.E.U8 R124, desc[UR26][R118.64] ;  /* 0x0000001a767c0981 */ /* 0x000ee2000c1e1100 */
[----:B------:R-:W-:Y:S01]  /*86d0*/  PRMT R126, RZ, 0x7610, R126 ;  /* 0x00007610ff7e7816 */ /* 0x000fe2000000007e */
[----:B------:R-:W-:Y:S02]  /*86e0*/  @P0 IMAD.MOV.U32 R125, RZ, RZ, R115 ;  /* 0x000000ffff7d0224 */ /* 0x000fe400078e0073 */
[----:B---3--:R0:W-:Y:S02]  /*86f0*/  STS.U8 [R188+UR13+0x2000], R124 ;  /* 0x0020007cbc007988 */ /* 0x0081e4000800000d */
[----:B0-----:R-:W-:-:S05]  /*8700*/  @P0 IMAD.MOV.U32 R124, RZ, RZ, R120 ;  /* 0x000000ffff7c0224 */ /* 0x001fca00078e0078 */
[----:B------:R0:W3:Y:S02]  /*8710*/  @P0 LDG.E.U8 R126, desc[UR26][R124.64] ;  /* 0x0000001a7c7e0981 */ /* 0x0000e4000c1e1100 */
[----:B0-----:R-:W-:Y:S02]  /*8720*/  @P0 IMAD.MOV.U32 R124, RZ, RZ, R116 ;  /* 0x000000ffff7c0224 */ /* 0x001fe400078e0074 */
[----:B------:R-:W-:Y:S01]  /*8730*/  @P0 IMAD.MOV.U32 R125, RZ, RZ, R113 ;  /* 0x000000ffff7d0224 */ /* 0x000fe200078e0071 */
[----:B---3--:R0:W-:Y:S02]  /*8740*/  STS.U8 [R188+UR13+0x2200], R126 ;  /* 0x0022007ebc007988 */ /* 0x0081e4000800000d */
[----:B0-----:R-:W-:-:S06]  /*8750*/  PRMT R126, RZ, 0x7610, R126 ;  /* 0x00007610ff7e7816 */ /* 0x001fcc000000007e */
        /* <DEDUP_REMOVED lines=228> */
[----:B---3--:R-:W-:Y:S04]  /*95a0*/  STS.U8 [R129+UR13+0x3f00], R126 ;  /* 0x003f007e81007988 */ /* 0x008fe8000800000d */
[----:B--2---:R0:W-:Y:S02]  /*95b0*/  STS.U8 [R128+UR13+0x3f80], R121 ;  /* 0x003f807980007988 */ /* 0x0041e4000800000d */
[----:B0-----:R-:W-:-:S06]  /*95c0*/  PRMT R121, RZ, 0x7610, R121 ;  /* 0x00007610ff797816 */ /* 0x001fcc0000000079 */
[----:B------:R0:W2:Y:S02]  /*95d0*/  @P0 LDG.E.U8 R121, desc[UR26][R124.64] ;  /* 0x0000001a7c790981 */ /* 0x0000a4000c1e1100 */
[----:B0-----:R-:W-:Y:S02]  /*95e0*/  @P0 IMAD.MOV.U32 R124, RZ, RZ, R27 ;  /* 0x000000ffff7c0224 */ /* 0x001fe400078e001b */
[----:B------:R-:W-:Y:S01]  /*95f0*/  @P0 IMAD.MOV.U32 R125, RZ, RZ, R26 ;  /* 0x000000ffff7d0224 */ /* 0x000fe200078e001a */
        /* <DEDUP_REMOVED lines=67> */
[----:B------:R-:W2:Y:S01]  /*9a30*/  @P0 LDG.E.U8 R121, desc[UR26][R124.64] ;  /* 0x0000001a7c790981 */ /* 0x000ea2000c1e1100 */
[----:B------:R-:W-:-:S04]  /*9a40*/  ISETP.NE.U32.AND P0, PT, RZ, UR8, PT ;  /* 0x00000008ff007c0c */ /* 0x000fc8000bf05070 */
[C---:B------:R-:W-:Y:S02]  /*9a50*/  ISETP.LT.OR P1, PT, R127.reuse, 0x40, P0 ;  /* 0x000000407f00780c */ /* 0x040fe40000721670 */
[----:B------:R-:W-:Y:S01]  /*9a60*/  ISETP.GE.AND P2, PT, R127, 0x80, PT ;  /* 0x000000807f00780c */ /* 0x000fe20003f46270 */
[----:B--2---:R0:W-:Y:S01]  /*9a70*/  STS.U8 [R128+UR13+0x3d80], R121 ;  /* 0x003d807980007988 */ /* 0x0041e2000800000d */
[----:B------:R1:W-:Y:S06]  /*9a80*/  MEMBAR.ALL.CTA ;  /* 0x0000000000007992 */ /* 0x0003ec0000008000 */
[----:B-1----:R-:W1:Y:S02]  /*9a90*/  FENCE.VIEW.ASYNC.S ;  /* 0x00000000000073c6 */ /* 0x002e640000000000 */
[----:B-1----:R-:W-:Y:S06]  /*9aa0*/  BAR.SYNC.DEFER_BLOCKING 0x0 ;  /* 0x0000000000007b1d */ /* 0x002fec0000010000 */
[----:B------:R-:W-:Y:S05]  /*9ab0*/  @P1 BRA `(.L_x_6) ;  /* 0x0000000000681947 */ /* 0x000fea0003800000 */
[----:B------:R-:W-:Y:S02]  /*9ac0*/  UIADD3 UR4, UPT, UPT, UR13, 0x2000, URZ ;  /* 0x000020000d047890 */ /* 0x000fe4000fffe0ff */
[----:B------:R-:W-:Y:S02]  /*9ad0*/  USHF.R.U32.HI UR6, URZ, 0x4, UR13 ;  /* 0x00000004ff067899 */ /* 0x000fe4000801160d */
[----:B------:R-:W-:Y:S02]  /*9ae0*/  USHF.R.U32.HI UR4, URZ, 0x4, UR4 ;  /* 0x00000004ff047899 */ /* 0x000fe40008011604 */
[----:B------:R-:W-:Y:S02]  /*9af0*/  USGXT.U32 UR6, UR6, 0xe ;  /* 0x0000000e0606789a */ /* 0x000fe40008000000 */
[----:B------:R-:W-:Y:S01]  /*9b00*/  USGXT.U32 UR8, UR4, 0xe ;  /* 0x0000000e0408789a */ /* 0x000fe20008000000 */
[----:B------:R-:W-:Y:S01]  /*9b10*/  UMOV UR16, 0x100 ;  /* 0x0000010000107882 */ /* 0x000fe20000000000 */
[----:B------:R-:W-:Y:S01]  /*9b20*/  UMOV UR17, 0x40004040 ;  /* 0x4000404000117882 */ /* 0x000fe20000000000 */
[----:B------:R-:W-:Y:S01]  /*9b30*/  UMOV UR18, 0xfffffffe ;  /* 0xfffffffe00127882 */ /* 0x000fe20000000000 */
[----:B------:R-:W-:Y:S01]  /*9b40*/  UMOV UR19, 0x7fffbfdf ;  /* 0x7fffbfdf00137882 */ /* 0x000fe20000000000 */
[----:B------:R-:W-:Y:S01]  /*9b50*/  UMOV UR7, URZ ;  /* 0x000000ff00077c82 */ /* 0x000fe20008000000 */
[----:B------:R-:W-:Y:S01]  /*9b60*/  UMOV UR9, URZ ;  /* 0x000000ff00097c82 */ /* 0x000fe20008000000 */
[----:B------:R-:W-:-:S02]  /*9b70*/  UIADD3.64 UR16, UPT, UPT, UR6, UR16, URZ ;  /* 0x0000001006107297 */ /* 0x000fc4000fffe0ff */
[----:B------:R-:W-:Y:S01]  /*9b80*/  UIADD3.64 UR18, UPT, UPT, UR8, -UR18, URZ ;  /* 0x8000001208127297 */ /* 0x000fe2000fffe0ff */
[----:B------:R-:W-:Y:S01]  /*9b90*/  UMOV UR22, 0x0 ;  /* 0x0000000000167882 */ /* 0x000fe20000000000 */
[----:B------:R-:W-:Y:S01]  /*9ba0*/  UMOV UR23, 0x8208490 ;  /* 0x0820849000177882 */ /* 0x000fe20000000000 */
[----:B------:R-:W-:Y:S01]  /*9bb0*/  UMOV UR4, UR10 ;  /* 0x0000000a00047c82 */ /* 0x000fe20008000000 */
[----:B------:R-:W-:Y:S01]  /*9bc0*/  UMOV UR5, URZ ;  /* 0x000000ff00057c82 */ /* 0x000fe20008000000 */
[----:B------:R-:W-:Y:S01]  /*9bd0*/  UMOV UR7, 0x40004040 ;  /* 0x4000404000077882 */ /* 0x000fe20000000000 */
[----:B------:R-:W-:Y:S01]  /*9be0*/  UMOV UR9, 0x80004020 ;  /* 0x8000402000097882 */ /* 0x000fe20000000000 */
[----:B------:R-:W-:Y:S01]  /*9bf0*/  UMOV UR24, 0x0 ;  /* 0x0000000000187882 */ /* 0x000fe20000000000 */
[----:B------:R-:W-:Y:S01]  /*9c00*/  UMOV UR25, 0x8208490 ;  /* 0x0820849000197882 */ /* 0x000fe20000000000 */
[----:B------:R-:W-:Y:S01]  /*9c10*/  UMOV UR4, UR4 ;  /* 0x0000000400047c82 */ /* 0x000fe20008000000 */
[----:B------:R1:W-:Y:S01]  /*9c20*/  UTCQMMA gdesc[UR6], gdesc[UR8], tmem[UR12], tmem[UR22], idesc[UR23], !UPT ;  /* 0x00ff1608060075ea */ /* 0x0003e2000f80030c */
[----:B------:R1:W-:Y:S01]  /*9c30*/  UTCQMMA gdesc[UR16], gdesc[UR18], tmem[UR12], tmem[UR24], idesc[UR25], UPT ;  /* 0x00ff1812100075ea */ /* 0x0003e2000b80030c */
[----:B------:R1:W-:Y:S01]  /*9c40*/  UTCBAR [UR4], URZ ;  /* 0x000000ff040073e9 */ /* 0x0003e200080000ff */
[----:B------:R-:W-:Y:S01]  /*9c50*/  NOP ;  /* 0x0000000000007918 */ /* 0x000fe20000000000 */
.L_x_6:
[----:B-1----:R-:W-:Y:S01]  /*9c60*/  UMOV UR4, URZ ;  /* 0x000000ff00047c82 */ /* 0x002fe20008000000 */
[----:B------:R-:W-:Y:S05]  /*9c70*/  @!P2 BRA `(.L_x_7) ;  /* 0x000000440014a947 */ /* 0x000fea0003800000 */
[----:B0-----:R-:W-:Y:S01]  /*9c80*/  SHF.R.S32.HI R121, RZ, 0x1f, R127 ;  /* 0x0000001fff797819 */ /* 0x001fe2000001147f */
[----:B------:R-:W-:Y:S01]  /*9c90*/  IMAD.SHL.U32 R122, R122, 0x40, RZ ;  /* 0x000000407a7a7824 */ /* 0x000fe200078e00ff */
[----:B------:R-:W-:Y:S01]  /*9ca0*/  UIADD3 UR4, UPT, UPT, UR13, 0x4000, URZ ;  /* 0x000040000d047890 */ /* 0x000fe2000fffe0ff */
[----:B------:R-:W-:Y:S01]  /*9cb0*/  IMAD.SHL.U32 R123, R123, 0x40, RZ ;  /* 0x000000407b7b7824 */ /* 0x000fe200078e00ff */
[----:B------:R-:W-:Y:S01]  /*9cc0*/  LEA.HI R121, R121, R127, RZ, 0x6 ;  /* 0x0000007f79797211 */ /* 0x000fe200078f30ff */
[----:B------:R-:W-:Y:S01]  /*9cd0*/  UIADD3 UR5, UPT, UPT, UR13, 0x6000, URZ ;  /* 0x000060000d057890 */ /* 0x000fe2000fffe0ff */
[----:B------:R0:W-:Y:S01]  /*9ce0*/  STL [R1+0x24], R122 ;  /* 0x0000247a01007387 */ /* 0x0001e20000100800 */
[----:B------:R-:W-:Y:S01]  /*9cf0*/  USHF.R.U32.HI UR4, URZ, 0x4, UR4 ;  /* 0x00000004ff047899 */ /* 0x000fe20008011604 */
[----:B------:R-:W-:Y:S01]  /*9d00*/  SHF.R.S32.HI R121, RZ, 0x6, R121 ;  /* 0x00000006ff797819 */ /* 0x000fe20000011479 */
[----:B------:R-:W-:Y:S01]  /*9d10*/  USHF.R.U32.HI UR5, URZ, 0x4, UR5 ;  /* 0x00000004ff057899 */ /* 0x000fe20008011605 */
[----:B------:R-:W-:Y:S01]  /*9d20*/  IMAD.MOV.U32 R126, RZ, RZ, RZ ;  /* 0x000000ffff7e7224 */ /* 0x000fe200078e00ff */
[----:B------:R-:W-:Y:S01]  /*9d30*/  USGXT.U32 UR6, UR4, 0xe ;  /* 0x0000000e0406789a */ /* 0x000fe20008000000 */
[----:B------:R-:W-:Y:S01]  /*9d40*/  VIMNMX R121, PT, PT, R121, 0x2, !PT ;  /* 0x0000000279797848 */ /* 0x000fe20007fe0100 */
[----:B------:R-:W-:Y:S01]  /*9d50*/  USGXT.U32 UR8, UR5, 0xe ;  /* 0x0000000e0508789a */ /* 0x000fe20008000000 */
[----:B------:R-:W-:Y:S01]  /*9d60*/  SHF.R.S32.HI R124, RZ, 0x1f, R123 ;  /* 0x0000001fff7c7819 */ /* 0x000fe2000001147b */
[----:B------:R-:W-:Y:S01]  /*9d70*/  UMOV UR16, 0x100 ;  /* 0x0000010000107882 */ /* 0x000fe20000000000 */
[----:B------:R-:W-:Y:S01]  /*9d80*/  UMOV UR17, 0x40004040 ;  /* 0x4000404000117882 */ /* 0x000fe20000000000 */
[----:B------:R-:W-:Y:S01]  /*9d90*/  VIADD R121, R121, 0xffffffff ;  /* 0xffffffff79797836 */ /* 0x000fe20000000000 */
[----:B------:R-:W-:Y:S01]  /*9da0*/  UMOV UR18, 0xfffffffe ;  /* 0xfffffffe00127882 */ /* 0x000fe20000000000 */
[----:B------:R-:W-:Y:S01]  /*9db0*/  UMOV UR19, 0x7fffbfdf ;  /* 0x7fffbfdf00137882 */ /* 0x000fe20000000000 */
[----:B------:R-:W-:Y:S01]  /*9dc0*/  UMOV UR7, URZ ;  /* 0x000000ff00077c82 */ /* 0x000fe20008000000 */
[----:B------:R-:W-:Y:S01]  /*9dd0*/  UMOV UR9, URZ ;  /* 0x000000ff00097c82 */ /* 0x000fe20008000000 */
[----:B------:R-:W-:Y:S01]  /*9de0*/  R2UR UR28, R121 ;  /* 0x00000000791c72ca */ /* 0x000fe200000e0000 */
[----:B------:R-:W1:Y:S01]  /*9df0*/  LDCU UR29, c[0x0][0x3a8] ;  /* 0x00007500ff1d77ac */ /* 0x000e620008000800 */
[----:B------:R-:W-:-:S02]  /*9e00*/  IADD3 R121, P1, P2, R183, UR20, R122 ;  /* 0x00000014b7797c10 */ /* 0x000fc4000fa3e07a */
[----:B0-----:R-:W-:Y:S01]  /*9e10*/  SHF.R.S32.HI R122, RZ, 0x1f, R122 ;  /* 0x0000001fff7a7819 */ /* 0x001fe2000001147a */
[----:B------:R-:W-:Y:S02]  /*9e20*/  UIADD3.64 UR16, UPT, UPT, UR6, UR16, URZ ;  /* 0x0000001006107297 */ /* 0x000fe4000fffe0ff */
[----:B------:R-:W-:Y:S02]  /*9e30*/  UIADD3.64 UR18, UPT, UPT, UR8, -UR18, URZ ;  /* 0x8000001208127297 */ /* 0x000fe4000fffe0ff */
[----:B------:R0:W-:Y:S01]  /*9e40*/  STL [R1+0x128], R122 ;  /* 0x0001287a01007387 */ /* 0x0001e20000100800 */
[----:B------:R-:W-:Y:S01]  /*9e50*/  UMOV UR15, 0x1 ;  /* 0x00000001000f7882 */ /* 0x000fe20000000000 */
[----:B------:R-:W-:Y:S01]  /*9e60*/  UMOV UR5, URZ ;  /* 0x000000ff00057c82 */ /* 0x000fe20008000000 */
[----:B01----:R-:W-:-:S07]  /*9e70*/  IADD3.X R122, PT, PT, R184, UR21, R122, P1, P2 ;  /* 0x00000015b87a7c10 */ /* 0x003fce0008fe447a */
.L_x_10:
[----:B------:R-:W2:Y:S01]  /*9e80*/  LDL R127, [R1+0x120] ;  /* 0x00012000017f7983 */ /* 0x000ea20000100800 */
[----:B------:R-:W-:Y:S01]  /*9e90*/  IMAD.U32 R126, R126, -0x80000000, RZ ;  /* 0x800000007e7e7824 */ /* 0x000fe200078e00ff */
[----:B------:R-:W-:Y:S02]  /*9ea0*/  PRMT R128, RZ, 0x7610, R128 ;  /* 0x00007610ff807816 */ /* 0x000fe40000000080 */
[----:B------:R-:W-:Y:S01]  /*9eb0*/  IADD3 R124, P5, PT, R121, UR29, RZ ;  /* 0x0000001d797c7c10 */ /* 0x000fe2000ffbe0ff */
[----:B------:R-:W0:Y:S01]  /*9ec0*/  SYNCS.PHASECHK.TRANS64.TRYWAIT P2, [UR10], R126 ;  /* 0x0000007eff0075a7 */ /* 0x000e22000804110a */
[C---:B------:R-:W-:Y:S01]  /*9ed0*/  ISETP.GT.AND P4, PT, R117.reuse, 0x1, PT ;  /* 0x000000017500780c */ /* 0x040fe20003f84270 */
[----:B------:R1:W-:Y:S01]  /*9ee0*/  STL.S16 [R1+0x20], R128 ;  /* 0x0000208001007387 */ /* 0x0003e20000100600 */
[----:B------:R-:W-:Y:S01]  /*9ef0*/  ISETP.GT.AND P1, PT, R117, 0x2, PT ;  /* 0x000000027500780c */ /* 0x000fe20003f24270 */
[----:B--2---:R-:W-:Y:S01]  /*9f00*/  IMAD.X R125, R127, 0x1, R122, P5 ;  /* 0x000000017f7d7824 */ /* 0x004fe200028e067a */
[----:B01---5:R-:W-:Y:S11]  /*9f10*/  @!P2 BRA `(.L_x_8) ;  /* 0x000000880084a947 */ /* 0x023ff60003800000 */
.L_x_16:
[----:B------:R-:W2:Y:S04]  /*9f20*/  LDL R127, [R1+0x11c] ;  /* 0x00011c00017f7983 */ /* 0x000ea80000100800 */
[----:B------:R0:W-:Y:S04]  /*9f30*/  STL [R1+0x254], R5 ;  /* 0x0002540501007387 */ /* 0x0001e80000100800 */
[----:B0-----:R-:W3:Y:S01]  /*9f40*/  LDL R5, [R1+0x20] ;  /* 0x0000200001057983 */ /* 0x001ee20000100800 */
[----:B------:R-:W-:-:S03]  /*9f50*/  ISETP.GT.AND P2, PT, R117, 0x3, PT ;  /* 0x000000037500780c */ /* 0x000fc60003f44270 */
[----:B------:R0:W-:Y:S04]  /*9f60*/  STL [R1+0x250], R4 ;  /* 0x0002500401007387 */ /* 0x0001e80000100800 */
[----:B------:R-:W-:Y:S04]  /*9f70*/  STL [R1+0x24c], R248 ;  /* 0x00024cf801007387 */ /* 0x000fe80000100800 */
[----:B------:R-:W-:Y:S04]  /*9f80*/  STL [R1+0x248], R3 ;  /* 0x0002480301007387 */ /* 0x000fe80000100800 */
[----:B------:R-:W-:Y:S04]  /*9f90*/  STL [R1+0x244], R2 ;  /* 0x0002440201007387 */ /* 0x000fe80000100800 */
[----:B------:R-:W-:Y:S04]  /*9fa0*/  STL [R1+0x240], R250 ;  /* 0x000240fa01007387 */ /* 0x000fe80000100800 */
[----:B------:R-:W-:Y:S04]  /*9fb0*/  STL [R1+0x23c], R227 ;  /* 0x00023ce301007387 */ /* 0x000fe80000100800 */
[----:B------:R-:W-:Y:S04]  /*9fc0*/  STL [R1+0x238], R225 ;  /* 0x000238e101007387 */ /* 0x000fe80000100800 */
[----:B------:R-:W-:Y:S04]  /*9fd0*/  STL [R1+0x234], R252 ;  /* 0x000234fc01007387 */ /* 0x000fe80000100800 */
[----:B------:R-:W-:Y:S01]  /*9fe0*/  STL [R1+0x224], R0 ;  /* 0x0002240001007387 */ /* 0x000fe20000100800 */
[----:B--2---:R-:W-:-:S03]  /*9ff0*/  IADD3 R126, P6, PT, R127, R121, RZ ;  /* 0x000000797f7e7210 */ /* 0x004fc60007fde0ff */
[----:B------:R-:W2:Y:S04]  /*a000*/  LDL R127, [R1+0x220] ;  /* 0x00022000017f7983 */ /* 0x000ea80000100800 */
[----:B---3--:R-:W3:Y:S01]  /*a010*/  @P4 LDG.E.U8 R5, desc[UR26][R124.64] ;  /* 0x0000001a7c054981 */ /* 0x008ee2000c1e1100 */
[----:B0-----:R-:W-:Y:S01]  /*a020*/  PRMT R4, RZ, 0x7610, R4 ;  /* 0x00007610ff047816 */ /* 0x001fe20000000004 */
[----:B--2---:R-:W-:-:S05]  /*a030*/  IMAD.X R127, R127, 0x1, R122, P6 ;  /* 0x000000017f7f7824 */ /* 0x004fca00030e067a */
[----:B------:R-:W2:Y:S04]  /*a040*/  @P1 LDG.E.U8 R4, desc[UR26][R126.64] ;  /* 0x0000001a7e041981 */ /* 0x000ea8000c1e1100 */
[----:B---3--:R0:W-:Y:S04]  /*a050*/  @P4 STL [R1+0x20], R5 ;  /* 0x0000200501004387 */ /* 0x0081e80000100800 */
[----:B0-----:R-:W3:Y:S04]  /*a060*/  LDL.LU R5, [R1+0x254] ;  /* 0x0002540001057983 */ /* 0x001ee80000300800 */
[----:B------:R-:W4:Y:S02]  /*a070*/  LDL R125, [R1+0x118] ;  /* 0x00011800017d7983 */ /* 0x000f240000100800 */
[----:B----4-:R-:W-:-:S02]  /*a080*/  IADD3 R124, P5, PT, R125, R121, RZ ;  /* 0x000000797d7c7210 */ /* 0x010fc40007fbe0ff */
[----:B------:R-:W4:Y:S01]  /*a090*/  LDL R125, [R1+0x21c] ;  /* 0x00021c00017d7983 */ /* 0x000f220000100800 */
[----:B------:R-:W-:Y:S02]  /*a0a0*/  PRMT R248, RZ, 0x7610, R248 ;  /* 0x00007610fff87816 */ /* 0x000fe400000000f8 */
[----:B------:R-:W-:Y:S01]  /*a0b0*/  ISETP.GT.AND P4, PT, R117, 0x4, PT ;  /* 0x000000047500780c */ /* 0x000fe20003f84270 */
[----:B--2---:R0:W-:Y:S04]  /*a0c0*/  STL [R1+0x1c], R4 ;  /* 0x00001c0401007387 */ /* 0x0041e80000100800 */
[----:B0-----:R-:W2:Y:S04]  /*a0d0*/  LDL.LU R4, [R1+0x250] ;  /* 0x0002500001047983 */ /* 0x001ea80000300800 */
[----:B------:R-:W2:Y:S01]  /*a0e0*/  LDL R127, [R1+0x114] ;  /* 0x00011400017f7983 */ /* 0x000ea20000100800 */
[----:B----4-:R-:W-:-:S05]  /*a0f0*/  IMAD.X R125, R125, 0x1, R122, P5 ;  /* 0x000000017d7d7824 */ /* 0x010fca00028e067a */
[----:B------:R-:W4:Y:S01]  /*a100*/  @P2 LDG.E.U8 R248, desc[UR26][R124.64] ;  /* 0x0000001a7cf82981 */ /* 0x000f22000c1e1100 */
[----:B--2---:R-:W-:-:S03]  /*a110*/  IADD3 R126, P6, PT, R127, R121, RZ ;  /* 0x000000797f7e7210 */ /* 0x004fc60007fde0ff */
[----:B------:R-:W2:Y:S01]  /*a120*/  LDL R127, [R1+0x218] ;  /* 0x00021800017f7983 */ /* 0x000ea20000100800 */
[----:B------:R-:W-:-:S03]  /*a130*/  PRMT R3, RZ, 0x7610, R3 ;  /* 0x00007610ff037816 */ /* 0x000fc60000000003 */
[----:B----4-:R0:W-:Y:S04]  /*a140*/  STL [R1+0x18], R248 ;  /* 0x000018f801007387 */ /* 0x0101e80000100800 */
[----:B0-----:R-:W4:Y:S04]  /*a150*/  LDL.LU R248, [R1+0x24c] ;  /* 0x00024c0001f87983 */ /* 0x001f280000300800 */
[----:B------:R-:W3:Y:S01]  /*a160*/  LDL R125, [R1+0x110] ;  /* 0x00011000017d7983 */ /* 0x000ee20000100800 */
[----:B--2---:R-:W-:-:S05]  /*a170*/  IMAD.X R127, R127, 0x1, R122, P6 ;  /* 0x000000017f7f7824 */ /* 0x004fca00030e067a */
[----:B------:R-:W2:Y:S01]  /*a180*/  @P4 LDG.E.U8 R3, desc[UR26][R126.64] ;  /* 0x0000001a7e034981 */ /* 0x000ea2000c1e1100 */
[----:B------:R-:W-:Y:S02]  /*a190*/  ISETP.GT.AND P1, PT, R117, 0x5, PT ;  /* 0x000000057500780c */ /* 0x000fe40003f24270 */
[----:B---3--:R-:W-:Y:S02]  /*a1a0*/  IADD3 R124, P5, PT, R125, R121, RZ ;  /* 0x000000797d7c7210 */ /* 0x008fe40007fbe0ff */
[----:B------:R-:W3:Y:S04]  /*a1b0*/  LDL R125, [R1+0x214] ;  /* 0x00021400017d7983 */ /* 0x000ee80000100800 */
[----:B--2---:R0:W-:Y:S04]  /*a1c0*/  STL [R1+0x14], R3 ;  /* 0x0000140301007387 */ /* 0x0041e80000100800 */
[----:B0-----:R-:W2:Y:S04]  /*a1d0*/  LDL.LU R3, [R1+0x248] ;  /* 0x0002480001037983 */ /* 0x001ea80000300800 */
[----:B------:R-:W2:Y:S01]  /*a1e0*/  LDL R127, [R1+0x10c] ;  /* 0x00010c00017f7983 */ /* 0x000ea20000100800 */
[----:B------:R-:W-:Y:S01]  /*a1f0*/  PRMT R2, RZ, 0x7610, R2 ;  /* 0x00007610ff027816 */ /* 0x000fe20000000002 */
[----:B---3--:R-:W-:-:S05]  /*a200*/  IMAD.X R125, R125, 0x1, R122, P5 ;  /* 0x000000017d7d7824 */ /* 0x008fca00028e067a */
[----:B------:R-:W3:Y:S01]  /*a210*/  @P1 LDG.E.U8 R2, desc[UR26][R124.64] ;  /* 0x0000001a7c021981 */ /* 0x000ee2000c1e1100 */
[----:B--2---:R-:W-:-:S03]  /*a220*/  IADD3 R126, P6, PT, R127, R121, RZ ;  /* 0x000000797f7e7210 */ /* 0x004fc60007fde0ff */
[----:B------:R-:W2:Y:S01]  /*a230*/  LDL R127, [R1+0x210] ;  /* 0x00021000017f7983 */ /* 0x000ea20000100800 */
[----:B------:R-:W-:Y:S02]  /*a240*/  ISETP.GT.AND P2, PT, R117, 0x6, PT ;  /* 0x000000067500780c */ /* 0x000fe40003f44270 */
[----:B------:R-:W-:Y:S01]  /*a250*/  PRMT R250, RZ, 0x7610, R250 ;  /* 0x00007610fffa7816 */ /* 0x000fe200000000fa */
[----:B---3--:R0:W-:Y:S04]  /*a260*/  STL [R1+0x10], R2 ;  /* 0x0000100201007387 */ /* 0x0081e80000100800 */
[----:B0-----:R-:W3:Y:S04]  /*a270*/  LDL.LU R2, [R1+0x244] ;  /* 0x0002440001027983 */ /* 0x001ee80000300800 */
[----:B------:R-:W3:Y:S01]  /*a280*/  LDL R125, [R1+0x108] ;  /* 0x00010800017d7983 */ /* 0x000ee20000100800 */
[----:B--2---:R-:W-:-:S05]  /*a290*/  IMAD.X R127, R127, 0x1, R122, P6 ;  /* 0x000000017f7f7824 */ /* 0x004fca00030e067a */
[----:B------:R-:W2:Y:S01]  /*a2a0*/  @P2 LDG.E.U8 R250, desc[UR26][R126.64] ;  /* 0x0000001a7efa2981 */ /* 0x000ea2000c1e1100 */
[----:B---3--:R-:W-:-:S03]  /*a2b0*/  IADD3 R124, P5, PT, R125, R121, RZ ;  /* 0x000000797d7c7210 */ /* 0x008fc60007fbe0ff */
[----:B------:R-:W3:Y:S04]  /*a2c0*/  LDL R125, [R1+0x20c] ;  /* 0x00020c00017d7983 */ /* 0x000ee80000100800 */
[----:B--2---:R0:W-:Y:S04]  /*a2d0*/  STL [R1+0xc], R250 ;  /* 0x00000cfa01007387 */ /* 0x0041e80000100800 */
[----:B0-----:R-:W2:Y:S04]  /*a2e0*/  LDL.LU R250, [R1+0x240] ;  /* 0x0002400001fa7983 */ /* 0x001ea80000300800 */
[----:B------:R-:W2:Y:S01]  /*a2f0*/  LDL R127, [R1+0x104] ;  /* 0x00010400017f7983 */ /* 0x000ea20000100800 */
[----:B------:R-:W-:-:S02]  /*a300*/  ISETP.GT.AND P4, PT, R117, 0x7, PT ;  /* 0x000000077500780c */ /* 0x000fc40003f84270 */
[----:B------:R-:W-:Y:S02]  /*a310*/  ISETP.GT.AND P1, PT, R117, 0x8, PT ;  /* 0x000000087500780c */ /* 0x000fe40003f24270 */
[----:B------:R-:W-:Y:S02]  /*a320*/  PRMT R0, RZ, 0x7610, R0 ;  /* 0x00007610ff007816 */ /* 0x000fe40000000000 */
[----:B--2---:R-:W-:Y:S02]  /*a330*/  IADD3 R126, P6, PT, R127, R121, RZ ;  /* 0x000000797f7e7210 */ /* 0x004fe40007fde0ff */
[----:B------:R-:W2:Y:S01]  /*a340*/  LDL R127, [R1+0x208] ;  /* 0x00020800017f7983 */ /* 0x000ea20000100800 */
[----:B---3--:R-:W-:Y:S01]  /*a350*/  IMAD.X R125, R125, 0x1, R122, P5 ;  /* 0x000000017d7d7824 */ /* 0x008fe200028e067a */
[----:B------:R-:W-:-:S04]  /*a360*/  PRMT R227, RZ, 0x7610, R227 ;  /* 0x00007610ffe37816 */ /* 0x000fc800000000e3 */
[----:B------:R-:W3:Y:S04]  /*a370*/  @P4 LDG.E.U8 R0, desc[UR26][R124.64] ;  /* 0x0000001a7c004981 */ /* 0x000ee8000c1e1100 */
[----:B------:R-:W4:Y:S01]  /*a380*/  LDL R125, [R1+0x100] ;  /* 0x00010000017d7983 */ /* 0x000f220000100800 */
[----:B--2---:R-:W-:-:S05]  /*a390*/  IMAD.X R127, R127, 0x1, R122, P6 ;  /* 0x000000017f7f7824 */ /* 0x004fca00030e067a */
[----:B------:R-:W2:Y:S04]  /*a3a0*/  @P1 LDG.E.U8 R227, desc[UR26][R126.64] ;  /* 0x0000001a7ee31981 */ /* 0x000ea8000c1e1100 */
[----:B---3--:R-:W-:Y:S01]  /*a3b0*/  STL [R1+0x228], R0 ;  /* 0x0002280001007387 */ /* 0x008fe20000100800 */
[----:B----4-:R-:W-:-:S03]  /*a3c0*/  IADD3 R124, P5, PT, R125, R121, RZ ;  /* 0x000000797d7c7210 */ /* 0x010fc60007fbe0ff */
[----:B------:R-:W3:Y:S04]  /*a3d0*/  LDL R125, [R1+0x200] ;  /* 0x00020000017d7983 */ /* 0x000ee80000100800 */
[----:B--2---:R0:W-:Y:S04]  /*a3e0*/  STL [R1+0x8], R227 ;  /* 0x000008e301007387 */ /* 0x0041e80000100800 */
[----:B0-----:R-:W2:Y:S04]  /*a3f0*/  LDL.LU R227, [R1+0x23c] ;  /* 0x00023c0001e37983 */ /* 0x001ea80000300800 */
[----:B------:R-:W4:Y:S01]  /*a400*/  LDL R127, [R1+0xfc] ;  /* 0x0000fc00017f7983 */ /* 0x000f220000100800 */
[----:B------:R-:W-:Y:S01]  /*a410*/  ISETP.GT.AND P2, PT, R117, 0x9, PT ;  /* 0x000000097500780c */ /* 0x000fe20003f44270 */
[----:B---3--:R-:W-:Y:S01]  /*a420*/  IMAD.X R125, R125, 0x1, R122, P5 ;  /* 0x000000017d7d7824 */ /* 0x008fe200028e067a */
[----:B------:R-:W-:-:S11]  /*a430*/  PRMT R225, RZ, 0x7610, R225 ;  /* 0x00007610ffe17816 */ /* 0x000fd600000000e1 */
[----:B------:R-:W3:Y:S01]  /*a440*/  @P2 LDG.E.U8 R225, desc[UR26][R124.64] ;  /* 0x0000001a7ce12981 */ /* 0x000ee2000c1e1100 */
[----:B----4-:R-:W-:-:S03]  /*a450*/  IADD3 R126, P6, PT, R127, R121, RZ ;  /* 0x000000797f7e7210 */ /* 0x010fc60007fde0ff */
[----:B------:R-:W4:Y:S01]  /*a460*/  LDL R127, [R1+0x1fc] ;  /* 0x0001fc00017f7983 */ /* 0x000f220000100800 */
[----:B------:R-:W-:Y:S02]  /*a470*/  ISETP.GT.AND P4, PT, R117, 0xa, PT ;  /* 0x0000000a7500780c */ /* 0x000fe40003f84270 */
[----:B------:R-:W-:Y:S01]  /*a480*/  PRMT R252, RZ, 0x7610, R252 ;  /* 0x00007610fffc7816 */ /* 0x000fe200000000fc */
[----:B---3--:R0:W-:Y:S04]  /*a490*/  STL [R1+0x4], R225 ;  /* 0x000004e101007387 */ /* 0x0081e80000100800 */
[----:B0-----:R-:W3:Y:S04]  /*a4a0*/  LDL.LU R225, [R1+0x238] ;  /* 0x0002380001e17983 */ /* 0x001ee80000300800 */
[----:B------:R-:W2:Y:S01]  /*a4b0*/  LDL R125, [R1+0xf8] ;  /* 0x0000f800017d7983 */ /* 0x000ea20000100800 */
[----:B----4-:R-:W-:-:S05]  /*a4c0*/  IMAD.X R127, R127, 0x1, R122, P6 ;  /* 0x000000017f7f7824 */ /* 0x010fca00030e067a */
[----:B------:R-:W4:Y:S01]  /*a4d0*/  @P4 LDG.E.U8 R252, desc[UR26][R126.64] ;  /* 0x0000001a7efc4981 */ /* 0x000f22000c1e1100 */
[----:B--2---:R-:W-:-:S03]  /*a4e0*/  IADD3 R124, P5, PT, R125, R121, RZ ;  /* 0x000000797d7c7210 */ /* 0x004fc60007fbe0ff */
[----:B------:R-:W2:Y:S04]  /*a4f0*/  LDL R125, [R1+0x1f4] ;  /* 0x0001f400017d7983 */ /* 0x000ea80000100800 */
[----:B----4-:R0:W-:Y:S04]  /*a500*/  STL [R1], R252 ;  /* 0x000000fc01007387 */ /* 0x0101e80000100800 */
[----:B0-----:R-:W4:Y:S04]  /*a510*/  LDL.LU R252, [R1+0x234] ;  /* 0x0002340001fc7983 */ /* 0x001f280000300800 */
[----:B------:R-:W3:Y:S01]  /*a520*/  LDL R127, [R1+0xf4] ;  /* 0x0000f400017f7983 */ /* 0x000ee20000100800 */
[----:B------:R-:W-:-:S02]  /*a530*/  ISETP.GT.AND P1, PT, R117, 0xb, PT ;  /* 0x0000000b7500780c */ /* 0x000fc40003f24270 */
[----:B------:R-:W-:Y:S01]  /*a540*/  PRMT R0, RZ, 0x7610, R0 ;  /* 0x00007610ff007816 */ /* 0x000fe20000000000 */
[----:B--2---:R-:W-:-:S10]  /*a550*/  IMAD.X R125, R125, 0x1, R122, P5 ;  /* 0x000000017d7d7824 */ /* 0x004fd400028e067a */
[----:B------:R-:W2:Y:S04]  /*a560*/  @P1 LDG.E.U8 R0, desc[UR26][R124.64] ;  /* 0x0000001a7c001981 */ /* 0x000ea8000c1e1100 */
[----:B------:R-:W4:Y:S01]  /*a570*/  LDL R125, [R1+0xf0] ;  /* 0x0000f000017d7983 */ /* 0x000f220000100800 */
[----:B---3--:R-:W-:-:S03]  /*a580*/  IADD3 R126, P6, PT, R127, R121, RZ ;  /* 0x000000797f7e7210 */ /* 0x008fc60007fde0ff */
[----:B------:R-:W3:Y:S01]  /*a590*/  LDL R127, [R1+0x1f0] ;  /* 0x0001f000017f7983 */ /* 0x000ee20000100800 */
[----:B------:R-:W-:Y:S02]  /*a5a0*/  ISETP.GT.AND P2, PT, R117, 0xc, PT ;  /* 0x0000000c7500780c */ /* 0x000fe40003f44270 */
[----:B------:R-:W-:Y:S01]  /*a5b0*/  PRMT R251, RZ, 0x7610, R251 ;  /* 0x00007610fffb7816 */ /* 0x000fe200000000fb */
[----:B--2---:R0:W-:Y:S01]  /*a5c0*/  STL [R1+0x22c], R0 ;  /* 0x00022c0001007387 */ /* 0x0041e20000100800 */
[----:B----4-:R-:W-:-:S03]  /*a5d0*/  IADD3 R124, P5, PT, R125, R121, RZ ;  /* 0x000000797d7c7210 */ /* 0x010fc60007fbe0ff */
[----:B0-----:R-:W2:Y:S04]  /*a5e0*/  LDL R0, [R1+0xe4] ;  /* 0x0000e40001007983 */ /* 0x001ea80000100800 */
[----:B------:R-:W4:Y:S01]  /*a5f0*/  LDL R125, [R1+0x1e4] ;  /* 0x0001e400017d7983 */ /* 0x000f220000100800 */
[----:B---3--:R-:W-:-:S05]  /*a600*/  IMAD.X R127, R127, 0x1, R122, P6 ;  /* 0x000000017f7f7824 */ /* 0x008fca00030e067a */
[----:B------:R-:W3:Y:S04]  /*a610*/  @P2 LDG.E.U8 R251, desc[UR26][R126.64] ;  /* 0x0000001a7efb2981 */ /* 0x000ee8000c1e1100 */
[----:B------:R-:W2:Y:S01]  /*a620*/  LDL R127, [R1+0xec] ;  /* 0x0000ec00017f7983 */ /* 0x000ea20000100800 */
[----:B------:R-:W-:Y:S02]  /*a630*/  ISETP.GT.AND P4, PT, R117, 0xd, PT ;  /* 0x0000000d7500780c */ /* 0x000fe40003f84270 */
[----:B------:R-:W-:Y:S01]  /*a640*/  PRMT R249, RZ, 0x7610, R249 ;  /* 0x00007610fff97816 */ /* 0x000fe200000000f9 */
[----:B----4-:R-:W-:-:S10]  /*a650*/  IMAD.X R125, R125, 0x1, R122, P5 ;  /* 0x000000017d7d7824 */ /* 0x010fd400028e067a */
[----:B------:R0:W4:Y:S04]  /*a660*/  @P4 LDG.E.U8 R249, desc[UR26][R124.64] ;  /* 0x0000001a7cf94981 */ /* 0x000128000c1e1100 */
[----:B---3--:R1:W-:Y:S04]  /*a670*/  STL [R1+0x230], R251 ;  /* 0x000230fb01007387 */ /* 0x0083e80000100800 */
[----:B------:R-:W0:Y:S01]  /*a680*/  LDL R125, [R1+0xe8] ;  /* 0x0000e800017d7983 */ /* 0x000e220000100800 */
[----:B--2---:R-:W-:-:S03]  /*a690*/  IADD3 R126, P6, PT, R127, R121, RZ ;  /* 0x000000797f7e7210 */ /* 0x004fc60007fde0ff */
[----:B-1----:R-:W2:Y:S04]  /*a6a0*/  LDL R251, [R1+0x1cc] ;  /* 0x0001cc0001fb7983 */ /* 0x002ea80000100800 */
[----:B------:R-:W3:Y:S01]  /*a6b0*/  LDL R127, [R1+0x1dc] ;  /* 0x0001dc00017f7983 */ /* 0x000ee20000100800 */
[----:B------:R-:W-:Y:S02]  /*a6c0*/  ISETP.GT.AND P1, PT, R117, 0xe, PT ;  /* 0x0000000e7500780c */ /* 0x000fe40003f24270 */
[----:B------:R-:W-:Y:S02]  /*a6d0*/  PRMT R247, RZ, 0x7610, R247 ;  /* 0x00007610fff77816 */ /* 0x000fe400000000f7 */
[----:B0-----:R-:W-:Y:S02]  /*a6e0*/  IADD3 R124, P5, PT, R125, R121, RZ ;  /* 0x000000797d7c7210 */ /* 0x001fe40007fbe0ff */
[----:B------:R-:W2:Y:S01]  /*a6f0*/  LDL R125, [R1+0x1d8] ;  /* 0x0001d800017d7983 */ /* 0x000ea20000100800 */
[----:B---3--:R-:W-:-:S06]  /*a700*/  IMAD.X R127, R127, 0x1, R122, P6 ;  /* 0x000000017f7f7824 */ /* 0x008fcc00030e067a */
[----:B------:R0:W3:Y:S04]  /*a710*/  @P1 LDG.E.U8 R247, desc[UR26][R126.64] ;  /* 0x0000001a7ef71981 */ /* 0x0000e8000c1e1100 */
[----:B------:R-:W3:Y:S01]  /*a720*/  LDL R127, [R1+0xe0] ;  /* 0x0000e000017f7983 */ /* 0x000ee20000100800 */
[C---:B------:R-:W-:Y:S02]  /*a730*/  ISETP.GT.AND P2, PT, R117.reuse, 0xf, PT ;  /* 0x0000000f7500780c */ /* 0x040fe40003f44270 */
[----:B------:R-:W-:Y:S02]  /*a740*/  ISETP.GT.AND P4, PT, R117, 0x10, PT ;  /* 0x000000107500780c */ /* 0x000fe40003f84270 */
[----:B------:R-:W-:Y:S02]  /*a750*/  PRMT R245, RZ, 0x7610, R245 ;  /* 0x00007610fff57816 */ /* 0x000fe400000000f5 */
[----:B0-----:R-:W-:-:S02]  /*a760*/  IADD3 R126, P6, PT, R0, R121, RZ ;  /* 0x00000079007e7210 */ /* 0x001fc40007fde0ff */
[----:B------:R-:W-:Y:S01]  /*a770*/  PRMT R223, RZ, 0x7610, R223 ;  /* 0x00007610ffdf7816 */ /* 0x000fe200000000df */
[----:B------:R-:W4:Y:S01]  /*a780*/  LDL R0, [R1+0x1c8] ;  /* 0x0001c80001007983 */ /* 0x000f220000100800 */
[----:B--2---:R-:W-:-:S05]  /*a790*/  IMAD.X R125, R125, 0x1, R122, P5 ;  /* 0x000000017d7d7824 */ /* 0x004fca00028e067a */
[----:B------:R3:W2:Y:S04]  /*a7a0*/  @P2 LDG.E.U8 R245, desc[UR26][R124.64] ;  /* 0x0000001a7cf52981 */ /* 0x0006a8000c1e1100 */
[----:B------:R-:W2:Y:S01]  /*a7b0*/  LDL R125, [R1+0x1d4] ;  /* 0x0001d400017d7983 */ /* 0x000ea20000100800 */
[----:B---3--:R-:W-:Y:S01]  /*a7c0*/  IADD3 R124, P5, PT, R127, R121, RZ ;  /* 0x000000797f7c7210 */ /* 0x008fe20007fbe0ff */
[----:B------:R-:W-:Y:S01]  /*a7d0*/  IMAD.X R127, R251, 0x1, R122, P6 ;  /* 0x00000001fb7f7824 */ /* 0x000fe200030e067a */
[----:B------:R-:W-:Y:S01]  /*a7e0*/  ISETP.GT.AND P1, PT, R117, 0x11, PT ;  /* 0x000000117500780c */ /* 0x000fe20003f24270 */
[----:B------:R-:W3:Y:S04]  /*a7f0*/  LDL R251, [R1+0xd4] ;  /* 0x0000d40001fb7983 */ /* 0x000ee80000100800 */
[----:B------:R0:W2:Y:S04]  /*a800*/  @P4 LDG.E.U8 R223, desc[UR26][R126.64] ;  /* 0x0000001a7edf4981 */ /* 0x0000a8000c1e1100 */
[----:B------:R-:W0:Y:S01]  /*a810*/  LDL R127, [R1+0xdc] ;  /* 0x0000dc00017f7983 */ /* 0x000e220000100800 */
[----:B------:R-:W-:-:S02]  /*a820*/  PRMT R221, RZ, 0x7610, R221 ;  /* 0x00007610ffdd7816 */ /* 0x000fc400000000dd */
[----:B------:R-:W-:Y:S02]  /*a830*/  ISETP.GT.AND P2, PT, R117, 0x12, PT ;  /* 0x000000127500780c */ /* 0x000fe40003f44270 */
[----:B0-----:R-:W-:Y:S02]  /*a840*/  IADD3 R126, P6, PT, R127, R121, RZ ;  /* 0x000000797f7e7210 */ /* 0x001fe40007fde0ff */
[----:B------:R-:W3:Y:S01]  /*a850*/  LDL R127, [R1+0x1d0] ;  /* 0x0001d000017f7983 */ /* 0x000ee20000100800 */
[----:B--2---:R-:W-:-:S05]  /*a860*/  IMAD.X R125, R125, 0x1, R122, P5 ;  /* 0x000000017d7d7824 */ /* 0x004fca00028e067a */
[----:B------:R0:W2:Y:S01]  /*a870*/  @P1 LDG.E.U8 R221, desc[UR26][R124.64] ;  /* 0x0000001a7cdd1981 */ /* 0x0000a2000c1e1100 */
[----:B------:R-:W-:-:S03]  /*a880*/  PRMT R219, RZ, 0x7610, R219 ;  /* 0x00007610ffdb7816 */ /* 0x000fc600000000db */
[----:B------:R-:W0:Y:S01]  /*a890*/  LDL R125, [R1+0xd8] ;  /* 0x0000d800017d7983 */ /* 0x000e220000100800 */
[----:B---3--:R-:W-:-:S05]  /*a8a0*/  IMAD.X R127, R127, 0x1, R122, P6 ;  /* 0x000000017f7f7824 */ /* 0x008fca00030e067a */
[----:B------:R1:W3:Y:S04]  /*a8b0*/  @P2 LDG.E.U8 R219, desc[UR26][R126.64] ;  /* 0x0000001a7edb2981 */ /* 0x0002e8000c1e1100 */
[----:B------:R-:W2:Y:S01]  /*a8c0*/  LDL R127, [R1+0x1c4] ;  /* 0x0001c400017f7983 */ /* 0x000ea20000100800 */
[----:B------:R-:W-:Y:S02]  /*a8d0*/  ISETP.GT.AND P4, PT, R117, 0x13, PT ;  /* 0x000000137500780c */ /* 0x000fe40003f84270 */
[-C--:B0-----:R-:W-:Y:S02]  /*a8e0*/  IADD3 R124, P5, PT, R125, R121.reuse, RZ ;  /* 0x000000797d7c7210 */ /* 0x081fe40007fbe0ff */
[----:B------:R-:W-:Y:S02]  /*a8f0*/  ISETP.GT.AND P1, PT, R117, 0x14, PT ;  /* 0x000000147500780c */ /* 0x000fe40003f24270 */
[----:B------:R-:W-:Y:S01]  /*a900*/  PRMT R217, RZ, 0x7610, R217 ;  /* 0x00007610ffd97816 */ /* 0x000fe200000000d9 */
[----:B----4-:R-:W-:Y:S01]  /*a910*/  IMAD.X R125, R0, 0x1, R122, P5 ;  /* 0x00000001007d7824 */ /* 0x010fe200028e067a */
[----:B-1----:R-:W-:Y:S01]  /*a920*/  IADD3 R126, P6, PT, R251, R121, RZ ;  /* 0x00000079fb7e7210 */ /* 0x002fe20007fde0ff */
[----:B------:R-:W4:Y:S01]  /*a930*/  LDL R0, [R1+0x1bc] ;  /* 0x0001bc0001007983 */ /* 0x000f220000100800 */
[----:B------:R-:W-:-:S03]  /*a940*/  PRMT R215, RZ, 0x7610, R215 ;  /* 0x00007610ffd77816 */ /* 0x000fc600000000d7 */
[----:B------:R0:W3:Y:S01]  /*a950*/  @P4 LDG.E.U8 R217, desc[UR26][R124.64] ;  /* 0x0000001a7cd94981 */ /* 0x0000e2000c1e1100 */
[----:B------:R-:W-:Y:S02]  /*a960*/  ISETP.GT.AND P2, PT, R117, 0x15, PT ;  /* 0x000000157500780c */ /* 0x000fe40003f44270 */
[----:B------:R-:W-:Y:S01]  /*a970*/  PRMT R213, RZ, 0x7610, R213 ;  /* 0x00007610ffd57816 */ /* 0x000fe200000000d5 */
[----:B------:R-:W3:Y:S04]  /*a980*/  LDL R251, [R1+0x1b8] ;  /* 0x0001b80001fb7983 */ /* 0x000ee80000100800 */
[----:B------:R-:W0:Y:S01]  /*a990*/  LDL R125, [R1+0xd0] ;  /* 0x0000d000017d7983 */ /* 0x000e220000100800 */
[----:B--2---:R-:W-:-:S05]  /*a9a0*/  IMAD.X R127, R127, 0x1, R122, P6 ;  /* 0x000000017f7f7824 */ /* 0x004fca00030e067a */
[----:B------:R1:W2:Y:S04]  /*a9b0*/  @P1 LDG.E.U8 R215, desc[UR26][R126.64] ;  /* 0x0000001a7ed71981 */ /* 0x0002a8000c1e1100 */
[----:B------:R-:W1:Y:S01]  /*a9c0*/  LDL R127, [R1+0xcc] ;  /* 0x0000cc00017f7983 */ /* 0x000e620000100800 */
[----:B0-----:R-:W-:-:S03]  /*a9d0*/  IADD3 R124, P5, PT, R125, R121, RZ ;  /* 0x000000797d7c7210 */ /* 0x001fc60007fbe0ff */
[----:B------:R-:W2:Y:S01]  /*a9e0*/  LDL R125, [R1+0x1c0] ;  /* 0x0001c000017d7983 */ /* 0x000ea20000100800 */
[----:B-1----:R-:W-:-:S03]  /*a9f0*/  IADD3 R126, P6, PT, R127, R121, RZ ;  /* 0x000000797f7e7210 */ /* 0x002fc60007fde0ff */
[----:B------:R-:W3:Y:S01]  /*aa00*/  LDL R127, [R1+0xc8] ;  /* 0x0000c800017f7983 */ /* 0x000ee20000100800 */
[----:B------:R-:W-:Y:S02]  /*aa10*/  ISETP.GT.AND P4, PT, R117, 0x16, PT ;  /* 0x000000167500780c */ /* 0x000fe40003f84270 */
[----:B------:R-:W-:Y:S01]  /*aa20*/  PRMT R211, RZ, 0x7610, R211 ;  /* 0x00007610ffd37816 */ /* 0x000fe200000000d3 */
[----:B--2---:R-:W-:-:S05]  /*aa30*/  IMAD.X R125, R125, 0x1, R122, P5 ;  /* 0x000000017d7d7824 */ /* 0x004fca00028e067a */
[----:B------:R3:W2:Y:S02]  /*aa40*/  @P2 LDG.E.U8 R213, desc[UR26][R124.64] ;  /* 0x0000001a7cd52981 */ /* 0x0006a4000c1e1100 */
[-C--:B---3--:R-:W-:Y:S01]  /*aa50*/  IADD3 R124, P5, PT, R127, R121.reuse, RZ ;  /* 0x000000797f7c7210 */ /* 0x088fe20007fbe0ff */
[----:B----4-:R-:W-:Y:S01]  /*aa60*/  IMAD.X R127, R0, 0x1, R122, P6 ;  /* 0x00000001007f7824 */ /* 0x010fe200030e067a */
[----:B------:R-:W-:Y:S01]  /*aa70*/  ISETP.GT.AND P1, PT, R117, 0x17, PT ;  /* 0x000000177500780c */ /* 0x000fe20003f24270 */
[----:B------:R-:W3:Y:S04]  /*aa80*/  LDL R0, [R1+0xbc] ;  /* 0x0000bc0001007983 */ /* 0x000ee80000100800 */
[----:B------:R0:W4:Y:S04]  /*aa90*/  @P4 LDG.E.U8 R211, desc[UR26][R126.64] ;  /* 0x0000001a7ed34981 */ /* 0x000128000c1e1100 */
[----:B------:R-:W0:Y:S01]  /*aaa0*/  LDL R127, [R1+0xc4] ;  /* 0x0000c400017f7983 */ /* 0x000e220000100800 */
[----:B------:R-:W-:Y:S01]  /*aab0*/  PRMT R210, RZ, 0x7610, R210 ;  /* 0x00007610ffd27816 */ /* 0x000fe200000000d2 */
[----:B------:R-:W-:Y:S01]  /*aac0*/  IMAD.X R125, R251, 0x1, R122, P5 ;  /* 0x00000001fb7d7824 */ /* 0x000fe200028e067a */
[----:B------:R-:W-:Y:S01]  /*aad0*/  ISETP.GT.AND P2, PT, R117, 0x18, PT ;  /* 0x000000187500780c */ /* 0x000fe20003f44270 */
[----:B------:R-:W2:Y:S04]  /*aae0*/  LDL R251, [R1+0x1b0] ;  /* 0x0001b00001fb7983 */ /* 0x000ea80000100800 */
[----:B------:R1:W2:Y:S04]  /*aaf0*/  @P1 LDG.E.U8 R210, desc[UR26][R124.64] ;  /* 0x0000001a7cd21981 */ /* 0x0002a8000c1e1100 */
[----:B------:R-:W1:Y:S01]  /*ab00*/  LDL R125, [R1+0xc0] ;  /* 0x0000c000017d7983 */ /* 0x000e620000100800 */
[----:B0-----:R-:W-:-:S03]  /*ab10*/  IADD3 R126, P6, PT, R127, R121, RZ ;  /* 0x000000797f7e7210 */ /* 0x001fc60007fde0ff */
[----:B------:R-:W2:Y:S01]  /*ab20*/  LDL R127, [R1+0x204] ;  /* 0x00020400017f7983 */ /* 0x000ea20000100800 */
[----:B------:R-:W-:Y:S02]  /*ab30*/  PRMT R209, RZ, 0x7610, R209 ;  /* 0x00007610ffd17816 */ /* 0x000fe400000000d1 */
[----:B-1----:R-:W-:Y:S02]  /*ab40*/  IADD3 R124, P5, PT, R125, R121, RZ ;  /* 0x000000797d7c7210 */ /* 0x002fe40007fbe0ff */
[----:B------:R-:W3:Y:S01]  /*ab50*/  LDL R125, [R1+0x1b4] ;  /* 0x0001b400017d7983 */ /* 0x000ee20000100800 */
[----:B--2---:R-:W-:-:S05]  /*ab60*/  IMAD.X R127, R127, 0x1, R122, P6 ;  /* 0x000000017f7f7824 */ /* 0x004fca00030e067a */
[----:B------:R0:W2:Y:S04]  /*ab70*/  @P2 LDG.E.U8 R209, desc[UR26][R126.64] ;  /* 0x0000001a7ed12981 */ /* 0x0000a8000c1e1100 */
[----:B------:R-:W2:Y:S01]  /*ab80*/  LDL R127, [R1+0xb8] ;  /* 0x0000b800017f7983 */ /* 0x000ea20000100800 */
[C---:B------:R-:W-:Y:S02]  /*ab90*/  ISETP.GT.AND P4, PT, R117.reuse, 0x19, PT ;  /* 0x000000197500780c */ /* 0x040fe40003f84270 */
[----:B------:R-:W-:Y:S01]  /*aba0*/  ISETP.GT.AND P1, PT, R117, 0x1a, PT ;  /* 0x0000001a7500780c */ /* 0x000fe20003f24270 */
[----:B---3--:R-:W-:Y:S01]  /*abb0*/  IMAD.X R125, R125, 0x1, R122, P5 ;  /* 0x000000017d7d7824 */ /* 0x008fe200028e067a */
[----:B------:R-:W-:Y:S02]  /*abc0*/  PRMT R206, RZ, 0x7610, R206 ;  /* 0x00007610ffce7816 */ /* 0x000fe400000000ce */
[----:B0-----:R-:W-:-:S02]  /*abd0*/  IADD3 R126, P6, PT, R0, R121, RZ ;  /* 0x00000079007e7210 */ /* 0x001fc40007fde0ff */
[----:B------:R-:W-:Y:S01]  /*abe0*/  PRMT R205, RZ, 0x7610, R205 ;  /* 0x00007610ffcd7816 */ /* 0x000fe200000000cd */
[----:B------:R-:W3:Y:S04]  /*abf0*/  LDL R0, [R1+0x1a4] ;  /* 0x0001a40001007983 */ /* 0x000ee80000100800 */
[----:B------:R2:W3:Y:S04]  /*ac00*/  @P4 LDG.E.U8 R206, desc[UR26][R124.64] ;  /* 0x0000001a7cce4981 */ /* 0x0004e8000c1e1100 */
[----:B------:R-:W3:Y:S01]  /*ac10*/  LDL R125, [R1+0x1ac] ;  /* 0x0001ac00017d7983 */ /* 0x000ee20000100800 */
[----:B--2---:R-:W-:Y:S01]  /*ac20*/  IADD3 R124, P5, PT, R127, R121, RZ ;  /* 0x000000797f7c7210 */ /* 0x004fe20007fbe0ff */
[----:B------:R-:W-:Y:S01]  /*ac30*/  IMAD.X R127, R251, 0x1, R122, P6 ;  /* 0x00000001fb7f7824 */ /* 0x000fe200030e067a */
[----:B------:R-:W-:Y:S01]  /*ac40*/  ISETP.GT.AND P2, PT, R117, 0x1b, PT ;  /* 0x0000001b7500780c */ /* 0x000fe20003f44270 */
[----:B------:R-:W2:Y:S04]  /*ac50*/  LDL R251, [R1+0xac] ;  /* 0x0000ac0001fb7983 */ /* 0x000ea80000100800 */
[----:B------:R0:W2:Y:S04]  /*ac60*/  @P1 LDG.E.U8 R205, desc[UR26][R126.64] ;  /* 0x0000001a7ecd1981 */ /* 0x0000a8000c1e1100 */
[----:B------:R-:W0:Y:S01]  /*ac70*/  LDL R127, [R1+0xb4] ;  /* 0x0000b400017f7983 */ /* 0x000e220000100800 */
[----:B------:R-:W-:-:S02]  /*ac80*/  PRMT R203, RZ, 0x7610, R203 ;  /* 0x00007610ffcb7816 */ /* 0x000fc400000000cb */
[----:B------:R-:W-:Y:S01]  /*ac90*/  ISETP.GT.AND P4, PT, R117, 0x1c, PT ;  /* 0x0000001c7500780c */ /* 0x000fe20003f84270 */
[----:B---3--:R-:W-:-:S05]  /*aca0*/  IMAD.X R125, R125, 0x1, R122, P5 ;  /* 0x000000017d7d7824 */ /* 0x008fca00028e067a */
[----:B------:R1:W3:Y:S01]  /*acb0*/  @P2 LDG.E.U8 R203, desc[UR26][R124.64] ;  /* 0x0000001a7ccb2981 */ /* 0x0002e2000c1e1100 */
[----:B------:R-:W-:-:S03]  /*acc0*/  PRMT R200, RZ, 0x7610, R200 ;  /* 0x00007610ffc87816 */ /* 0x000fc600000000c8 */
[----:B------:R-:W1:Y:S01]  /*acd0*/  LDL R125, [R1+0xb0] ;  /* 0x0000b000017d7983 */ /* 0x000e620000100800 */
[----:B0-----:R-:W-:-:S03]  /*ace0*/  IADD3 R126, P6, PT, R127, R121, RZ ;  /* 0x000000797f7e7210 */ /* 0x001fc60007fde0ff */
[----:B------:R-:W2:Y:S01]  /*acf0*/  LDL R127, [R1+0x1a8] ;  /* 0x0001a800017f7983 */ /* 0x000ea20000100800 */
[----:B------:R-:W-:Y:S01]  /*ad00*/  ISETP.GT.AND P1, PT, R117, 0x1d, PT ;  /* 0x0000001d7500780c */ /* 0x000fe20003f24270 */
[----:B--2---:R-:W-:-:S05]  /*ad10*/  IMAD.X R127, R127, 0x1, R122, P6 ;  /* 0x000000017f7f7824 */ /* 0x004fca00030e067a */
[----:B------:R0:W2:Y:S04]  /*ad20*/  @P4 LDG.E.U8 R200, desc[UR26][R126.64] ;  /* 0x0000001a7ec84981 */ /* 0x0000a8000c1e1100 */
[----:B------:R-:W2:Y:S01]  /*ad30*/  LDL R127, [R1+0x1a0] ;  /* 0x0001a000017f7983 */ /* 0x000ea20000100800 */
[-C--:B-1----:R-:W-:Y:S02]  /*ad40*/  IADD3 R124, P5, PT, R125, R121.reuse, RZ ;  /* 0x000000797d7c7210 */ /* 0x082fe40007fbe0ff */
[----:B------:R-:W-:Y:S02]  /*ad50*/  ISETP.GT.AND P2, PT, R117, 0x1e, PT ;  /* 0x0000001e7500780c */ /* 0x000fe40003f44270 */
[----:B------:R-:W-:Y:S01]  /*ad60*/  PRMT R199, RZ, 0x7610, R199 ;  /* 0x00007610ffc77816 */ /* 0x000fe200000000c7 */
[----:B------:R-:W-:Y:S01]  /*ad70*/  IMAD.X R125, R0, 0x1, R122, P5 ;  /* 0x00000001007d7824 */ /* 0x000fe200028e067a */
[----:B0-----:R-:W-:Y:S01]  /*ad80*/  IADD3 R126, P6, PT, R251, R121, RZ ;  /* 0x00000079fb7e7210 */ /* 0x001fe20007fde0ff */
[----:B------:R-:W3:Y:S01]  /*ad90*/  LDL R0, [R1+0x1f8] ;  /* 0x0001f80001007983 */ /* 0x000ee20000100800 */
        /* <DEDUP_REMOVED lines=13> */
[----:B------:R-:W-:Y:S01]  /*ae70*/  ISETP.GT.AND P1, PT, R117, 0x20, PT ;  /* 0x000000207500780c */ /* 0x000fe20003f24270 */
[----:B--2---:R-:W-:Y:S01]  /*ae80*/  IMAD.X R125, R125, 0x1, R122, P5 ;  /* 0x000000017d7d7824 */ /* 0x004fe200028e067a */
[----:B------:R-:W-:-:S04]  /*ae90*/  PRMT R193, RZ, 0x7610, R193 ;  /* 0x00007610ffc17816 */ /* 0x000fc800000000c1 */
[----:B------:R3:W2:Y:S02]  /*aea0*/  @P4 LDG.E.U8 R194, desc[UR26][R124.64] ;  /* 0x0000001a7cc24981 */ /* 0x0006a4000c1e1100 */
[-C--:B---3--:R-:W-:Y:S01]  /*aeb0*/  IADD3 R124, P5, PT, R127, R121.reuse, RZ ;  /* 0x000000797f7c7210 */ /* 0x088fe20007fbe0ff */
[--C-:B------:R-:W-:Y:S01]  /*aec0*/  IMAD.X R127, R0, 0x1, R122.reuse, P6 ;  /* 0x00000001007f7824 */ /* 0x100fe200030e067a */
[----:B------:R-:W-:Y:S01]  /*aed0*/  ISETP.GT.AND P2, PT, R117, 0x21, PT ;  /* 0x000000217500780c */ /* 0x000fe20003f44270 */
[----:B------:R-:W3:Y:S04]  /*aee0*/  LDL R0, [R1+0x94] ;  /* 0x0000940001007983 */ /* 0x000ee80000100800 */
[----:B------:R0:W2:Y:S04]  /*aef0*/  @P1 LDG.E.U8 R193, desc[UR26][R126.64] ;  /* 0x0000001a7ec11981 */ /* 0x0000a8000c1e1100 */
        /* <DEDUP_REMOVED lines=66> */
[----:B------:R-:W-:Y:S01]  /*b320*/  IMAD.X R127, R0, 0x1, R122, P6 ;  /* 0x00000001007f7824 */ /* 0x000fe200030e067a */
        /* <DEDUP_REMOVED lines=98> */
[--C-:B------:R-:W-:Y:S01]  /*b950*/  IMAD.X R127, R251, 0x1, R122.reuse, P6 ;  /* 0x00000001fb7f7824 */ /* 0x100fe200030e067a */
[----:B------:R-:W-:Y:S01]  /*b960*/  ISETP.GT.AND P2, PT, R117, 0x39, PT ;  /* 0x000000397500780c */ /* 0x000fe20003f44270 */
[----:B------:R-:W2:Y:S04]  /*b970*/  LDL R251, [R1+0x34] ;  /* 0x0000340001fb7983 */ /* 0x000ea80000100800 */
[----:B------:R0:W2:Y:S04]  /*b980*/  @P1 LDG.E.U8 R145, desc[UR26][R126.64] ;  /* 0x0000001a7e911981 */ /* 0x0000a8000c1e1100 */
[----:B------:R-:W0:Y:S01]  /*b990*/  LDL R127, [R1+0x3c] ;  /* 0x00003c00017f7983 */ /* 0x000e220000100800 */
[----:B------:R-:W-:Y:S01]  /*b9a0*/  PRMT R143, RZ, 0x7610, R143 ;  /* 0x00007610ff8f7816 */ /* 0x000fe2000000008f */
[----:B---3--:R-:W-:-:S05]  /*b9b0*/  IMAD.X R125, R125, 0x1, R122, P5 ;  /* 0x000000017d7d7824 */ /* 0x008fca00028e067a */
[----:B------:R1:W3:Y:S04]  /*b9c0*/  @P2 LDG.E.U8 R143, desc[UR26][R124.64] ;  /* 0x0000001a7c8f2981 */ /* 0x0002e8000c1e1100 */
[----:B------:R-:W1:Y:S01]  /*b9d0*/  LDL R125, [R1+0x38] ;  /* 0x00003800017d7983 */ /* 0x000e620000100800 */
[----:B0-----:R-:W-:-:S03]  /*b9e0*/  IADD3 R126, P6, PT, R127, R121, RZ ;  /* 0x000000797f7e7210 */ /* 0x001fc60007fde0ff */
[----:B------:R-:W2:Y:S01]  /*b9f0*/  LDL R127, [R1+0x140] ;  /* 0x00014000017f7983 */ /* 0x000ea20000100800 */
[C---:B------:R-:W-:Y:S02]  /*ba00*/  ISETP.GT.AND P4, PT, R117.reuse, 0x3a, PT ;  /* 0x0000003a7500780c */ /* 0x040fe40003f84270 */
[----:B------:R-:W-:Y:S02]  /*ba10*/  ISETP.GT.AND P1, PT, R117, 0x3b, PT ;  /* 0x0000003b7500780c */ /* 0x000fe40003f24270 */
[----:B------:R-:W-:Y:S02]  /*ba20*/  PRMT R140, RZ, 0x7610, R140 ;  /* 0x00007610ff8c7816 */ /* 0x000fe4000000008c */
[----:B------:R-:W-:Y:S02]  /*ba30*/  PRMT R139, RZ, 0x7610, R139 ;  /* 0x00007610ff8b7816 */ /* 0x000fe4000000008b */
[----:B-1----:R-:W-:-:S05]  /*ba40*/  IADD3 R124, P5, PT, R125, R121, RZ ;  /* 0x000000797d7c7210 */ /* 0x002fca0007fbe0ff */
[--C-:B------:R-:W-:Y:S01]  /*ba50*/  IMAD.X R125, R0, 0x1, R122.reuse, P5 ;  /* 0x00000001007d7824 */ /* 0x100fe200028e067a */
[----:B------:R-:W-:Y:S01]  /*ba60*/  ISETP.GT.AND P2, PT, R117, 0x3c, PT ;  /* 0x0000003c7500780c */ /* 0x000fe20003f44270 */
[----:B------:R-:W3:Y:S04]  /*ba70*/  LDL R0, [R1+0x130] ;  /* 0x0001300001007983 */ /* 0x000ee80000100800 */
[----:B------:R-:W3:Y:S04]  /*ba80*/  @P1 LDG.E.U8 R139, desc[UR26][R124.64] ;  /* 0x0000001a7c8b1981 */ /* 0x000ee8000c1e1100 */
[----:B------:R-:W3:Y:S01]  /*ba90*/  LDL R125, [R1+0x30] ;  /* 0x00003000017d7983 */ /* 0x000ee20000100800 */
[----:B--2---:R-:W-:-:S05]  /*baa0*/  IMAD.X R127, R127, 0x1, R122, P6 ;  /* 0x000000017f7f7824 */ /* 0x004fca00030e067a */
[----:B------:R0:W2:Y:S04]  /*bab0*/  @P4 LDG.E.U8 R140, desc[UR26][R126.64] ;  /* 0x0000001a7e8c4981 */ /* 0x0000a8000c1e1100 */
[----:B------:R-:W2:Y:S01]  /*bac0*/  LDL R127, [R1+0x138] ;  /* 0x00013800017f7983 */ /* 0x000ea20000100800 */
[-C--:B0-----:R-:W-:Y:S02]  /*bad0*/  IADD3 R126, P6, PT, R251, R121.reuse, RZ ;  /* 0x00000079fb7e7210 */ /* 0x081fe40007fde0ff */
[----:B------:R-:W-:Y:S01]  /*bae0*/  PRMT R137, RZ, 0x7610, R137 ;  /* 0x00007610ff897816 */ /* 0x000fe20000000089 */
[----:B------:R-:W4:Y:S01]  /*baf0*/  LDL R251, [R1+0x12c] ;  /* 0x00012c0001fb7983 */ /* 0x000f220000100800 */
[----:B---3--:R-:W-:-:S03]  /*bb00*/  IADD3 R124, P5, PT, R125, R121, RZ ;  /* 0x000000797d7c7210 */ /* 0x008fc60007fbe0ff */
[----:B------:R-:W3:Y:S01]  /*bb10*/  LDL R125, [R1+0x134] ;  /* 0x00013400017d7983 */ /* 0x000ee20000100800 */
[----:B--2---:R-:W-:-:S05]  /*bb20*/  IMAD.X R127, R127, 0x1, R122, P6 ;  /* 0x000000017f7f7824 */ /* 0x004fca00030e067a */
[----:B------:R0:W2:Y:S04]  /*bb30*/  @P2 LDG.E.U8 R137, desc[UR26][R126.64] ;  /* 0x0000001a7e892981 */ /* 0x0000a8000c1e1100 */
[----:B------:R-:W0:Y:S01]  /*bb40*/  LDL R127, [R1+0x2c] ;  /* 0x00002c00017f7983 */ /* 0x000e220000100800 */
[----:B---3--:R-:W-:Y:S01]  /*bb50*/  IMAD.X R125, R125, 0x1, R122, P5 ;  /* 0x000000017d7d7824 */ /* 0x008fe200028e067a */
[----:B0-----:R-:W-:Y:S02]  /*bb60*/  IADD3 R126, P5, PT, R127, R121, RZ ;  /* 0x000000797f7e7210 */ /* 0x001fe40007fbe0ff */
[----:B------:R-:W3:Y:S01]  /*bb70*/  LDL R127, [R1+0x28] ;  /* 0x00002800017f7983 */ /* 0x000ee20000100800 */
[----:B------:R-:W-:Y:S02]  /*bb80*/  ISETP.GT.AND P4, PT, R117, 0x3d, PT ;  /* 0x0000003d7500780c */ /* 0x000fe40003f84270 */
[----:B------:R-:W-:-:S11]  /*bb90*/  PRMT R134, RZ, 0x7610, R134 ;  /* 0x00007610ff867816 */ /* 0x000fd60000000086 */
[----:B------:R3:W2:Y:S01]  /*bba0*/  @P4 LDG.E.U8 R134, desc[UR26][R124.64] ;  /* 0x0000001a7c864981 */ /* 0x0006a2000c1e1100 */
[C---:B------:R-:W-:Y:S02]  /*bbb0*/  ISETP.GT.AND P1, PT, R117.reuse, 0x3e, PT ;  /* 0x0000003e7500780c */ /* 0x040fe40003f24270 */
[----:B------:R-:W-:Y:S02]  /*bbc0*/  ISETP.GT.AND P2, PT, R117, 0x3f, PT ;  /* 0x0000003f7500780c */ /* 0x000fe40003f44270 */
[----:B------:R-:W-:Y:S02]  /*bbd0*/  PRMT R133, RZ, 0x7610, R133 ;  /* 0x00007610ff857816 */ /* 0x000fe40000000085 */
[----:B------:R-:W-:Y:S02]  /*bbe0*/  PRMT R131, RZ, 0x7610, R131 ;  /* 0x00007610ff837816 */ /* 0x000fe40000000083 */
[----:B------:R-:W-:Y:S02]  /*bbf0*/  PRMT R128, RZ, 0x7610, R128 ;  /* 0x00007610ff807816 */ /* 0x000fe40000000080 */
        /* <DEDUP_REMOVED lines=28> */
[----:B---3--:R-:W-:Y:S01]  /*bdc0*/  IADD3 R124, P4, PT, R127, R121, RZ ;  /* 0x000000797f7c7210 */ /* 0x008fe20007f9e0ff */
[--C-:B------:R-:W-:Y:S02]  /*bdd0*/  IMAD.X R127, R0, 0x1, R122.reuse, P5 ;  /* 0x00000001007f7824 */ /* 0x100fe400028e067a */
[----:B------:R-:W0:Y:S01]  /*bde0*/  S2R R0, SR_TID.X ;  /* 0x0000000000007919 */ /* 0x000e220000002100 */
[----:B------:R-:W-:Y:S01]  /*bdf0*/  ISETP.GT.AND P5, PT, R117, RZ, PT ;  /* 0x000000ff7500720c */ /* 0x000fe20003fa4270 */
[----:B----4-:R-:W-:Y:S01]  /*be00*/  IMAD.X R125, R251, 0x1, R122, P4 ;  /* 0x00000001fb7d7824 */ /* 0x010fe200020e067a */
[----:B------:R-:W-:Y:S01]  /*be10*/  SHF.R.S32.HI R251, RZ, 0x1f, R123 ;  /* 0x0000001ffffb7819 */ /* 0x000fe2000001147b */
[----:B------:R-:W3:Y:S01]  /*be20*/  @P1 LDG.E.U8 R133, desc[UR26][R126.64] ;  /* 0x0000001a7e851981 */ /* 0x000ee2000c1e1100 */
[----:B------:R-:W-:-:S03]  /*be30*/  IADD3 R243, P1, PT, R123, R243, RZ ;  /* 0x000000f37bf37210 */ /* 0x000fc60007f3e0ff */
[----:B------:R1:W4:Y:S02]  /*be40*/  @P2 LDG.E.U8 R131, desc[UR26][R124.64] ;  /* 0x0000001a7c832981 */ /* 0x000324000c1e1100 */
[----:B------:R-:W-:Y:S01]  /*be50*/  IMAD.X R241, R251, 0x1, R241, P1 ;  /* 0x00000001fbf17824 */ /* 0x000fe200008e06f1 */
[----:B------:R-:W-:-:S03]  /*be60*/  IADD3 R120, P1, PT, R123, R120, RZ ;  /* 0x000000787b787210 */ /* 0x000fc60007f3e0ff */
[----:B-1----:R-:W-:Y:S02]  /*be70*/  @P5 IMAD.MOV.U32 R124, RZ, RZ, R121 ;  /* 0x000000ffff7c5224 */ /* 0x002fe400078e0079 */
[----:B------:R-:W-:-:S05]  /*be80*/  @P5 IMAD.MOV.U32 R125, RZ, RZ, R122 ;  /* 0x000000ffff7d5224 */ /* 0x000fca00078e007a */
[----:B------:R1:W2:Y:S01]  /*be90*/  @P5 LDG.E.U8 R128, desc[UR26][R124.64] ;  /* 0x0000001a7c805981 */ /* 0x0002a2000c1e1100 */
[----:B------:R-:W-:Y:S01]  /*bea0*/  IMAD.X R115, R251, 0x1, R115, P1 ;  /* 0x00000001fb737824 */ /* 0x000fe200008e0673 */
[----:B------:R-:W-:Y:S02]  /*beb0*/  IADD3 R114, P1, PT, R123, R114, RZ ;  /* 0x000000727b727210 */ /* 0x000fe40007f3e0ff */
[----:B0-----:R-:W-:-:S03]  /*bec0*/  LOP3.LUT R0, R0, 0x3f, RZ, 0xc0, !PT ;  /* 0x0000003f00007812 */ /* 0x001fc600078ec0ff */
[----:B------:R-:W-:Y:S01]  /*bed0*/  IMAD.X R112, R251, 0x1, R112, P1 ;  /* 0x00000001fb707824 */ /* 0x000fe200008e0670 */
[----:B------:R-:W-:Y:S02]  /*bee0*/  ISETP.GE.AND P4, PT, R0, R117, PT ;  /* 0x000000750000720c */ /* 0x000fe40003f86270 */
[C---:B------:R-:W-:Y:S01]  /*bef0*/  IADD3 R111, P1, PT, R123.reuse, R111, RZ ;  /* 0x0000006f7b6f7210 */ /* 0x040fe20007f3e0ff */
[----:B------:R-:W2:Y:S01]  /*bf00*/  LDL.LU R0, [R1+0x8] ;  /* 0x0000080001007983 */ /* 0x000ea20000300800 */
[----:B------:R-:W-:-:S03]  /*bf10*/  IADD3 R118, P2, PT, R123, R118, RZ ;  /* 0x000000767b767210 */ /* 0x000fc60007f5e0ff */
[----:B------:R-:W-:Y:S01]  /*bf20*/  IMAD.X R109, R251, 0x1, R109, P1 ;  /* 0x00000001fb6d7824 */ /* 0x000fe200008e066d */
[----:B------:R-:W-:Y:S02]  /*bf30*/  IADD3 R108, P1, PT, R123, R108, RZ ;  /* 0x0000006c7b6c7210 */ /* 0x000fe40007f3e0ff */
[----:B-1----:R-:W-:Y:S01]  /*bf40*/  PRMT R124, RZ, 0x7610, R124 ;  /* 0x00007610ff7c7816 */ /* 0x002fe2000000007c */
[C---:B------:R-:W-:Y:S02]  /*bf50*/  IMAD.X R119, R251.reuse, 0x1, R119, P2 ;  /* 0x00000001fb777824 */ /* 0x040fe400010e0677 */
[----:B------:R-:W-:Y:S02]  /*bf60*/  @!P4 IMAD.MOV.U32 R126, RZ, RZ, R243 ;  /* 0x000000ffff7ec224 */ /* 0x000fe400078e00f3 */
[----:B------:R-:W-:Y:S01]  /*bf70*/  @!P4 IMAD.MOV.U32 R127, RZ, RZ, R241 ;  /* 0x000000ffff7fc224 */ /* 0x000fe200078e00f1 */
[----:B------:R-:W-:Y:S01]  /*bf80*/  BAR.SYNC.DEFER_BLOCKING 0x0 ;  /* 0x0000000000007b1d */ /* 0x000fe20000010000 */
[----:B------:R-:W-:Y:S01]  /*bf90*/  IMAD.X R106, R251, 0x1, R106, P1 ;  /* 0x00000001fb6a7824 */ /* 0x000fe200008e066a */
[----:B------:R-:W-:-:S02]  /*bfa0*/  IADD3 R116, P2, PT, R123, R116, RZ ;  /* 0x000000747b747210 */ /* 0x000fc40007f5e0ff */
[----:B------:R-:W-:-:S03]  /*bfb0*/  IADD3 R105, P1, PT, R123, R105, RZ ;  /* 0x000000697b697210 */ /* 0x000fc60007f3e0ff */
[C---:B------:R-:W-:Y:S02]  /*bfc0*/  IMAD.X R113, R251.reuse, 0x1, R113, P2 ;  /* 0x00000001fb717824 */ /* 0x040fe400010e0671 */
[----:B------:R-:W-:Y:S01]  /*bfd0*/  IMAD.X R103, R251, 0x1, R103, P1 ;  /* 0x00000001fb677824 */ /* 0x000fe200008e0667 */
[----:B------:R-:W-:-:S05]  /*bfe0*/  IADD3 R102, P1, PT, R123, R102, RZ ;  /* 0x000000667b667210 */ /* 0x000fca0007f3e0ff */
[----:B------:R-:W-:Y:S01]  /*bff0*/  IMAD.X R100, R251, 0x1, R100, P1 ;  /* 0x00000001fb647824 */ /* 0x000fe200008e0664 */
[----:B------:R0:W2:Y:S01]  /*c000*/  @!P4 LDG.E.U8 R124, desc[UR26][R126.64] ;  /* 0x0000001a7e7cc981 */ /* 0x0000a2000c1e1100 */
[----:B------:R-:W-:Y:S01]  /*c010*/  IADD3 R99, P1, PT, R123, R99, RZ ;  /* 0x000000637b637210 */ /* 0x000fe20007f3e0ff */
[----:B0-----:R-:W-:Y:S02]  /*c020*/  @!P4 IMAD.MOV.U32 R126, RZ, RZ, R120 ;  /* 0x000000ffff7ec224 */ /* 0x001fe400078e0078 */
[----:B------:R-:W-:-:S05]  /*c030*/  @!P4 IMAD.MOV.U32 R127, RZ, RZ, R115 ;  /* 0x000000ffff7fc224 */ /* 0x000fca00078e0073 */
[----:B------:R0:W2:Y:S01]  /*c040*/  @!P4 LDG.E.U8 R129, desc[UR26][R126.64] ;  /* 0x0000001a7e81c981 */ /* 0x0000a2000c1e1100 */
[----:B------:R-:W-:Y:S02]  /*c050*/  IMAD.X R97, R251, 0x1, R97, P1 ;  /* 0x00000001fb617824 */ /* 0x000fe400008e0661 */
[----:B0-----:R-:W-:Y:S02]  /*c060*/  @!P4 IMAD.MOV.U32 R126, RZ, RZ, R116 ;  /* 0x000000ffff7ec224 */ /* 0x001fe400078e0074 */
[----:B------:R-:W-:Y:S01]  /*c070*/  @!P4 IMAD.MOV.U32 R127, RZ, RZ, R113 ;  /* 0x000000ffff7fc224 */ /* 0x000fe200078e0071 */
[----:B------:R-:W-:-:S04]  /*c080*/  IADD3 R110, P2, PT, R123, R110, RZ ;  /* 0x0000006e7b6e7210 */ /* 0x000fc80007f5e0ff */
[----:B------:R0:W2:Y:S01]  /*c090*/  @!P4 LDG.E.U8 R130, desc[UR26][R126.64] ;  /* 0x0000001a7e82c981 */ /* 0x0000a2000c1e1100 */
[----:B------:R-:W-:Y:S01]  /*c0a0*/  IADD3 R96, P1, PT, R123, R96, RZ ;  /* 0x000000607b607210 */ /* 0x000fe20007f3e0ff */
[C---:B------:R-:W-:Y:S02]  /*c0b0*/  IMAD.X R107, R251.reuse, 0x1, R107, P2 ;  /* 0x00000001fb6b7824 */ /* 0x040fe400010e066b */
[----:B0-----:R-:W-:Y:S02]  /*c0c0*/  @!P4 IMAD.MOV.U32 R126, RZ, RZ, R114 ;  /* 0x000000ffff7ec224 */ /* 0x001fe400078e0072 */
[----:B------:R-:W-:Y:S02]  /*c0d0*/  @!P4 IMAD.MOV.U32 R127, RZ, RZ, R112 ;  /* 0x000000ffff7fc224 */ /* 0x000fe400078e0070 */
[----:B------:R-:W-:-:S03]  /*c0e0*/  IMAD.X R94, R251, 0x1, R94, P1 ;  /* 0x00000001fb5e7824 */ /* 0x000fc600008e065e */
[----:B------:R0:W2:Y:S01]  /*c0f0*/  @!P4 LDG.E.U8 R132, desc[UR26][R126.64] ;  /* 0x0000001a7e84c981 */ /* 0x0000a2000c1e1100 */
[----:B------:R-:W-:Y:S01]  /*c100*/  IADD3 R93, P1, PT, R123, R93, RZ ;  /* 0x0000005d7b5d7210 */ /* 0x000fe20007f3e0ff */
[----:B0-----:R-:W-:Y:S02]  /*c110*/  @!P4 IMAD.MOV.U32 R126, RZ, RZ, R111 ;  /* 0x000000ffff7ec224 */ /* 0x001fe400078e006f */
[----:B------:R-:W-:Y:S02]  /*c120*/  @!P4 IMAD.MOV.U32 R127, RZ, RZ, R109 ;  /* 0x000000ffff7fc224 */ /* 0x000fe400078e006d */
[----:B------:R-:W-:-:S03]  /*c130*/  IMAD.X R91, R251, 0x1, R91, P1 ;  /* 0x00000001fb5b7824 */ /* 0x000fc600008e065b */
[----:B------:R0:W2:Y:S01]  /*c140*/  @!P4 LDG.E.U8 R135, desc[UR26][R126.64] ;  /* 0x0000001a7e87c981 */ /* 0x0000a2000c1e1100 */
[C---:B------:R-:W-:Y:S01]  /*c150*/  IADD3 R231, P1, PT, R123.reuse, R231, RZ ;  /* 0x000000e77be77210 */ /* 0x040fe20007f3e0ff */
[----:B0-----:R-:W-:Y:S02]  /*c160*/  @!P4 IMAD.MOV.U32 R126, RZ, RZ, R110 ;  /* 0x000000ffff7ec224 */ /* 0x001fe400078e006e */
[----:B------:R-:W-:Y:S01]  /*c170*/  @!P4 IMAD.MOV.U32 R127, RZ, RZ, R107 ;  /* 0x000000ffff7fc224 */ /* 0x000fe200078e006b */
[----:B------:R-:W-:Y:S01]  /*c180*/  IADD3 R104, P2, PT, R123, R104, RZ ;  /* 0x000000687b687210 */ /* 0x000fe20007f5e0ff */
[----:B------:R-:W-:-:S03]  /*c190*/  IMAD.X R229, R251, 0x1, R229, P1 ;  /* 0x00000001fbe57824 */ /* 0x000fc600008e06e5 */
        /* <DEDUP_REMOVED lines=126> */
[----:B------:R-:W-:Y:S02]  /*c980*/  IADD3 R239, P1, PT, R123, R239, RZ ;  /* 0x000000ef7bef7210 */ /* 0x000fe40007f3e0ff */
[----:B------:R-:W-:Y:S01]  /*c990*/  PRMT R184, RZ, 0x7610, R184 ;  /* 0x00007610ffb87816 */ /* 0x000fe200000000b8 */
[----:B0-----:R-:W-:Y:S02]  /*c9a0*/  @!P4 IMAD.MOV.U32 R126, RZ, RZ, R65 ;  /* 0x000000ffff7ec224 */ /* 0x001fe400078e0041 */
[----:B------:R-:W-:Y:S02]  /*c9b0*/  @!P4 IMAD.MOV.U32 R127, RZ, RZ, R63 ;  /* 0x000000ffff7fc224 */ /* 0x000fe400078e003f */
[----:B------:R-:W-:-:S03]  /*c9c0*/  IMAD.X R237, R251, 0x1, R237, P1 ;  /* 0x00000001fbed7824 */ /* 0x000fc600008e06ed */
[----:B------:R0:W2:Y:S01]  /*c9d0*/  @!P4 LDG.E.U8 R183, desc[UR26][R126.64] ;  /* 0x0000001a7eb7c981 */ /* 0x0000a2000c1e1100 */
[C---:B------:R-:W-:Y:S02]  /*c9e0*/  IADD3 R29, P1, PT, R123.reuse, R29, RZ ;  /* 0x0000001d7b1d7210 */ /* 0x040fe40007f3e0ff */
[----:B------:R-:W-:Y:S01]  /*c9f0*/  PRMT R186, RZ, 0x7610, R186 ;  /* 0x00007610ffba7816 */ /* 0x000fe200000000ba */
[----:B0-----:R-:W-:Y:S02]  /*ca00*/  @!P4 IMAD.MOV.U32 R126, RZ, RZ, R64 ;  /* 0x000000ffff7ec224 */ /* 0x001fe400078e0040 */
[----:B------:R-:W-:Y:S01]  /*ca10*/  @!P4 IMAD.MOV.U32 R127, RZ, RZ, R61 ;  /* 0x000000ffff7fc224 */ /* 0x000fe200078e003d */
[----:B------:R-:W-:Y:S01]  /*ca20*/  IADD3 R59, P2, PT, R123, R59, RZ ;  /* 0x0000003b7b3b7210 */ /* 0x000fe20007f5e0ff */
        /* <DEDUP_REMOVED lines=8> */
[----:B------:R-:W-:Y:S01]  /*cab0*/  IMAD.X R26, R251, 0x1, R26, P1 ;  /* 0x00000001fb1a7824 */ /* 0x000fe200008e061a */
        /* <DEDUP_REMOVED lines=12> */
[----:B------:R0:W3:Y:S01]  /*cb80*/  @!P4 LDG.E.U8 R190, desc[UR26][R126.64] ;  /* 0x0000001a7ebec981 */ /* 0x0000e2000c1e1100 */
[----:B------:R-:W-:Y:S02]  /*cb90*/  IADD3 R21, P1, PT, R123, R21, RZ ;  /* 0x000000157b157210 */ /* 0x000fe40007f3e0ff */
[----:B------:R-:W-:Y:S01]  /*cba0*/  PRMT R195, RZ, 0x7610, R195 ;  /* 0x00007610ffc37816 */ /* 0x000fe200000000c3 */
[----:B0-----:R-:W-:Y:S02]  /*cbb0*/  @!P4 IMAD.MOV.U32 R126, RZ, RZ, R58 ;  /* 0x000000ffff7ec224 */ /* 0x001fe400078e003a */
[----:B------:R-:W-:Y:S02]  /*cbc0*/  @!P4 IMAD.MOV.U32 R127, RZ, RZ, R56 ;  /* 0x000000ffff7fc224 */ /* 0x000fe400078e0038 */
[----:B------:R-:W-:-:S03]  /*cbd0*/  IMAD.X R51, R251, 0x1, R51, P2 ;  /* 0x00000001fb337824 */ /* 0x000fc600010e0633 */
[----:B------:R0:W3:Y:S01]  /*cbe0*/  @!P4 LDG.E.U8 R192, desc[UR26][R126.64] ;  /* 0x0000001a7ec0c981 */ /* 0x0000e2000c1e1100 */
[----:B------:R-:W-:Y:S01]  /*cbf0*/  IMAD.X R20, R251, 0x1, R20, P1 ;  /* 0x00000001fb147824 */ /* 0x000fe200008e0614 */
[----:B------:R-:W-:Y:S02]  /*cc00*/  IADD3 R19, P1, PT, R123, R19, RZ ;  /* 0x000000137b137210 */ /* 0x000fe40007f3e0ff */
[----:B------:R-:W-:Y:S01]  /*cc10*/  PRMT R196, RZ, 0x7610, R196 ;  /* 0x00007610ffc47816 */ /* 0x000fe200000000c4 */
[----:B0-----:R-:W-:Y:S02]  /*cc20*/  @!P4 IMAD.MOV.U32 R126, RZ, RZ, R55 ;  /* 0x000000ffff7ec224 */ /* 0x001fe400078e0037 */
[----:B------:R-:W-:Y:S02]  /*cc30*/  @!P4 IMAD.MOV.U32 R127, RZ, RZ, R53 ;  /* 0x000000ffff7fc224 */ /* 0x000fe400078e0035 */
[----:B------:R-:W-:-:S03]  /*cc40*/  IMAD.X R18, R251, 0x1, R18, P1 ;  /* 0x00000001fb127824 */ /* 0x000fc600008e0612 */
[----:B------:R0:W3:Y:S01]  /*cc50*/  @!P4 LDG.E.U8 R195, desc[UR26][R126.64] ;  /* 0x0000001a7ec3c981 */ /* 0x0000e2000c1e1100 */
        /* <DEDUP_REMOVED lines=58> */
[----:B------:R-:W-:Y:S01]  /*d000*/  PRMT R218, RZ, 0x7610, R218 ;  /* 0x00007610ffda7816 */ /* 0x000fe200000000da */
[----:B------:R-:W1:Y:S01]  /*d010*/  S2R R251, SR_TID.X ;  /* 0x0000000000fb7919 */ /* 0x000e620000002100 */
[----:B0-----:R-:W-:Y:S02]  /*d020*/  @!P4 IMAD.MOV.U32 R126, RZ, RZ, R35 ;  /* 0x000000ffff7ec224 */ /* 0x001fe400078e0023 */
[----:B------:R-:W-:-:S05]  /*d030*/  @!P4 IMAD.MOV.U32 R127, RZ, RZ, R34 ;  /* 0x000000ffff7fc224 */ /* 0x000fca00078e0022 */
[----:B------:R0:W3:Y:S01]  /*d040*/  @!P4 LDG.E.U8 R216, desc[UR26][R126.64] ;  /* 0x0000001a7ed8c981 */ /* 0x0000e2000c1e1100 */
[----:B------:R-:W-:Y:S01]  /*d050*/  PRMT R220, RZ, 0x7610, R220 ;  /* 0x00007610ffdc7816 */ /* 0x000fe200000000dc */
        /* <DEDUP_REMOVED lines=15> */
[----:B------:R-:W-:Y:S02]  /*d150*/  PRMT R228, RZ, 0x7610, R228 ;  /* 0x00007610ffe47816 */ /* 0x000fe400000000e4 */
[----:B-1----:R-:W-:Y:S01]  /*d160*/  LOP3.LUT R251, R251, 0x7f, RZ, 0xc0, !PT ;  /* 0x0000007ffbfb7812 */ /* 0x002fe200078ec0ff */
[----:B0-----:R-:W-:Y:S02]  /*d170*/  @!P4 IMAD.MOV.U32 R126, RZ, RZ, R27 ;  /* 0x000000ffff7ec224 */ /* 0x001fe400078e001b */
[----:B------:R-:W-:-:S05]  /*d180*/  @!P4 IMAD.MOV.U32 R127, RZ, RZ, R26 ;  /* 0x000000ffff7fc224 */ /* 0x000fca00078e001a */
[----:B------:R0:W3:Y:S01]  /*d190*/  @!P4 LDG.E.U8 R226, desc[UR26][R126.64] ;  /* 0x0000001a7ee2c981 */ /* 0x0000e2000c1e1100 */
[----:B------:R-:W-:-:S03]  /*d1a0*/  PRMT R230, RZ, 0x7610, R230 ;  /* 0x00007610ffe67816 */ /* 0x000fc600000000e6 */
[----:B--2---:R1:W-:Y:S01]  /*d1b0*/  STS.U8 [R251+UR13+0x4000], R128 ;  /* 0x00400080fb007988 */ /* 0x0043e2000800000d */
[----:B0-----:R-:W-:Y:S02]  /*d1c0*/  @!P4 IMAD.MOV.U32 R126, RZ, RZ, R25 ;  /* 0x000000ffff7ec224 */ /* 0x001fe400078e0019 */
[----:B------:R-:W-:Y:S01]  /*d1d0*/  @!P4 IMAD.MOV.U32 R127, RZ, RZ, R24 ;  /* 0x000000ffff7fc224 */ /* 0x000fe200078e0018 */
[----:B-1----:R-:W0:Y:S04]  /*d1e0*/  S2R R128, SR_TID.X ;  /* 0x0000000000807919 */ /* 0x002e280000002100 */
[----:B------:R1:W2:Y:S01]  /*d1f0*/  @!P4 LDG.E.U8 R228, desc[UR26][R126.64] ;  /* 0x0000001a7ee4c981 */ /* 0x0002a2000c1e1100 */
[----:B------:R-:W-:Y:S01]  /*d200*/  PRMT R232, RZ, 0x7610, R232 ;  /* 0x00007610ffe87816 */ /* 0x000fe200000000e8 */
[----:B-1----:R-:W-:-:S02]  /*d210*/  @!P4 IMAD.MOV.U32 R126, RZ, RZ, R23 ;  /* 0x000000ffff7ec224 */ /* 0x002fc400078e0017 */
[----:B------:R-:W-:-:S05]  /*d220*/  @!P4 IMAD.MOV.U32 R127, RZ, RZ, R22 ;  /* 0x000000ffff7fc224 */ /* 0x000fca00078e0016 */
[----:B------:R1:W2:Y:S01]  /*d230*/  @!P4 LDG.E.U8 R230, desc[UR26][R126.64] ;  /* 0x0000001a7ee6c981 */ /* 0x0002a2000c1e1100 */
[----:B------:R-:W-:Y:S01]  /*d240*/  PRMT R234, RZ, 0x7610, R234 ;  /* 0x00007610ffea7816 */ /* 0x000fe200000000ea */
[----:B-1----:R-:W-:Y:S02]  /*d250*/  @!P4 IMAD.MOV.U32 R126, RZ, RZ, R21 ;  /* 0x000000ffff7ec224 */ /* 0x002fe400078e0015 */
        /* <DEDUP_REMOVED lines=10> */
[----:B------:R-:W-:Y:S02]  /*d300*/  PRMT R240, RZ, 0x7610, R240 ;  /* 0x00007610fff07816 */ /* 0x000fe400000000f0 */
[----:B0-----:R-:W-:Y:S01]  /*d310*/  LOP3.LUT R128, R128, 0x7f, RZ, 0xc0, !PT ;  /* 0x0000007f80807812 */ /* 0x001fe200078ec0ff */
[----:B-1----:R-:W-:Y:S02]  /*d320*/  @!P4 IMAD.MOV.U32 R126, RZ, RZ, R15 ;  /* 0x000000ffff7ec224 */ /* 0x002fe400078e000f */
[----:B------:R-:W-:-:S05]  /*d330*/  @!P4 IMAD.MOV.U32 R127, RZ, RZ, R14 ;  /* 0x000000ffff7fc224 */ /* 0x000fca00078e000e */
[----:B------:R0:W2:Y:S01]  /*d340*/  @!P4 LDG.E.U8 R238, desc[UR26][R126.64] ;  /* 0x0000001a7eeec981 */ /* 0x0000a2000c1e1100 */
[----:B------:R-:W-:-:S03]  /*d350*/  PRMT R242, RZ, 0x7610, R242 ;  /* 0x00007610fff27816 */ /* 0x000fc600000000f2 */
[----:B------:R-:W-:Y:S01]  /*d360*/  STS.U8 [R128+UR13+0x4400], R0 ;  /* 0x0044000080007988 */ /* 0x000fe2000800000d */
[----:B0-----:R-:W-:Y:S02]  /*d370*/  @!P4 IMAD.MOV.U32 R126, RZ, RZ, R13 ;  /* 0x000000ffff7ec224 */ /* 0x001fe400078e000d */
[----:B------:R-:W-:Y:S01]  /*d380*/  @!P4 IMAD.MOV.U32 R127, RZ, RZ, R12 ;  /* 0x000000ffff7fc224 */ /* 0x000fe200078e000c */
[----:B------:R0:W-:Y:S04]  /*d390*/  STS.U8 [R128+UR13+0x4800], R223 ;  /* 0x004800df80007988 */ /* 0x0001e8000800000d */
[----:B------:R1:W2:Y:S01]  /*d3a0*/  @!P4 LDG.E.U8 R240, desc[UR26][R126.64] ;  /* 0x0000001a7ef0c981 */ /* 0x0002a2000c1e1100 */
[----:B------:R-:W-:Y:S01]  /*d3b0*/  PRMT R244, RZ, 0x7610, R244 ;  /* 0x00007610fff47816 */ /* 0x000fe200000000f4 */
[----:B0-----:R-:W0:Y:S01]  /*d3c0*/  S2R R223, SR_TID.X ;  /* 0x0000000000df7919 */ /* 0x001e220000002100 */
        /* <DEDUP_REMOVED lines=19> */
[----:B0-----:R-:W-:Y:S01]  /*d500*/  LOP3.LUT R223, R223, 0x7f, RZ, 0xc0, !PT ;  /* 0x0000007fdfdf7812 */ /* 0x001fe200078ec0ff */
[----:B-1----:R-:W-:Y:S02]  /*d510*/  @!P4 IMAD.MOV.U32 R126, RZ, RZ, R227 ;  /* 0x000000ffff7ec224 */ /* 0x002fe400078e00e3 */
[----:B------:R-:W-:Y:S02]  /*d520*/  @!P4 IMAD.MOV.U32 R127, RZ, RZ, R225 ;  /* 0x000000ffff7fc224 */ /* 0x000fe400078e00e1 */
[----:B------:R0:W-:Y:S04]  /*d530*/  STS.U8 [R223+UR13+0x4c00], R209 ;  /* 0x004c00d1df007988 */ /* 0x0001e8000800000d */
[----:B------:R1:W2:Y:S04]  /*d540*/  @!P4 LDG.E.U8 R252, desc[UR26][R126.64] ;  /* 0x0000001a7efcc981 */ /* 0x0002a8000c1e1100 */
[----:B------:R-:W2:Y:S04]  /*d550*/  LDL.LU R127, [R1+0x4] ;  /* 0x00000400017f7983 */ /* 0x000ea80000300800 */
[----:B------:R-:W2:Y:S04]  /*d560*/  LDL.LU R126, [R1] ;  /* 0x00000000017e7983 */ /* 0x000ea80000300800 */
[----:B------:R-:W2:Y:S04]  /*d570*/  LDL.LU R251, [R1+0x230] ;  /* 0x0002300001fb7983 */ /* 0x000ea80000300800 */
[----:B------:R-:W2:Y:S04]  /*d580*/  LDL.LU R0, [R1+0x22c] ;  /* 0x00022c0001007983 */ /* 0x000ea80000300800 */
[----:B0-----:R-:W2:Y:S04]  /*d590*/  LDL.LU R209, [R1+0x20] ;  /* 0x0000200001d17983 */ /* 0x001ea80000300800 */
[----:B------:R0:W-:Y:S04]  /*d5a0*/  STS.U8 [R223+UR13+0x5000], R193 ;  /* 0x005000c1df007988 */ /* 0x0001e8000800000d */
[----:B0-----:R-:W3:Y:S04]  /*d5b0*/  LDL.LU R193, [R1+0x1c] ;  /* 0x00001c0001c17983 */ /* 0x001ee80000300800 */
[----:B------:R0:W-:Y:S04]  /*d5c0*/  STS.U8 [R223+UR13+0x5400], R176 ;  /* 0x005400b0df007988 */ /* 0x0001e8000800000d */
[----:B0-----:R-:W3:Y:S04]  /*d5d0*/  LDL.LU R176, [R1+0x18] ;  /* 0x0000180001b07983 */ /* 0x001ee80000300800 */
[----:B------:R-:W-:Y:S01]  /*d5e0*/  STS.U8 [R223+UR13+0x5800], R161 ;  /* 0x005800a1df007988 */ /* 0x000fe2000800000d */
[----:B------:R-:W-:-:S03]  /*d5f0*/  LOP3.LUT R128, R223, 0x10, RZ, 0x3c, !PT ;  /* 0x00000010df807812 */ /* 0x000fc600078e3cff */
[----:B------:R0:W-:Y:S04]  /*d600*/  STS.U8 [R223+UR13+0x5c00], R145 ;  /* 0x005c0091df007988 */ /* 0x0001e8000800000d */
[----:B0-----:R-:W4:Y:S01]  /*d610*/  LDL.LU R145, [R1+0x14] ;  /* 0x0000140001917983 */ /* 0x001f220000300800 */
[----:B------:R-:W-:-:S06]  /*d620*/  PRMT R125, RZ, 0x7610, R125 ;  /* 0x00007610ff7d7816 */ /* 0x000fcc000000007d */
[----:B------:R-:W4:Y:S04]  /*d630*/  @!P4 LDG.E.U8 R125, desc[UR26][R118.64] ;  /* 0x0000001a767dc981 */ /* 0x000f28000c1e1100 */
[----:B--2---:R0:W-:Y:S04]  /*d640*/  STS.U8 [R128+UR13+0x4080], R209 ;  /* 0x004080d180007988 */ /* 0x0041e8000800000d */
[----:B0-----:R-:W2:Y:S04]  /*d650*/  LDL.LU R209, [R1+0x10] ;  /* 0x0000100001d17983 */ /* 0x001ea80000300800 */
[----:B------:R1:W-:Y:S04]  /*d660*/  STS.U8 [R128+UR13+0x4480], R127 ;  /* 0x0044807f80007988 */ /* 0x0003e8000800000d */
[----:B------:R-:W-:Y:S04]  /*d670*/  STS.U8 [R128+UR13+0x4880], R221 ;  /* 0x004880dd80007988 */ /* 0x000fe8000800000d */
[----:B------:R-:W-:Y:S01]  /*d680*/  STS.U8 [R128+UR13+0x4c80], R206 ;  /* 0x004c80ce80007988 */ /* 0x000fe2000800000d */
[----:B-1----:R-:W-:-:S03]  /*d690*/  LOP3.LUT R127, R223, 0x20, RZ, 0x3c, !PT ;  /* 0x00000020df7f7812 */ /* 0x002fc600078e3cff */
[----:B------:R-:W-:Y:S04]  /*d6a0*/  STS.U8 [R128+UR13+0x5080], R191 ;  /* 0x005080bf80007988 */ /* 0x000fe8000800000d */
[----:B------:R-:W-:Y:S04]  /*d6b0*/  STS.U8 [R128+UR13+0x5480], R175 ;  /* 0x005480af80007988 */ /* 0x000fe8000800000d */
[----:B------:R-:W-:Y:S04]  /*d6c0*/  STS.U8 [R128+UR13+0x5880], R158 ;  /* 0x0058809e80007988 */ /* 0x000fe8000800000d */
[----:B------:R-:W-:Y:S04]  /*d6d0*/  STS.U8 [R128+UR13+0x5c80], R143 ;  /* 0x005c808f80007988 */ /* 0x000fe8000800000d */
[----:B---3--:R0:W-:Y:S04]  /*d6e0*/  STS.U8 [R127+UR13+0x4100], R193 ;  /* 0x004100c17f007988 */ /* 0x0081e8000800000d */
[----:B------:R1:W-:Y:S04]  /*d6f0*/  STS.U8 [R127+UR13+0x4500], R126 ;  /* 0x0045007e7f007988 */ /* 0x0003e8000800000d */
[----:B------:R-:W-:Y:S04]  /*d700*/  STS.U8 [R127+UR13+0x4900], R219 ;  /* 0x004900db7f007988 */ /* 0x000fe8000800000d */
[----:B0-----:R-:W3:Y:S01]  /*d710*/  LDL.LU R193, [R1+0xc] ;  /* 0x00000c0001c17983 */ /* 0x001ee20000300800 */
[----:B-1----:R-:W-:-:S03]  /*d720*/  LOP3.LUT R126, R223, 0x30, RZ, 0x3c, !PT ;  /* 0x00000030df7e7812 */ /* 0x002fc600078e3cff */
[----:B------:R-:W-:Y:S04]  /*d730*/  STS.U8 [R127+UR13+0x4d00], R205 ;  /* 0x004d00cd7f007988 */ /* 0x000fe8000800000d */
[----:B------:R-:W-:Y:S04]  /*d740*/  STS.U8 [R127+UR13+0x5100], R188 ;  /* 0x005100bc7f007988 */ /* 0x000fe8000800000d */
[----:B------:R-:W-:Y:S04]  /*d750*/  STS.U8 [R127+UR13+0x5500], R173 ;  /* 0x005500ad7f007988 */ /* 0x000fe8000800000d */
[----:B------:R-:W-:Y:S04]  /*d760*/  STS.U8 [R127+UR13+0x5900], R157 ;  /* 0x0059009d7f007988 */ /* 0x000fe8000800000d */
[----:B------:R-:W-:Y:S04]  /*d770*/  STS.U8 [R127+UR13+0x5d00], R140 ;  /* 0x005d008c7f007988 */ /* 0x000fe8000800000d */
[----:B------:R-:W-:Y:S04]  /*d780*/  STS.U8 [R126+UR13+0x4180], R176 ;  /* 0x004180b07e007988 */ /* 0x000fe8000800000d */
[----:B------:R0:W-:Y:S04]  /*d790*/  STS.U8 [R126+UR13+0x4580], R0 ;  /* 0x004580007e007988 */ /* 0x0001e8000800000d */
[----:B0-----:R-:W3:Y:S01]  /*d7a0*/  LDL.LU R0, [R1+0x228] ;  /* 0x0002280001007983 */ /* 0x001ee20000300800 */
[----:B------:R-:W0:Y:S03]  /*d7b0*/  S2R R176, SR_TID.X ;  /* 0x0000000000b07919 */ /* 0x000e260000002100 */
[----:B------:R-:W-:Y:S04]  /*d7c0*/  STS.U8 [R126+UR13+0x4980], R217 ;  /* 0x004980d97e007988 */ /* 0x000fe8000800000d */
[----:B------:R-:W-:Y:S04]  /*d7d0*/  STS.U8 [R126+UR13+0x4d80], R203 ;  /* 0x004d80cb7e007988 */ /* 0x000fe8000800000d */
[----:B------:R-:W-:Y:S04]  /*d7e0*/  STS.U8 [R126+UR13+0x5180], R187 ;  /* 0x005180bb7e007988 */ /* 0x000fe8000800000d */
[----:B------:R-:W-:Y:S04]  /*d7f0*/  STS.U8 [R126+UR13+0x5580], R170 ;  /* 0x005580aa7e007988 */ /* 0x000fe8000800000d */
[----:B------:R-:W-:Y:S04]  /*d800*/  STS.U8 [R126+UR13+0x5980], R155 ;  /* 0x0059809b7e007988 */ /* 0x000fe8000800000d */
[----:B------:R-:W-:Y:S01]  /*d810*/  STS.U8 [R126+UR13+0x5d80], R139 ;  /* 0x005d808b7e007988 */ /* 0x000fe2000800000d */
[----:B0-----:R-:W-:-:S04]  /*d820*/  LOP3.LUT R176, R176, 0x7f, RZ, 0xc0, !PT ;  /* 0x0000007fb0b07812 */ /* 0x001fc800078ec0ff */
[----:B------:R-:W-:-:S05]  /*d830*/  LOP3.LUT R161, R176, 0x40, RZ, 0x3c, !PT ;  /* 0x00000040b0a17812 */ /* 0x000fca00078e3cff */
[----:B----4-:R0:W-:Y:S04]  /*d840*/  STS.U8 [R161+UR13+0x4200], R145 ;  /* 0x00420091a1007988 */ /* 0x0101e8000800000d */
[----:B------:R-:W-:Y:S04]  /*d850*/  STS.U8 [R161+UR13+0x4600], R251 ;  /* 0x004600fba1007988 */ /* 0x000fe8000800000d */
[----:B------:R-:W-:Y:S01]  /*d860*/  STS.U8 [R161+UR13+0x4a00], R215 ;  /* 0x004a00d7a1007988 */ /* 0x000fe2000800000d */
[----:B0-----:R-:W-:-:S03]  /*d870*/  LOP3.LUT R145, R176, 0x50, RZ, 0x3c, !PT ;  /* 0x00000050b0917812 */ /* 0x001fc600078e3cff */
[----:B------:R-:W-:Y:S04]  /*d880*/  STS.U8 [R161+UR13+0x4e00], R200 ;  /* 0x004e00c8a1007988 */ /* 0x000fe8000800000d */
[----:B------:R-:W-:Y:S04]  /*d890*/  STS.U8 [R161+UR13+0x5200], R185 ;  /* 0x005200b9a1007988 */ /* 0x000fe8000800000d */
[----:B------:R-:W-:Y:S04]  /*d8a0*/  STS.U8 [R161+UR13+0x5600], R169 ;  /* 0x005600a9a1007988 */ /* 0x000fe8000800000d */
[----:B------:R-:W-:Y:S04]  /*d8b0*/  STS.U8 [R161+UR13+0x5a00], R152 ;  /* 0x005a0098a1007988 */ /* 0x000fe8000800000d */
[----:B------:R-:W-:Y:S04]  /*d8c0*/  STS.U8 [R161+UR13+0x5e00], R137 ;  /* 0x005e0089a1007988 */ /* 0x000fe8000800000d */
[----:B--2---:R0:W-:Y:S02]  /*d8d0*/  STS.U8 [R145+UR13+0x4280], R209 ;  /* 0x004280d191007988 */ /* 0x0041e4000800000d */
[----:B0-----:R-:W0:Y:S02]  /*d8e0*/  S2R R209, SR_TID.X ;  /* 0x0000000000d17919 */ /* 0x001e240000002100 */
[----:B------:R-:W-:Y:S04]  /*d8f0*/  STS.U8 [R145+UR13+0x4680], R249 ;  /* 0x004680f991007988 */ /* 0x000fe8000800000d */
[----:B------:R-:W-:Y:S04]  /*d900*/  STS.U8 [R145+UR13+0x4a80], R213 ;  /* 0x004a80d591007988 */ /* 0x000fe8000800000d */
[----:B------:R-:W-:Y:S04]  /*d910*/  STS.U8 [R145+UR13+0x4e80], R199 ;  /* 0x004e80c791007988 */ /* 0x000fe8000800000d */
[----:B------:R-:W-:Y:S04]  /*d920*/  STS.U8 [R145+UR13+0x5280], R182 ;  /* 0x005280b691007988 */ /* 0x000fe8000800000d */
[----:B------:R-:W-:Y:S04]  /*d930*/  STS.U8 [R145+UR13+0x5680], R167 ;  /* 0x005680a791007988 */ /* 0x000fe8000800000d */
[----:B------:R-:W-:Y:S01]  /*d940*/  STS.U8 [R145+UR13+0x5a80], R151 ;  /* 0x005a809791007988 */ /* 0x000fe2000800000d */
[----:B0-----:R-:W-:-:S04]  /*d950*/  LOP3.LUT R209, R209, 0x7f, RZ, 0xc0, !PT ;  /* 0x0000007fd1d17812 */ /* 0x001fc800078ec0ff */
[C---:B------:R-:W-:Y:S01]  /*d960*/  LOP3.LUT R143, R209.reuse, 0x60, RZ, 0x3c, !PT ;  /* 0x00000060d18f7812 */ /* 0x040fe200078e3cff */
[----:B------:R-:W-:Y:S01]  /*d970*/  STS.U8 [R145+UR13+0x5e80], R134 ;  /* 0x005e808691007988 */ /* 0x000fe2000800000d */
[----:B------:R-:W-:-:S03]  /*d980*/  LOP3.LUT R140, R209, 0x70, RZ, 0x3c, !PT ;  /* 0x00000070d18c7812 */ /* 0x000fc600078e3cff */
[----:B---3--:R-:W-:Y:S04]  /*d990*/  STS.U8 [R143+UR13+0x4300], R193 ;  /* 0x004300c18f007988 */ /* 0x008fe8000800000d */
[----:B------:R-:W-:Y:S04]  /*d9a0*/  STS.U8 [R143+UR13+0x4700], R247 ;  /* 0x004700f78f007988 */ /* 0x000fe8000800000d */
[----:B------:R-:W-:Y:S04]  /*d9b0*/  STS.U8 [R143+UR13+0x4b00], R211 ;  /* 0x004b00d38f007988 */ /* 0x000fe8000800000d */
[----:B------:R-:W-:Y:S04]  /*d9c0*/  STS.U8 [R143+UR13+0x4f00], R197 ;  /* 0x004f00c58f007988 */ /* 0x000fe8000800000d */
[----:B------:R-:W-:Y:S04]  /*d9d0*/  STS.U8 [R143+UR13+0x5300], R181 ;  /* 0x005300b58f007988 */ /* 0x000fe8000800000d */
[----:B------:R-:W-:Y:S04]  /*d9e0*/  STS.U8 [R143+UR13+0x5700], R164 ;  /* 0x005700a48f007988 */ /* 0x000fe8000800000d */
[----:B------:R-:W-:Y:S04]  /*d9f0*/  STS.U8 [R143+UR13+0x5b00], R149 ;  /* 0x005b00958f007988 */ /* 0x000fe8000800000d */
[----:B------:R-:W-:Y:S04]  /*da00*/  STS.U8 [R143+UR13+0x5f00], R133 ;  /* 0x005f00858f007988 */ /* 0x000fe8000800000d */
[----:B------:R0:W-:Y:S04]  /*da10*/  STS.U8 [R140+UR13+0x4380], R0 ;  /* 0x004380008c007988 */ /* 0x0001e8000800000d */
[----:B0-----:R0:W5:Y:S04]  /*da20*/  LDL.LU R0, [R1+0x224] ;  /* 0x0002240001007983 */ /* 0x0011680000300800 */
[----:B------:R0:W-:Y:S04]  /*da30*/  STS.U8 [R140+UR13+0x4780], R245 ;  /* 0x004780f58c007988 */ /* 0x0001e8000800000d */
        /* <DEDUP_REMOVED lines=69> */
[----:B------:R0:W-:Y:S01]  /*de90*/  STS.U8 [R126+UR13+0x7d80], R252 ;  /* 0x007d80fc7e007988 */ /* 0x0001e2000800000d */
[----:B------:R1:W-:Y:S06]  /*dea0*/  MEMBAR.ALL.CTA ;  /* 0x0000000000007992 */ /* 0x0003ec0000008000 */
[----:B-1----:R-:W1:Y:S01]  /*deb0*/  FENCE.VIEW.ASYNC.S ;  /* 0x00000000000073c6 */ /* 0x002e620000000000 */
[----:B------:R-:W-:Y:S01]  /*dec0*/  ULEA UR10, UR15, UR13, 0x3 ;  /* 0x0000000d0f0a7291 */ /* 0x000fe2000f8e18ff */
[----:B------:R-:W-:-:S03]  /*ded0*/  UMOV UR4, UR5 ;  /* 0x0000000500047c82 */ /* 0x000fc60008000000 */
[----:B------:R-:W-:Y:S01]  /*dee0*/  UIADD3 UR10, UPT, UPT, UR10, 0x8000, URZ ;  /* 0x000080000a0a7890 */ /* 0x000fe2000fffe0ff */
[----:B-1----:R-:W-:Y:S06]  /*def0*/  BAR.SYNC.DEFER_BLOCKING 0x0 ;  /* 0x0000000000007b1d */ /* 0x002fec0000010000 */
[----:B0-----:R-:W-:Y:S05]  /*df00*/  @P0 BRA `(.L_x_9) ;  /* 0x0000000000380947 */ /* 0x001fea0003800000 */
[----:B------:R-:W-:Y:S01]  /*df10*/  UMOV UR20, UR6 ;  /* 0x0000000600147c82 */ /* 0x000fe20008000000 */
[----:B------:R-:W-:Y:S01]  /*df20*/  UMOV UR21, 0x40004040 ;  /* 0x4000404000157882 */ /* 0x000fe20000000000 */
[----:B------:R-:W-:Y:S01]  /*df30*/  UMOV UR22, UR8 ;  /* 0x0000000800167c82 */ /* 0x000fe20008000000 */
[----:B------:R-:W-:Y:S01]  /*df40*/  UMOV UR23, 0x80004020 ;  /* 0x8000402000177882 */ /* 0x000fe20000000000 */
[----:B------:R-:W-:Y:S01]  /*df50*/  UMOV UR24, 0x0 ;  /* 0x0000000000187882 */ /* 0x000fe20000000000 */
[----:B------:R-:W-:Y:S01]  /*df60*/  UMOV UR25, 0x8208490 ;  /* 0x0820849000197882 */ /* 0x000fe20000000000 */
[----:B------:R-:W-:Y:S01]  /*df70*/  UMOV UR11, URZ ;  /* 0x000000ff000b7c82 */ /* 0x000fe20008000000 */
[----:B------:R-:W-:Y:S01]  /*df80*/  UMOV UR30, 0x0 ;  /* 0x00000000001e7882 */ /* 0x000fe20000000000 */
[----:B------:R-:W-:Y:S01]  /*df90*/  UMOV UR31, 0x8208490 ;  /* 0x08208490001f7882 */ /* 0x000fe20000000000 */
[----:B------:R0:W-:Y:S01]  /*dfa0*/  UTCQMMA gdesc[UR20], gdesc[UR22], tmem[UR12], tmem[UR24], idesc[UR25], UPT ;  /* 0x00ff1816140075ea */ /* 0x0001e2000b80030c */
[----:B------:R-:W-:Y:S01]  /*dfb0*/  UMOV UR5, UR10 ;  /* 0x0000000a00057c82 */ /* 0x000fe20008000000 */
[----:B------:R0:W-:Y:S01]  /*dfc0*/  UTCQMMA gdesc[UR16], gdesc[UR18], tmem[UR12], tmem[UR30], idesc[UR31], UPT ;  /* 0x00ff1e12100075ea */ /* 0x0001e2000b80030c */
[----:B------:R0:W-:Y:S01]  /*dfd0*/  UTCBAR [UR5], URZ ;  /* 0x000000ff050073e9 */ /* 0x0001e200080000ff */
[----:B------:R-:W-:-:S02]  /*dfe0*/  NOP ;  /* 0x0000000000007918 */ /* 0x000fc40000000000 */
.L_x_9:
[----:B------:R-:W2:Y:S04]  /*dff0*/  LDL R125, [R1+0x24] ;  /* 0x00002400017d7983 */ /* 0x000ea80000100800 */
[----:B------:R-:W3:Y:S01]  /*e000*/  LDL R124, [R1+0x128] ;  /* 0x00012800017c7983 */ /* 0x000ee20000100800 */
[----:B------:R-:W-:Y:S01]  /*e010*/  UIADD3 UR15, UPT, UPT, UR15, 0x1, URZ ;  /* 0x000000010f0f7890 */ /* 0x000fe2000fffe0ff */
[----:B------:R-:W-:Y:S01]  /*e020*/  VIADD R117, R117, 0xffffffc0 ;  /* 0xffffffc075757836 */ /* 0x000fe20000000000 */
[----:B------:R-:W-:Y:S01]  /*e030*/  UIADD3 UR28, UPT, UPT, UR28, -0x1, URZ ;  /* 0xffffffff1c1c7890 */ /* 0x000fe2000fffe0ff */
[----:B------:R-:W-:Y:S01]  /*e040*/  IMAD.U32 R126, RZ, RZ, UR4 ;  /* 0x00000004ff7e7e24 */ /* 0x000fe2000f8e00ff */
[----:B------:R-:W-:-:S04]  /*e050*/  UISETP.GT.AND UP1, UPT, UR15, 0x1, UPT ;  /* 0x000000010f00788c */ /* 0x000fc8000bf24270 */
[----:B0-----:R-:W-:Y:S02]  /*e060*/  USEL UR5, URZ, 0x1, !UP1 ;  /* 0x00000001ff057887 */ /* 0x001fe4000c800000 */
[----:B------:R-:W-:Y:S02]  /*e070*/  USEL UR15, UR15, URZ, !UP1 ;  /* 0x000000ff0f0f7287 */ /* 0x000fe4000c800000 */
[----:B------:R-:W-:Y:S02]  /*e080*/  UISETP.NE.U32.AND UP1, UPT, UR28, URZ, UPT ;  /* 0x000000ff1c00728c */ /* 0x000fe4000bf25070 */
[----:B------:R-:W-:Y:S01]  /*e090*/  ULOP3.LUT UR5, UR4, UR5, URZ, 0x3c, !UPT ;  /* 0x0000000504057292 */ /* 0x000fe2000f8e3cff */
[----:B--2---:R-:W-:-:S05]  /*e0a0*/  IADD3 R121, P1, PT, R125, R121, RZ ;  /* 0x000000797d797210 */ /* 0x004fca0007f3e0ff */
[----:B---3--:R-:W-:Y:S01]  /*e0b0*/  IMAD.X R122, R124, 0x1, R122, P1 ;  /* 0x000000017c7a7824 */ /* 0x008fe200008e067a */
[----:B------:R-:W-:Y:S07]  /*e0c0*/  BRA.U UP1, `(.L_x_10) ;  /* 0xffffffbd016c7547 */ /* 0x000fee000b83ffff */
.L_x_7:
[----:B------:R-:W1:Y:S01]  /*e0d0*/  LDC R124, c[0x0][0x3a0] ;  /* 0x0000e800ff7c7b82 */ /* 0x000e620000000800 */
[----:B------:R-:W2:Y:S01]  /*e0e0*/  LDCU UR5, c[0x0][0x3b8] ;  /* 0x00007700ff0577ac */ /* 0x000ea20008000800 */
[----:B------:R-:W3:Y:S01]  /*e0f0*/  LDCU UR6, c[0x0][0x3b4] ;  /* 0x00007680ff0677ac */ /* 0x000ee20008000800 */
[----:B------:R-:W4:Y:S01]  /*e100*/  LDCU.128 UR16, c[0x0][0x390] ;  /* 0x00007200ff1077ac */ /* 0x000f220008000c00 */
[----:B--2--5:R-:W-:-:S04]  /*e110*/  IMAD R133, R0, UR5, RZ ;  /* 0x0000000500857c24 */ /* 0x024fc8000f8e02ff */
[----:B------:R-:W-:Y:S02]  /*e120*/  VIADD R135, R133, UR5 ;  /* 0x0000000585877c36 */ /* 0x000fe40008000000 */
[----:B-1----:R-:W-:Y:S02]  /*e130*/  VIADD R124, R124, 0x3f ;  /* 0x0000003f7c7c7836 */ /* 0x002fe40000000000 */
[----:B------:R-:W-:-:S03]  /*e140*/  VIADD R137, R135, UR5 ;  /* 0x0000000587897c36 */ /* 0x000fc60008000000 */
[----:B------:R-:W-:-:S13]  /*e150*/  ISETP.GE.AND P0, PT, R124, 0x40, PT ;  /* 0x000000407c00780c */ /* 0x000fda0003f06270 */
[----:B---34-:R-:W-:Y:S05]  /*e160*/  @!P0 BRA `(.L_x_11) ;  /* 0x0000000000108947 */ /* 0x018fea0003800000 */
[----:B------:R-:W-:-:S06]  /*e170*/  USHF.L.U32 UR4, UR4, 0x1f, URZ ;  /* 0x0000001f04047899 */ /* 0x000fcc00080006ff */
[----:B------:R-:W-:-:S04]  /*e180*/  IMAD.U32 R2, RZ, RZ, UR4 ;  /* 0x00000004ff027e24 */ /* 0x000fc8000f8e00ff */
[----:B------:R-:W1:Y:S02]  /*e190*/  SYNCS.PHASECHK.TRANS64.TRYWAIT P0, [UR10], R2 ;  /* 0x00000002ff0075a7 */ /* 0x000e64000800110a */
[----:B-1----:R-:W-:Y:S05]  /*e1a0*/  @!P0 BRA `(.L_x_12) ;  /* 0x0000004400ec8947 */ /* 0x002fea0003800000 */
.L_x_11:
[----:B------:R-:W2:Y:S01]  /*e1b0*/  LDL.LU R3, [R1+0x124] ;  /* 0x0001240001037983 */ /* 0x000ea20000300800 */
[----:B------:R-:W-:Y:S01]  /*e1c0*/  VIADD R139, R137, UR5 ;  /* 0x00000005898b7c36 */ /* 0x000fe20008000000 */
[----:B------:R-:W1:Y:S01]  /*e1d0*/  LDCU UR4, c[0x0][0x39c] ;  /* 0x00007380ff0477ac */ /* 0x000e620008000800 */
[C---:B------:R-:W-:Y:S01]  /*e1e0*/  VIADD R2, R0.reuse, 0x2 ;  /* 0x0000000200027836 */ /* 0x040fe20000000000 */
[----:B------:R-:W-:Y:S01]  /*e1f0*/  BAR.SYNC.DEFER_BLOCKING 0x0 ;  /* 0x0000000000007b1d */ /* 0x000fe20000010000 */
[----:B------:R-:W-:Y:S02]  /*e200*/  VIADD R140, R139, UR5 ;  /* 0x000000058b8c7c36 */ /* 0x000fe40008000000 */
[----:B------:R-:W-:Y:S02]  /*e210*/  VIADD R132, R0, 0x1 ;  /* 0x0000000100847836 */ /* 0x000fe40000000000 */
[----:B------:R-:W-:Y:S01]  /*e220*/  VIADD R141, R140, UR5 ;  /* 0x000000058c8d7c36 */ /* 0x000fe20008000000 */
[----:B------:R-:W3:Y:S01]  /*e230*/  LDCU UR7, c[0x0][0x39c] ;  /* 0x00007380ff0777ac */ /* 0x000ee20008000800 */
[----:B------:R-:W-:-:S02]  /*e240*/  VIADD R195, R0, 0x4 ;  /* 0x0000000400c37836 */ /* 0x000fc40000000000 */
[----:B------:R-:W-:Y:S02]  /*e250*/  VIADD R143, R141, UR5 ;  /* 0x000000058d8f7c36 */ /* 0x000fe40008000000 */
[----:B------:R-:W-:Y:S02]  /*e260*/  VIADD R194, R0, 0x5 ;  /* 0x0000000500c27836 */ /* 0x000fe40000000000 */
[----:B------:R-:W-:-:S04]  /*e270*/  VIADD R146, R143, UR5 ;  /* 0x000000058f927c36 */ /* 0x000fc80008000000 */
[----:B------:R-:W-:-:S04]  /*e280*/  VIADD R147, R146, UR5 ;  /* 0x0000000592937c36 */ /* 0x000fc80008000000 */
[----:B------:R-:W-:Y:S01]  /*e290*/  VIADD R149, R147, UR5 ;  /* 0x0000000593957c36 */ /* 0x000fe20008000000 */
[----:B------:R-:W4:Y:S02]  /*e2a0*/  @!P3 SYNCS.CCTL.IV [UR13+0x8000] ;  /* 0x00800000ff00b9b1 */ /* 0x000f24000800000d */
[----:B----4-:R-:W-:Y:S01]  /*e2b0*/  BAR.SYNC.DEFER_BLOCKING 0x0 ;  /* 0x0000000000007b1d */ /* 0x010fe20000010000 */
[----:B------:R-:W-:-:S04]  /*e2c0*/  VIADD R150, R149, UR5 ;  /* 0x0000000595967c36 */ /* 0x000fc80008000000 */
[----:B------:R-:W-:Y:S01]  /*e2d0*/  VIADD R151, R150, UR5 ;  /* 0x0000000596977c36 */ /* 0x000fe20008000000 */
[----:B0-----:R-:W0:Y:S03]  /*e2e0*/  LDTM.x128 R4, tmem[UR14] ;  /* 0x0000000e000479ee */ /* 0x001e2600083c0000 */
[----:B------:R-:W-:-:S04]  /*e2f0*/  VIADD R155, R151, UR5 ;  /* 0x00000005979b7c36 */ /* 0x000fc80008000000 */
[----:B------:R-:W-:-:S04]  /*e300*/  VIADD R158, R155, UR5 ;  /* 0x000000059b9e7c36 */ /* 0x000fc80008000000 */
[----:B------:R-:W-:-:S04]  /*e310*/  VIADD R159, R158, UR5 ;  /* 0x000000059e9f7c36 */ /* 0x000fc80008000000 */
[----:B------:R-:W-:Y:S01]  /*e320*/  VIADD R161, R159, UR5 ;  /* 0x000000059fa17c36 */ /* 0x000fe20008000000 */
[----:B------:R-:W4:Y:S03]  /*e330*/  @!P3 SYNCS.CCTL.IV [UR13+0x8008] ;  /* 0x00800800ff00b9b1 */ /* 0x000f26000800000d */
[----:B------:R-:W-:Y:S01]  /*e340*/  VIADD R162, R161, UR5 ;  /* 0x00000005a1a27c36 */ /* 0x000fe20008000000 */
[----:B------:R-:W-:-:S03]  /*e350*/  NOP ;  /* 0x0000000000007918 */ /* 0x000fc60000000000 */
[----:B------:R-:W-:Y:S01]  /*e360*/  VIADD R163, R162, UR5 ;  /* 0x00000005a2a37c36 */ /* 0x000fe20008000000 */
[----:B0-----:R-:W-:-:S03]  /*e370*/  F2FP.SATFINITE.E5M2.F32.PACK_AB_MERGE_C R193, R5, R4, RZ ;  /* 0x0000000405c1723e */ /* 0x001fc600048060ff */
[----:B------:R-:W-:Y:S01]  /*e380*/  VIADD R167, R163, UR5 ;  /* 0x00000005a3a77c36 */ /* 0x000fe20008000000 */
[----:B------:R-:W-:Y:S01]  /*e390*/  F2FP.SATFINITE.E5M2.F32.PACK_AB_MERGE_C R7, R7, R6, RZ ;  /* 0x000000060707723e */ /* 0x000fe200048060ff */
[C---:B------:R-:W-:Y:S01]  /*e3a0*/  VIADD R6, R0.reuse, 0x6 ;  /* 0x0000000600067836 */ /* 0x040fe20000000000 */
[----:B------:R-:W-:Y:S01]  /*e3b0*/  F2FP.SATFINITE.E5M2.F32.PACK_AB_MERGE_C R9, R9, R8, RZ ;  /* 0x000000080909723e */ /* 0x000fe200048060ff */
[----:B------:R-:W-:Y:S01]  /*e3c0*/  VIADD R170, R167, UR5 ;  /* 0x00000005a7aa7c36 */ /* 0x000fe20008000000 */
[----:B------:R-:W-:Y:S01]  /*e3d0*/  F2FP.SATFINITE.E5M2.F32.PACK_AB_MERGE_C R11, R11, R10, RZ ;  /* 0x0000000a0b0b723e */ /* 0x000fe200048060ff */
[----:B------:R-:W-:Y:S01]  /*e3e0*/  VIADD R8, R0, 0x8 ;  /* 0x0000000800087836 */ /* 0x000fe20000000000 */
[----:B------:R-:W-:Y:S01]  /*e3f0*/  F2FP.SATFINITE.E5M2.F32.PACK_AB_MERGE_C R13, R13, R12, RZ ;  /* 0x0000000c0d0d723e */ /* 0x000fe200048060ff */
        /* <DEDUP_REMOVED lines=9> */
[----:B------:R-:W-:-:S02]  /*e490*/  F2FP.SATFINITE.E5M2.F32.PACK_AB_MERGE_C R23, R23, R22, RZ ;  /* 0x000000161717723e */ /* 0x000fc400048060ff */
[----:B------:R-:W-:Y:S01]  /*e4a0*/  F2FP.SATFINITE.E5M2.F32.PACK_AB_MERGE_C R25, R25, R24, RZ ;  /* 0x000000181919723e */ /* 0x000fe200048060ff */
[----:B------:R-:W-:Y:S01]  /*e4b0*/  VIADD R175, R174, UR5 ;  /* 0x00000005aeaf7c36 */ /* 0x000fe20008000000 */
[----:B------:R-:W-:Y:S02]  /*e4c0*/  F2FP.SATFINITE.E5M2.F32.PACK_AB_MERGE_C R27, R27, R26, RZ ;  /* 0x0000001a1b1b723e */ /* 0x000fe400048060ff */
[----:B------:R-:W-:Y:S01]  /*e4d0*/  F2FP.SATFINITE.E5M2.F32.PACK_AB_MERGE_C R29, R29, R28, RZ ;  /* 0x0000001c1d1d723e */ /* 0x000fe200048060ff */
[----:B------:R-:W-:Y:S01]  /*e4e0*/  VIADD R179, R175, UR5 ;  /* 0x00000005afb37c36 */ /* 0x000fe20008000000 */
[----:B------:R-:W-:Y:S02]  /*e4f0*/  F2FP.SATFINITE.E5M2.F32.PACK_AB_MERGE_C R31, R31, R30, RZ ;  /* 0x0000001e1f1f723e */ /* 0x000fe400048060ff */
[----:B------:R-:W-:Y:S01]  /*e500*/  F2FP.SATFINITE.E5M2.F32.PACK_AB_MERGE_C R33, R33, R32, RZ ;  /* 0x000000202121723e */ /* 0x000fe200048060ff */
[----:B------:R-:W-:Y:S01]  /*e510*/  VIADD R182, R179, UR5 ;  /* 0x00000005b3b67c36 */ /* 0x000fe20008000000 */
[----:B------:R-:W-:-:S02]  /*e520*/  F2FP.SATFINITE.E5M2.F32.PACK_AB_MERGE_C R35, R35, R34, RZ ;  /* 0x000000222323723e */ /* 0x000fc400048060ff */
[----:B------:R-:W-:Y:S01]  /*e530*/  F2FP.SATFINITE.E5M2.F32.PACK_AB_MERGE_C R37, R37, R36, RZ ;  /* 0x000000242525723e */ /* 0x000fe200048060ff */
[----:B------:R-:W-:Y:S01]  /*e540*/  VIADD R183, R182, UR5 ;  /* 0x00000005b6b77c36 */ /* 0x000fe20008000000 */
[----:B------:R-:W-:Y:S02]  /*e550*/  F2FP.SATFINITE.E5M2.F32.PACK_AB_MERGE_C R39, R39, R38, RZ ;  /* 0x000000262727723e */ /* 0x000fe400048060ff */
[----:B------:R-:W-:Y:S01]  /*e560*/  PRMT R12, R37, 0x9910, RZ ;  /* 0x00009910250c7816 */ /* 0x000fe200000000ff */
        /* <DEDUP_REMOVED lines=11> */
[----:B------:R-:W-:Y:S02]  /*e620*/  F2FP.SATFINITE.E5M2.F32.PACK_AB_MERGE_C R55, R55, R54, RZ ;  /* 0x000000363737723e */ /* 0x000fe400048060ff */
[----:B------:R-:W-:-:S02]  /*e630*/  F2FP.SATFINITE.E5M2.F32.PACK_AB_MERGE_C R57, R57, R56, RZ ;  /* 0x000000383939723e */ /* 0x000fc400048060ff */
[----:B------:R-:W-:Y:S02]  /*e640*/  F2FP.SATFINITE.E5M2.F32.PACK_AB_MERGE_C R59, R59, R58, RZ ;  /* 0x0000003a3b3b723e */ /* 0x000fe400048060ff */
[----:B------:R-:W-:Y:S02]  /*e650*/  F2FP.SATFINITE.E5M2.F32.PACK_AB_MERGE_C R61, R61, R60, RZ ;  /* 0x0000003c3d3d723e */ /* 0x000fe400048060ff */
[----:B------:R-:W-:Y:S02]  /*e660*/  F2FP.SATFINITE.E5M2.F32.PACK_AB_MERGE_C R63, R63, R62, RZ ;  /* 0x0000003e3f3f723e */ /* 0x000fe400048060ff */
        /* <DEDUP_REMOVED lines=34> */
[C---:B--2---:R-:W-:Y:S01]  /*e890*/  ISETP.GE.AND P0, PT, R3.reuse, UR18, PT ;  /* 0x0000001203007c0c */ /* 0x044fe2000bf06270 */
[----:B------:R-:W-:Y:S01]  /*e8a0*/  IMAD R3, R3, UR6, RZ ;  /* 0x0000000603037c24 */ /* 0x000fe2000f8e02ff */
[----:B------:R-:W0:Y:S02]  /*e8b0*/  LDCU UR6, c[0x0][0x39c] ;  /* 0x00007380ff0677ac */ /* 0x000e240008000800 */
[----:B------:R-:W-:Y:S02]  /*e8c0*/  ISETP.LT.AND P4, PT, R2, UR19, !P0 ;  /* 0x0000001302007c0c */ /* 0x000fe4000c781270 */
[C---:B------:R-:W-:Y:S02]  /*e8d0*/  IADD3 R2, P5, PT, R3.reuse, UR16, RZ ;  /* 0x0000001003027c10 */ /* 0x040fe4000ffbe0ff */
[----:B------:R-:W-:Y:S01]  /*e8e0*/  ISETP.LT.AND P2, PT, R132, UR19, !P0 ;  /* 0x0000001384007c0c */ /* 0x000fe2000c741270 */
[----:B------:R-:W-:Y:S01]  /*e8f0*/  VIADD R132, R0, 0x3 ;  /* 0x0000000300847836 */ /* 0x000fe20000000000 */
[----:B------:R-:W-:-:S02]  /*e900*/  LEA.HI.X.SX32 R3, R3, UR17, 0x1, P5 ;  /* 0x0000001103037c11 */ /* 0x000fc4000a8f0eff */
[-C--:B------:R-:W-:Y:S02]  /*e910*/  IADD3 R4, P5, PT, R133, R2.reuse, RZ ;  /* 0x0000000285047210 */ /* 0x080fe40007fbe0ff */
[----:B------:R-:W-:Y:S02]  /*e920*/  ISETP.LT.AND P1, PT, R132, UR19, !P0 ;  /* 0x0000001384007c0c */ /* 0x000fe4000c721270 */
[-C--:B------:R-:W-:Y:S02]  /*e930*/  IADD3 R132, P6, PT, R135, R2.reuse, RZ ;  /* 0x0000000287847210 */ /* 0x080fe40007fde0ff */
[-C--:B------:R-:W-:Y:S02]  /*e940*/  LEA.HI.X.SX32 R5, R133, R3.reuse, 0x1, P5 ;  /* 0x0000000385057211 */ /* 0x080fe400028f0eff */
[----:B------:R-:W-:Y:S02]  /*e950*/  IADD3 R134, P5, PT, R137, R2, RZ ;  /* 0x0000000289867210 */ /* 0x000fe40007fbe0ff */
[----:B------:R-:W-:-:S02]  /*e960*/  LEA.HI.X.SX32 R133, R135, R3, 0x1, P6 ;  /* 0x0000000387857211 */ /* 0x000fc400030f0eff */
[-C--:B------:R-:W-:Y:S02]  /*e970*/  IADD3 R136, P6, PT, R139, R2.reuse, RZ ;  /* 0x000000028b887210 */ /* 0x080fe40007fde0ff */
[-C--:B------:R-:W-:Y:S02]  /*e980*/  LEA.HI.X.SX32 R135, R137, R3.reuse, 0x1, P5 ;  /* 0x0000000389877211 */ /* 0x080fe400028f0eff */
[CC--:B------:R-:W-:Y:S02]  /*e990*/  IADD3 R138, P5, PT, R140.reuse, R2.reuse, RZ ;  /* 0x000000028c8a7210 */ /* 0x0c0fe40007fbe0ff */
[-C--:B------:R-:W-:Y:S02]  /*e9a0*/  LEA.HI.X.SX32 R137, R139, R3.reuse, 0x1, P6 ;  /* 0x000000038b897211 */ /* 0x080fe400030f0eff */
[----:B------:R-:W-:Y:S02]  /*e9b0*/  LEA.HI.X.SX32 R139, R140, R3, 0x1, P5 ;  /* 0x000000038c8b7211 */ /* 0x000fe400028f0eff */
[----:B------:R-:W-:-:S02]  /*e9c0*/  IADD3 R140, P3, PT, R141, R2, RZ ;  /* 0x000000028d8c7210 */ /* 0x000fc40007f7e0ff */
[-C--:B------:R-:W-:Y:S02]  /*e9d0*/  IADD3 R144, P5, PT, R143, R2.reuse, RZ ;  /* 0x000000028f907210 */ /* 0x080fe40007fbe0ff */
[CC--:B------:R-:W-:Y:S02]  /*e9e0*/  IADD3 R142, P6, PT, R146.reuse, R2.reuse, RZ ;  /* 0x00000002928e7210 */ /* 0x0c0fe40007fde0ff */
[-C--:B------:R-:W-:Y:S02]  /*e9f0*/  LEA.HI.X.SX32 R141, R141, R3.reuse, 0x1, P3 ;  /* 0x000000038d8d7211 */ /* 0x080fe400018f0eff */
        /* <DEDUP_REMOVED lines=40> */
[----:B------:R-:W-:Y:S02]  /*ec80*/  ISETP.LT.AND P6, PT, R0, UR19, !P0 ;  /* 0x0000001300007c0c */ /* 0x000fe4000c7c1270 */
[-C--:B------:R-:W-:Y:S02]  /*ec90*/  LEA.HI.X.SX32 R185, R183, R3.reuse, 0x1, P3 ;  /* 0x00000003b7b97211 */ /* 0x080fe400018f0eff */
[----:B------:R-:W-:Y:S02]  /*eca0*/  LEA.HI.X.SX32 R183, R186, R3, 0x1, P5 ;  /* 0x00000003bab77211 */ /* 0x000fe400028f0eff */
[-C--:B------:R-:W-:Y:S02]  /*ecb0*/  IADD3 R188, P5, PT, R189, R2.reuse, RZ ;  /* 0x00000002bdbc7210 */ /* 0x080fe40007fbe0ff */
[----:B------:R-:W-:-:S02]  /*ecc0*/  IADD3 R190, P3, PT, R187, R2, RZ ;  /* 0x00000002bbbe7210 */ /* 0x000fc40007f7e0ff */
[-C--:B------:R-:W-:Y:S02]  /*ecd0*/  LEA.HI.X.SX32 R189, R189, R3.reuse, 0x1, P5 ;  /* 0x00000003bdbd7211 */ /* 0x080fe400028f0eff */
[-C--:B------:R-:W-:Y:S01]  /*ece0*/  LEA.HI.X.SX32 R191, R187, R3.reuse, 0x1, P3 ;  /* 0x00000003bbbf7211 */ /* 0x080fe200018f0eff */
[----:B------:R2:W-:Y:S01]  /*ecf0*/  @P6 STG.E.U8 desc[UR26][R4.64], R193 ;  /* 0x000000c104006986 */ /* 0x0005e2000c10111a */
[----:B------:R-:W-:Y:S02]  /*ed00*/  ISETP.LT.AND P5, PT, R195, UR19, !P0 ;  /* 0x00000013c3007c0c */ /* 0x000fe4000c7a1270 */
[C---:B------:R-:W-:Y:S02]  /*ed10*/  IADD3 R186, P3, PT, R192.reuse, R2, RZ ;  /* 0x00000002c0ba7210 */ /* 0x040fe40007f7e0ff */
[----:B------:R-:W-:Y:S02]  /*ed20*/  PRMT R195, R193, 0x9910, RZ ;  /* 0x00009910c1c37816 */ /* 0x000fe400000000ff */
[C---:B------:R-:W-:Y:S01]  /*ed30*/  LEA.HI.X.SX32 R187, R192.reuse, R3, 0x1, P3 ;  /* 0x00000003c0bb7211 */ /* 0x040fe200018f0eff */
[----:B------:R-:W-:Y:S01]  /*ed40*/  VIADD R192, R192, UR5 ;  /* 0x00000005c0c07c36 */ /* 0x000fe20008000000 */
[----:B------:R-:W-:-:S02]  /*ed50*/  SHF.R.S32.HI R195, RZ, 0x8, R195 ;  /* 0x00000008ffc37819 */ /* 0x000fc400000114c3 */
[----:B------:R-:W-:Y:S01]  /*ed60*/  ISETP.LT.AND P6, PT, R6, UR19, !P0 ;  /* 0x0000001306007c0c */ /* 0x000fe2000c7c1270 */
[----:B------:R-:W-:Y:S01]  /*ed70*/  VIADD R6, R0, 0x7 ;  /* 0x0000000700067836 */ /* 0x000fe20000000000 */
[----:B------:R-:W-:Y:S01]  /*ed80*/  ISETP.LT.AND P3, PT, R194, UR19, !P0 ;  /* 0x00000013c2007c0c */ /* 0x000fe2000c761270 */
[----:B------:R-:W-:Y:S01]  /*ed90*/  @P2 STG.E.U8 desc[UR26][R132.64], R195 ;  /* 0x000000c384002986 */ /* 0x000fe2000c10111a */
[----:B------:R-:W-:Y:S01]  /*eda0*/  PRMT R194, R7, 0x9910, RZ ;  /* 0x0000991007c27816 */ /* 0x000fe200000000ff */
[----:B--2---:R-:W-:Y:S01]  /*edb0*/  VIADD R4, R0, 0x9 ;  /* 0x0000000900047836 */ /* 0x004fe20000000000 */
[----:B------:R-:W-:Y:S01]  /*edc0*/  ISETP.LT.AND P2, PT, R6, UR19, !P0 ;  /* 0x0000001306007c0c */ /* 0x000fe2000c741270 */
[----:B------:R2:W-:Y:S01]  /*edd0*/  @P4 STG.E.U8 desc[UR26][R134.64], R7 ;  /* 0x0000000786004986 */ /* 0x0005e2000c10111a */
[----:B------:R-:W-:Y:S01]  /*ede0*/  ISETP.LT.AND P4, PT, R8, UR19, !P0 ;  /* 0x0000001308007c0c */ /* 0x000fe2000c781270 */
[----:B------:R-:W-:-:S05]  /*edf0*/  IMAD.MOV.U32 R6, RZ, RZ, R194 ;  /* 0x000000ffff067224 */ /* 0x000fca00078e00c2 */
[----:B------:R-:W-:Y:S02]  /*ee00*/  SHF.R.S32.HI R5, RZ, 0x8, R6 ;  /* 0x00000008ff057819 */ /* 0x000fe40000011406 */
[----:B------:R-:W-:-:S03]  /*ee10*/  PRMT R6, R9, 0x9910, RZ ;  /* 0x0000991009067816 */ /* 0x000fc600000000ff */
[----:B------:R5:W-:Y:S01]  /*ee20*/  @P1 STG.E.U8 desc[UR26][R136.64], R5 ;  /* 0x0000000588001986 */ /* 0x000be2000c10111a */
[----:B------:R-:W-:Y:S01]  /*ee30*/  ISETP.LT.AND P1, PT, R4, UR19, !P0 ;  /* 0x0000001304007c0c */ /* 0x000fe2000c721270 */
[----:B------:R-:W-:Y:S02]  /*ee40*/  IMAD.MOV.U32 R4, RZ, RZ, R6 ;  /* 0x000000ffff047224 */ /* 0x000fe400078e0006 */
[C---:B------:R-:W-:Y:S01]  /*ee50*/  VIADD R6, R0.reuse, 0xa ;  /* 0x0000000a00067836 */ /* 0x040fe20000000000 */
[----:B------:R-:W-:Y:S02]  /*ee60*/  @P5 STG.E.U8 desc[UR26][R138.64], R9 ;  /* 0x000000098a005986 */ /* 0x000fe4000c10111a */
[----:B--2---:R-:W-:Y:S01]  /*ee70*/  SHF.R.S32.HI R7, RZ, 0x8, R4 ;  /* 0x00000008ff077819 */ /* 0x004fe20000011404 */
[----:B------:R-:W-:Y:S01]  /*ee80*/  VIADD R4, R0, 0xb ;  /* 0x0000000b00047836 */ /* 0x000fe20000000000 */
[----:B------:R-:W-:Y:S02]  /*ee90*/  ISETP.LT.AND P5, PT, R6, UR19, !P0 ;  /* 0x0000001306007c0c */ /* 0x000fe4000c7a1270 */
[----:B------:R-:W-:Y:S01]  /*eea0*/  PRMT R6, R11, 0x9910, RZ ;  /* 0x000099100b067816 */ /* 0x000fe200000000ff */
[----:B------:R2:W-:Y:S01]  /*eeb0*/  @P3 STG.E.U8 desc[UR26][R140.64], R7 ;  /* 0x000000078c003986 */ /* 0x0005e2000c10111a */
[----:B------:R-:W-:Y:S01]  /*eec0*/  ISETP.LT.AND P3, PT, R4, UR19, !P0 ;  /* 0x0000001304007c0c */ /* 0x000fe2000c761270 */
[----:B------:R-:W-:-:S02]  /*eed0*/  VIADD R4, R0, 0xc ;  /* 0x0000000c00047836 */ /* 0x000fc40000000000 */
[----:B-----5:R-:W-:Y:S01]  /*eee0*/  IMAD.MOV.U32 R5, RZ, RZ, R6 ;  /* 0x000000ffff057224 */ /* 0x020fe200078e0006 */
[----:B------:R5:W-:Y:S01]  /*eef0*/  @P6 STG.E.U8 desc[UR26][R144.64], R11 ;  /* 0x0000000b90006986 */ /* 0x000be2000c10111a */
[----:B------:R-:W-:Y:S02]  /*ef00*/  PRMT R6, R13, 0x9910, RZ ;  /* 0x000099100d067816 */ /* 0x000fe400000000ff */
[----:B------:R-:W-:Y:S01]  /*ef10*/  ISETP.LT.AND P6, PT, R4, UR19, !P0 ;  /* 0x0000001304007c0c */ /* 0x000fe2000c7c1270 */
[----:B------:R-:W-:Y:S01]  /*ef20*/  VIADD R4, R0, 0xd ;  /* 0x0000000d00047836 */ /* 0x000fe20000000000 */
[----:B------:R-:W-:Y:S01]  /*ef30*/  SHF.R.S32.HI R5, RZ, 0x8, R5 ;  /* 0x00000008ff057819 */ /* 0x000fe20000011405 */
[----:B--2---:R-:W-:Y:S01]  /*ef40*/  IMAD.MOV.U32 R7, RZ, RZ, R6 ;  /* 0x000000ffff077224 */ /* 0x004fe200078e0006 */
[----:B------:R-:W-:-:S03]  /*ef50*/  PRMT R6, R15, 0x9910, RZ ;  /* 0x000099100f067816 */ /* 0x000fc600000000ff */
[----:B------:R2:W-:Y:S01]  /*ef60*/  @P2 STG.E.U8 desc[UR26][R142.64], R5 ;  /* 0x000000058e002986 */ /* 0x0005e2000c10111a */
[----:B------:R-:W-:Y:S01]  /*ef70*/  ISETP.LT.AND P2, PT, R4, UR19, !P0 ;  /* 0x0000001304007c0c */ /* 0x000fe2000c741270 */
[----:B------:R-:W-:Y:S01]  /*ef80*/  VIADD R4, R0, 0xe ;  /* 0x0000000e00047836 */ /* 0x000fe20000000000 */
[----:B------:R-:W-:Y:S01]  /*ef90*/  SHF.R.S32.HI R7, RZ, 0x8, R7 ;  /* 0x00000008ff077819 */ /* 0x000fe20000011407 */
[----:B------:R0:W-:Y:S01]  /*efa0*/  @P4 STG.E.U8 desc[UR26][R152.64], R13 ;  /* 0x0000000d98004986 */ /* 0x0001e2000c10111a */
[----:B-----5:R-:W-:Y:S02]  /*efb0*/  PRMT R11, R35, 0x9910, RZ ;  /* 0x00009910230b7816 */ /* 0x020fe400000000ff */
[----:B------:R-:W-:Y:S01]  /*efc0*/  ISETP.LT.AND P4, PT, R4, UR19, !P0 ;  /* 0x0000001304007c0c */ /* 0x000fe2000c781270 */
[----:B------:R-:W-:Y:S01]  /*efd0*/  VIADD R4, R0, 0xf ;  /* 0x0000000f00047836 */ /* 0x000fe20000000000 */
[----:B------:R5:W-:Y:S01]  /*efe0*/  @P1 STG.E.U8 desc[UR26][R148.64], R7 ;  /* 0x0000000794001986 */ /* 0x000be2000c10111a */
[----:B------:R-:W-:Y:S01]  /*eff0*/  SHF.R.S32.HI R11, RZ, 0x8, R11 ;  /* 0x00000008ff0b7819 */ /* 0x000fe2000001140b */
[----:B--2---:R-:W-:-:S02]  /*f000*/  IMAD.MOV.U32 R5, RZ, RZ, R6 ;  /* 0x000000ffff057224 */ /* 0x004fc400078e0006 */
[----:B------:R-:W-:Y:S01]  /*f010*/  ISETP.LT.AND P1, PT, R4, UR19, !P0 ;  /* 0x0000001304007c0c */ /* 0x000fe2000c721270 */
[C---:B------:R-:W-:Y:S01]  /*f020*/  VIADD R4, R0.reuse, 0x10 ;  /* 0x0000001000047836 */ /* 0x040fe20000000000 */
[----:B------:R-:W-:Y:S01]  /*f030*/  @P5 STG.E.U8 desc[UR26][R146.64], R15 ;  /* 0x0000000f92005986 */ /* 0x000fe2000c10111a */
[C---:B------:R-:W-:Y:S01]  /*f040*/  VIADD R6, R0.reuse, 0x24 ;  /* 0x0000002400067836 */ /* 0x040fe20000000000 */
[----:B------:R-:W-:Y:S01]  /*f050*/  SHF.R.S32.HI R5, RZ, 0x8, R5 ;  /* 0x00000008ff057819 */ /* 0x000fe20000011405 */
[----:B0-----:R-:W-:Y:S01]  /*f060*/  VIADD R13, R0, 0x25 ;  /* 0x00000025000d7836 */ /* 0x001fe20000000000 */
[----:B------:R-:W-:Y:S01]  /*f070*/  ISETP.LT.AND P5, PT, R4, UR19, !P0 ;  /* 0x0000001304007c0c */ /* 0x000fe2000c7a1270 */
[----:B------:R-:W-:Y:S01]  /*f080*/  VIADD R4, R0, 0x11 ;  /* 0x0000001100047836 */ /* 0x000fe20000000000 */
[----:B-----5:R-:W-:Y:S01]  /*f090*/  PRMT R7, R17, 0x9910, RZ ;  /* 0x0000991011077816 */ /* 0x020fe200000000ff */
[----:B------:R0:W-:Y:S03]  /*f0a0*/  @P3 STG.E.U8 desc[UR26][R156.64], R5 ;  /* 0x000000059c003986 */ /* 0x0001e6000c10111a */
[----:B------:R-:W-:Y:S01]  /*f0b0*/  ISETP.LT.AND P3, PT, R4, UR19, !P0 ;  /* 0x0000001304007c0c */ /* 0x000fe2000c761270 */
[----:B------:R-:W-:Y:S01]  /*f0c0*/  VIADD R4, R0, 0x12 ;  /* 0x0000001200047836 */ /* 0x000fe20000000000 */
[----:B------:R2:W-:Y:S01]  /*f0d0*/  @P6 STG.E.U8 desc[UR26][R154.64], R17 ;  /* 0x000000119a006986 */ /* 0x0005e2000c10111a */
[----:B------:R-:W-:-:S03]  /*f0e0*/  SHF.R.S32.HI R7, RZ, 0x8, R7 ;  /* 0x00000008ff077819 */ /* 0x000fc60000011407 */
[----:B-1----:R-:W-:Y:S01]  /*f0f0*/  ISETP.LT.AND P6, PT, R4, UR4, !P0 ;  /* 0x0000000404007c0c */ /* 0x002fe2000c7c1270 */
[----:B------:R-:W1:Y:S01]  /*f100*/  LDCU UR4, c[0x0][0x39c] ;  /* 0x00007380ff0477ac */ /* 0x000e620008000800 */
[----:B------:R-:W-:Y:S01]  /*f110*/  VIADD R4, R0, 0x13 ;  /* 0x0000001300047836 */ /* 0x000fe20000000000 */
[----:B------:R5:W-:Y:S01]  /*f120*/  @P2 STG.E.U8 desc[UR26][R150.64], R7 ;  /* 0x0000000796002986 */ /* 0x000be2000c10111a */
[----:B0-----:R-:W-:-:S03]  /*f130*/  PRMT R5, R19, 0x9910, RZ ;  /* 0x0000991013057816 */ /* 0x001fc600000000ff */
[----:B------:R-:W-:Y:S01]  /*f140*/  ISETP.LT.AND P2, PT, R4, UR6, !P0 ;  /* 0x0000000604007c0c */ /* 0x000fe2000c741270 */
[----:B------:R-:W0:Y:S01]  /*f150*/  LDCU UR6, c[0x0][0x39c] ;  /* 0x00007380ff0677ac */ /* 0x000e220008000800 */
[----:B------:R-:W-:Y:S01]  /*f160*/  VIADD R4, R0, 0x14 ;  /* 0x0000001400047836 */ /* 0x000fe20000000000 */
[----:B------:R0:W-:Y:S01]  /*f170*/  @P4 STG.E.U8 desc[UR26][R164.64], R19 ;  /* 0x00000013a4004986 */ /* 0x0001e2000c10111a */
[----:B------:R-:W-:Y:S02]  /*f180*/  SHF.R.S32.HI R5, RZ, 0x8, R5 ;  /* 0x00000008ff057819 */ /* 0x000fe40000011405 */
[----:B--2---:R-:W-:Y:S02]  /*f190*/  PRMT R17, R125, 0x9910, RZ ;  /* 0x000099107d117816 */ /* 0x004fe400000000ff */
[----:B---3--:R-:W-:Y:S01]  /*f1a0*/  ISETP.LT.AND P4, PT, R4, UR7, !P0 ;  /* 0x0000000704007c0c */ /* 0x008fe2000c781270 */
[----:B------:R-:W2:Y:S01]  /*f1b0*/  LDCU UR7, c[0x0][0x39c] ;  /* 0x00007380ff0777ac */ /* 0x000ea20008000800 */
[----:B------:R-:W-:Y:S01]  /*f1c0*/  VIADD R4, R0, 0x15 ;  /* 0x0000001500047836 */ /* 0x000fe20000000000 */
[----:B------:R3:W-:Y:S01]  /*f1d0*/  @P1 STG.E.U8 desc[UR26][R160.64], R5 ;  /* 0x00000005a0001986 */ /* 0x0007e2000c10111a */
[----:B-----5:R-:W-:-:S02]  /*f1e0*/  PRMT R7, R21, 0x9910, RZ ;  /* 0x0000991015077816 */ /* 0x020fc400000000ff */
[----:B------:R-:W-:Y:S01]  /*f1f0*/  SHF.R.S32.HI R17, RZ, 0x8, R17 ;  /* 0x00000008ff117819 */ /* 0x000fe20000011411 */
[----:B------:R-:W-:Y:S01]  /*f200*/  @P5 STG.E.U8 desc[UR26][R158.64], R21 ;  /* 0x000000159e005986 */ /* 0x000fe2000c10111a */
[----:B-1----:R-:W-:Y:S01]  /*f210*/  ISETP.LT.AND P1, PT, R4, UR4, !P0 ;  /* 0x0000000404007c0c */ /* 0x002fe2000c721270 */
[----:B------:R-:W1:Y:S01]  /*f220*/  LDCU UR4, c[0x0][0x39c] ;  /* 0x00007380ff0477ac */ /* 0x000e620008000800 */
[----:B------:R-:W-:Y:S01]  /*f230*/  VIADD R4, R0, 0x16 ;  /* 0x0000001600047836 */ /* 0x000fe20000000000 */
[----:B------:R-:W-:Y:S02]  /*f240*/  SHF.R.S32.HI R7, RZ, 0x8, R7 ;  /* 0x00000008ff077819 */ /* 0x000fe40000011407 */
[----:B0-----:R-:W-:Y:S02]  /*f250*/  PRMT R19, R131, 0x9910, RZ ;  /* 0x0000991083137816 */ /* 0x001fe400000000ff */
[----:B------:R-:W-:Y:S01]  /*f260*/  ISETP.LT.AND P5, PT, R4, UR6, !P0 ;  /* 0x0000000604007c0c */ /* 0x000fe2000c7a1270 */
[----:B------:R-:W0:Y:S01]  /*f270*/  LDCU UR6, c[0x0][0x39c] ;  /* 0x00007380ff0677ac */ /* 0x000e220008000800 */
[----:B------:R-:W-:Y:S01]  /*f280*/  VIADD R4, R0, 0x17 ;  /* 0x0000001700047836 */ /* 0x000fe20000000000 */
[----:B------:R5:W-:Y:S01]  /*f290*/  @P3 STG.E.U8 desc[UR26][R168.64], R7 ;  /* 0x00000007a8003986 */ /* 0x000be2000c10111a */
[----:B---3--:R-:W-:-:S02]  /*f2a0*/  PRMT R5, R23, 0x9910, RZ ;  /* 0x0000991017057816 */ /* 0x008fc400000000ff */
[----:B------:R-:W-:Y:S01]  /*f2b0*/  SHF.R.S32.HI R19, RZ, 0x8, R19 ;  /* 0x00000008ff137819 */ /* 0x000fe20000011413 */
[----:B------:R-:W-:Y:S01]  /*f2c0*/  @P6 STG.E.U8 desc[UR26][R166.64], R23 ;  /* 0x00000017a6006986 */ /* 0x000fe2000c10111a */
[----:B--2---:R-:W-:Y:S01]  /*f2d0*/  ISETP.LT.AND P3, PT, R4, UR7, !P0 ;  /* 0x0000000704007c0c */ /* 0x004fe2000c761270 */
[----:B------:R-:W2:Y:S01]  /*f2e0*/  LDCU UR7, c[0x0][0x39c] ;  /* 0x00007380ff0777ac */ /* 0x000ea20008000800 */
[----:B------:R-:W-:Y:S01]  /*f2f0*/  VIADD R4, R0, 0x18 ;  /* 0x0000001800047836 */ /* 0x000fe20000000000 */
[----:B------:R-:W-:-:S04]  /*f300*/  SHF.R.S32.HI R5, RZ, 0x8, R5 ;  /* 0x00000008ff057819 */ /* 0x000fc80000011405 */
[----:B-1----:R-:W-:Y:S01]  /*f310*/  ISETP.LT.AND P6, PT, R4, UR4, !P0 ;  /* 0x0000000404007c0c */ /* 0x002fe2000c7c1270 */
[----:B------:R-:W1:Y:S01]  /*f320*/  LDCU UR4, c[0x0][0x39c] ;  /* 0x00007380ff0477ac */ /* 0x000e620008000800 */
[----:B------:R-:W-:Y:S01]  /*f330*/  VIADD R4, R0, 0x19 ;  /* 0x0000001900047836 */ /* 0x000fe20000000000 */
[----:B------:R3:W-:Y:S01]  /*f340*/  @P2 STG.E.U8 desc[UR26][R162.64], R5 ;  /* 0x00000005a2002986 */ /* 0x0007e2000c10111a */
[----:B-----5:R-:W-:-:S03]  /*f350*/  PRMT R7, R25, 0x9910, RZ ;  /* 0x0000991019077816 */ /* 0x020fc600000000ff */
[----:B0-----:R-:W-:Y:S01]  /*f360*/  ISETP.LT.AND P2, PT, R4, UR6, !P0 ;  /* 0x0000000604007c0c */ /* 0x001fe2000c741270 */
[----:B------:R-:W0:Y:S01]  /*f370*/  LDCU UR6, c[0x0][0x39c] ;  /* 0x00007380ff0677ac */ /* 0x000e220008000800 */
[----:B------:R-:W-:Y:S01]  /*f380*/  VIADD R4, R0, 0x1a ;  /* 0x0000001a00047836 */ /* 0x000fe20000000000 */
[----:B------:R-:W-:Y:S01]  /*f390*/  @P4 STG.E.U8 desc[UR26][R176.64], R25 ;  /* 0x00000019b0004986 */ /* 0x000fe2000c10111a */
[----:B------:R-:W-:-:S03]  /*f3a0*/  SHF.R.S32.HI R7, RZ, 0x8, R7 ;  /* 0x00000008ff077819 */ /* 0x000fc60000011407 */
[----:B--2---:R-:W-:Y:S01]  /*f3b0*/  ISETP.LT.AND P4, PT, R4, UR7, !P0 ;  /* 0x0000000704007c0c */ /* 0x004fe2000c781270 */
[----:B------:R-:W2:Y:S01]  /*f3c0*/  LDCU UR7, c[0x0][0x39c] ;  /* 0x00007380ff0777ac */ /* 0x000ea20008000800 */
[----:B------:R-:W-:Y:S01]  /*f3d0*/  VIADD R4, R0, 0x1b ;  /* 0x0000001b00047836 */ /* 0x000fe20000000000 */
[----:B------:R5:W-:Y:S01]  /*f3e0*/  @P1 STG.E.U8 desc[UR26][R172.64], R7 ;  /* 0x00000007ac001986 */ /* 0x000be2000c10111a */
[----:B---3--:R-:W-:-:S03]  /*f3f0*/  PRMT R5, R27, 0x9910, RZ ;  /* 0x000099101b057816 */ /* 0x008fc600000000ff */
[----:B-1----:R-:W-:Y:S01]  /*f400*/  ISETP.LT.AND P1, PT, R4, UR4, !P0 ;  /* 0x0000000404007c0c */ /* 0x002fe2000c721270 */
[----:B------:R-:W1:Y:S01]  /*f410*/  LDCU UR4, c[0x0][0x39c] ;  /* 0x00007380ff0477ac */ /* 0x000e620008000800 */
[----:B------:R-:W-:Y:S01]  /*f420*/  VIADD R4, R0, 0x1c ;  /* 0x0000001c00047836 */ /* 0x000fe20000000000 */
[----:B------:R-:W-:Y:S01]  /*f430*/  @P5 STG.E.U8 desc[UR26][R170.64], R27 ;  /* 0x0000001baa005986 */ /* 0x000fe2000c10111a */
[----:B------:R-:W-:-:S03]  /*f440*/  SHF.R.S32.HI R5, RZ, 0x8, R5 ;  /* 0x00000008ff057819 */ /* 0x000fc60000011405 */
[----:B0-----:R-:W-:Y:S01]  /*f450*/  ISETP.LT.AND P5, PT, R4, UR6, !P0 ;  /* 0x0000000604007c0c */ /* 0x001fe2000c7a1270 */
[----:B------:R-:W0:Y:S01]  /*f460*/  LDCU UR6, c[0x0][0x39c] ;  /* 0x00007380ff0677ac */ /* 0x000e220008000800 */
[----:B------:R-:W-:Y:S01]  /*f470*/  VIADD R4, R0, 0x1d ;  /* 0x0000001d00047836 */ /* 0x000fe20000000000 */
[----:B------:R3:W-:Y:S01]  /*f480*/  @P3 STG.E.U8 desc[UR26][R180.64], R5 ;  /* 0x00000005b4003986 */ /* 0x0007e2000c10111a */
[----:B-----5:R-:W-:-:S03]  /*f490*/  PRMT R7, R29, 0x9910, RZ ;  /* 0x000099101d077816 */ /* 0x020fc600000000ff */
[----:B--2---:R-:W-:Y:S01]  /*f4a0*/  ISETP.LT.AND P3, PT, R4, UR7, !P0 ;  /* 0x0000000704007c0c */ /* 0x004fe2000c761270 */
[----:B------:R-:W2:Y:S01]  /*f4b0*/  LDCU UR7, c[0x0][0x39c] ;  /* 0x00007380ff0777ac */ /* 0x000ea20008000800 */
[----:B------:R-:W-:Y:S01]  /*f4c0*/  VIADD R4, R0, 0x1e ;  /* 0x0000001e00047836 */ /* 0x000fe20000000000 */
[----:B------:R-:W-:Y:S01]  /*f4d0*/  @P6 STG.E.U8 desc[UR26][R178.64], R29 ;  /* 0x0000001db2006986 */ /* 0x000fe2000c10111a */
[----:B------:R-:W-:-:S03]  /*f4e0*/  SHF.R.S32.HI R7, RZ, 0x8, R7 ;  /* 0x00000008ff077819 */ /* 0x000fc60000011407 */
[----:B-1----:R-:W-:Y:S01]  /*f4f0*/  ISETP.LT.AND P6, PT, R4, UR4, !P0 ;  /* 0x0000000404007c0c */ /* 0x002fe2000c7c1270 */
[----:B------:R-:W1:Y:S01]  /*f500*/  LDCU UR4, c[0x0][0x39c] ;  /* 0x00007380ff0477ac */ /* 0x000e620008000800 */
[----:B------:R-:W-:Y:S01]  /*f510*/  VIADD R4, R0, 0x1f ;  /* 0x0000001f00047836 */ /* 0x000fe20000000000 */
[----:B------:R5:W-:Y:S01]  /*f520*/  @P2 STG.E.U8 desc[UR26][R174.64], R7 ;  /* 0x00000007ae002986 */ /* 0x000be2000c10111a */
[----:B---3--:R-:W-:-:S03]  /*f530*/  PRMT R5, R31, 0x9910, RZ ;  /* 0x000099101f057816 */ /* 0x008fc600000000ff */
[----:B0-----:R-:W-:Y:S01]  /*f540*/  ISETP.LT.AND P2, PT, R4, UR6, !P0 ;  /* 0x0000000604007c0c */ /* 0x001fe2000c741270 */
[----:B------:R-:W-:Y:S01]  /*f550*/  VIADD R4, R0, 0x20 ;  /* 0x0000002000047836 */ /* 0x000fe20000000000 */
[----:B------:R-:W0:Y:S01]  /*f560*/  LDCU UR6, c[0x0][0x39c] ;  /* 0x00007380ff0677ac */ /* 0x000e220008000800 */
[----:B------:R-:W-:Y:S01]  /*f570*/  @P4 STG.E.U8 desc[UR26][R184.64], R31 ;  /* 0x0000001fb8004986 */ /* 0x000fe2000c10111a */
[----:B------:R-:W-:Y:S02]  /*f580*/  SHF.R.S32.HI R5, RZ, 0x8, R5 ;  /* 0x00000008ff057819 */ /* 0x000fe40000011405 */
[----:B--2---:R-:W-:Y:S01]  /*f590*/  ISETP.LT.AND P4, PT, R4, UR7, !P0 ;  /* 0x0000000704007c0c */ /* 0x004fe2000c781270 */
[----:B------:R-:W2:Y:S01]  /*f5a0*/  LDCU UR7, c[0x0][0x39c] ;  /* 0x00007380ff0777ac */ /* 0x000ea20008000800 */
[----:B------:R-:W-:Y:S01]  /*f5b0*/  VIADD R4, R0, 0x21 ;  /* 0x0000002100047836 */ /* 0x000fe20000000000 */
[----:B------:R3:W-:Y:S01]  /*f5c0*/  @P1 STG.E.U8 desc[UR26][R182.64], R5 ;  /* 0x00000005b6001986 */ /* 0x0007e2000c10111a */
[----:B-----5:R-:W-:-:S03]  /*f5d0*/  PRMT R7, R33, 0x9910, RZ ;  /* 0x0000991021077816 */ /* 0x020fc600000000ff */
[----:B-1----:R-:W-:Y:S01]  /*f5e0*/  ISETP.LT.AND P1, PT, R4, UR4, !P0 ;  /* 0x0000000404007c0c */ /* 0x002fe2000c721270 */
[----:B------:R-:W1:Y:S01]  /*f5f0*/  LDCU UR4, c[0x0][0x39c] ;  /* 0x00007380ff0477ac */ /* 0x000e620008000800 */
[----:B------:R-:W-:Y:S01]  /*f600*/  VIADD R4, R0, 0x22 ;  /* 0x0000002200047836 */ /* 0x000fe20000000000 */
[----:B------:R-:W-:Y:S01]  /*f610*/  SHF.R.S32.HI R7, RZ, 0x8, R7 ;  /* 0x00000008ff077819 */ /* 0x000fe20000011407 */
[----:B------:R-:W-:Y:S03]  /*f620*/  @P5 STG.E.U8 desc[UR26][R190.64], R33 ;  /* 0x00000021be005986 */ /* 0x000fe6000c10111a */
[----:B0-----:R-:W-:Y:S01]  /*f630*/  ISETP.LT.AND P5, PT, R4, UR6, !P0 ;  /* 0x0000000604007c0c */ /* 0x001fe2000c7a1270 */
[----:B---3--:R-:W-:Y:S01]  /*f640*/  VIADD R5, R0, 0x23 ;  /* 0x0000002300057836 */ /* 0x008fe20000000000 */
[----:B------:R0:W-:Y:S01]  /*f650*/  @P3 STG.E.U8 desc[UR26][R188.64], R7 ;  /* 0x00000007bc003986 */ /* 0x0001e2000c10111a */
[CC--:B------:R-:W-:Y:S01]  /*f660*/  IADD3 R4, P3, PT, R192.reuse, R2.reuse, RZ ;  /* 0x00000002c0047210 */ /* 0x0c0fe20007f7e0ff */
[----:B------:R-:W3:Y:S02]  /*f670*/  LDCU UR6, c[0x0][0x39c] ;  /* 0x00007380ff0677ac */ /* 0x000ee40008000800 */
[----:B------:R-:W-:Y:S01]  /*f680*/  @P6 STG.E.U8 desc[UR26][R186.64], R35 ;  /* 0x00000023ba006986 */ /* 0x000fe2000c10111a */
[----:B--2---:R-:W-:Y:S01]  /*f690*/  ISETP.LT.AND P6, PT, R5, UR7, !P0 ;  /* 0x0000000705007c0c */ /* 0x004fe2000c7c1270 */
[----:B------:R-:W2:Y:S01]  /*f6a0*/  LDCU UR7, c[0x0][0x39c] ;  /* 0x00007380ff0777ac */ /* 0x000ea20008000800 */
[C---:B------:R-:W-:Y:S01]  /*f6b0*/  LEA.HI.X.SX32 R5, R192.reuse, R3, 0x1, P3 ;  /* 0x00000003c0057211 */ /* 0x040fe200018f0eff */
[----:B------:R-:W-:Y:S01]  /*f6c0*/  VIADD R192, R192, UR5 ;  /* 0x00000005c0c07c36 */ /* 0x000fe20008000000 */
[----:B-1----:R-:W-:Y:S01]  /*f6d0*/  ISETP.LT.AND P3, PT, R6, UR4, !P0 ;  /* 0x0000000406007c0c */ /* 0x002fe2000c761270 */
[----:B------:R-:W1:Y:S02]  /*f6e0*/  LDCU UR4, c[0x0][0x39c] ;  /* 0x00007380ff0477ac */ /* 0x000e640008000800 */
[----:B------:R5:W-:Y:S01]  /*f6f0*/  @P2 STG.E.U8 desc[UR26][R4.64], R11 ;  /* 0x0000000b04002986 */ /* 0x000be2000c10111a */
[C---:B------:R-:W-:Y:S01]  /*f700*/  IADD3 R6, P2, PT, R192.reuse, R2, RZ ;  /* 0x00000002c0067210 */ /* 0x040fe20007f5e0ff */
[----:B------:R-:W-:-:S03]  /*f710*/  VIADD R10, R192, UR5 ;  /* 0x00000005c00a7c36 */ /* 0x000fc60008000000 */
[----:B0-----:R-:W-:Y:S02]  /*f720*/  LEA.HI.X.SX32 R7, R192, R3, 0x1, P2 ;  /* 0x00000003c0077211 */ /* 0x001fe400010f0eff */
[----:B------:R-:W-:-:S03]  /*f730*/  IADD3 R8, P2, PT, R10, R2, RZ ;  /* 0x000000020a087210 */ /* 0x000fc60007f5e0ff */
[----:B------:R0:W-:Y:S01]  /*f740*/  @P4 STG.E.U8 desc[UR26][R6.64], R37 ;  /* 0x0000002506004986 */ /* 0x0001e2000c10111a */
[C---:B------:R-:W-:Y:S01]  /*f750*/  LEA.HI.X.SX32 R9, R10.reuse, R3, 0x1, P2 ;  /* 0x000000030a097211 */ /* 0x040fe200010f0eff */
[----:B------:R-:W-:Y:S01]  /*f760*/  VIADD R10, R10, UR5 ;  /* 0x000000050a0a7c36 */ /* 0x000fe20008000000 */
[----:B-----5:R-:W-:Y:S01]  /*f770*/  SHF.R.S32.HI R11, RZ, 0x8, R12 ;  /* 0x00000008ff0b7819 */ /* 0x020fe2000001140c */
[C---:B------:R-:W-:Y:S02]  /*f780*/  VIADD R5, R0.reuse, 0x26 ;  /* 0x0000002600057836 */ /* 0x040fe40000000000 */
[----:B------:R-:W-:Y:S01]  /*f790*/  VIADD R12, R0, 0x27 ;  /* 0x00000027000c7836 */ /* 0x000fe20000000000 */
[----:B-1----:R-:W-:Y:S01]  /*f7a0*/  ISETP.LT.AND P2, PT, R13, UR4, !P0 ;  /* 0x000000040d007c0c */ /* 0x002fe2000c741270 */
[----:B------:R1:W-:Y:S01]  /*f7b0*/  @P1 STG.E.U8 desc[UR26][R8.64], R11 ;  /* 0x0000000b08001986 */ /* 0x0003e2000c10111a */
[----:B------:R-:W-:Y:S01]  /*f7c0*/  IADD3 R4, P1, PT, R10, R2, RZ ;  /* 0x000000020a047210 */ /* 0x000fe20007f3e0ff */
[----:B------:R-:W5:Y:S01]  /*f7d0*/  LDCU UR4, c[0x0][0x39c] ;  /* 0x00007380ff0477ac */ /* 0x000f620008000800 */
[----:B---3--:R-:W-:-:S02]  /*f7e0*/  ISETP.LT.AND P4, PT, R5, UR6, !P0 ;  /* 0x0000000605007c0c */ /* 0x008fc4000c781270 */
[CC--:B------:R-:W-:Y:S01]  /*f7f0*/  LEA.HI.X.SX32 R5, R10.reuse, R3.reuse, 0x1, P1 ;  /* 0x000000030a057211 */ /* 0x0c0fe200008f0eff */
[----:B------:R-:W-:Y:S01]  /*f800*/  VIADD R10, R10, UR5 ;  /* 0x000000050a0a7c36 */ /* 0x000fe20008000000 */
[----:B------:R-:W-:Y:S01]  /*f810*/  PRMT R13, R39, 0x9910, RZ ;  /* 0x00009910270d7816 */ /* 0x000fe200000000ff */
[----:B------:R-:W3:Y:S01]  /*f820*/  LDCU UR6, c[0x0][0x39c] ;  /* 0x00007380ff0677ac */ /* 0x000ee20008000800 */
[----:B--2---:R-:W-:Y:S01]  /*f830*/  ISETP.LT.AND P1, PT, R12, UR7, !P0 ;  /* 0x000000070c007c0c */ /* 0x004fe2000c721270 */
[----:B------:R2:W-:Y:S01]  /*f840*/  @P5 STG.E.U8 desc[UR26][R4.64], R39 ;  /* 0x0000002704005986 */ /* 0x0005e2000c10111a */
[CC--:B0-----:R-:W-:Y:S01]  /*f850*/  IADD3 R6, P5, PT, R10.reuse, R2.reuse, RZ ;  /* 0x000000020a067210 */ /* 0x0c1fe20007fbe0ff */
[C---:B-1----:R-:W-:Y:S01]  /*f860*/  VIADD R11, R10.reuse, UR5 ;  /* 0x000000050a0b7c36 */ /* 0x042fe20008000000 */
[----:B------:R-:W-:Y:S01]  /*f870*/  SHF.R.S32.HI R13, RZ, 0x8, R13 ;  /* 0x00000008ff0d7819 */ /* 0x000fe2000001140d */
[----:B------:R-:W0:Y:S01]  /*f880*/  LDCU UR7, c[0x0][0x39c] ;  /* 0x00007380ff0777ac */ /* 0x000e220008000800 */
[----:B------:R-:W-:Y:S01]  /*f890*/  LEA.HI.X.SX32 R7, R10, R3, 0x1, P5 ;  /* 0x000000030a077211 */ /* 0x000fe200028f0eff */
[C---:B------:R-:W-:Y:S01]  /*f8a0*/  VIADD R10, R0.reuse, 0x28 ;  /* 0x00000028000a7836 */ /* 0x040fe20000000000 */
[----:B------:R-:W-:Y:S01]  /*f8b0*/  IADD3 R8, P5, PT, R11, R2, RZ ;  /* 0x000000020b087210 */ /* 0x000fe20007fbe0ff */
[----:B------:R-:W-:-:S02]  /*f8c0*/  VIADD R12, R0, 0x29 ;  /* 0x00000029000c7836 */ /* 0x000fc40000000000 */
[----:B------:R1:W-:Y:S01]  /*f8d0*/  @P6 STG.E.U8 desc[UR26][R6.64], R13 ;  /* 0x0000000d06006986 */ /* 0x0003e2000c10111a */
[C---:B------:R-:W-:Y:S01]  /*f8e0*/  LEA.HI.X.SX32 R9, R11.reuse, R3, 0x1, P5 ;  /* 0x000000030b097211 */ /* 0x040fe200028f0eff */
[----:B------:R-:W-:Y:S01]  /*f8f0*/  VIADD R11, R11, UR5 ;  /* 0x000000050b0b7c36 */ /* 0x000fe20008000000 */
[----:B-----5:R-:W-:Y:S01]  /*f900*/  ISETP.LT.AND P5, PT, R10, UR4, !P0 ;  /* 0x000000040a007c0c */ /* 0x020fe2000c7a1270 */
[----:B------:R-:W5:Y:S01]  /*f910*/  LDCU UR4, c[0x0][0x39c] ;  /* 0x00007380ff0477ac */ /* 0x000f620008000800 */
[----:B------:R-:W-:Y:S01]  /*f920*/  PRMT R10, R41, 0x9910, RZ ;  /* 0x00009910290a7816 */ /* 0x000fe200000000ff */
[----:B------:R0:W-:Y:S01]  /*f930*/  @P3 STG.E.U8 desc[UR26][R8.64], R41 ;  /* 0x0000002908003986 */ /* 0x0001e2000c10111a */
[----:B--2---:R-:W-:-:S04]  /*f940*/  IADD3 R4, P3, PT, R11, R2, RZ ;  /* 0x000000020b047210 */ /* 0x004fc80007f7e0ff */
[CC--:B------:R-:W-:Y:S01]  /*f950*/  LEA.HI.X.SX32 R5, R11.reuse, R3.reuse, 0x1, P3 ;  /* 0x000000030b057211 */ /* 0x0c0fe200018f0eff */
[----:B------:R-:W-:Y:S01]  /*f960*/  VIADD R11, R11, UR5 ;  /* 0x000000050b0b7c36 */ /* 0x000fe20008000000 */
[----:B-1----:R-:W-:Y:S02]  /*f970*/  SHF.R.S32.HI R13, RZ, 0x8, R10 ;  /* 0x00000008ff0d7819 */ /* 0x002fe4000001140a */
[----:B---3--:R-:W-:Y:S01]  /*f980*/  ISETP.LT.AND P3, PT, R12, UR6, !P0 ;  /* 0x000000060c007c0c */ /* 0x008fe2000c761270 */
[----:B------:R-:W1:Y:S01]  /*f990*/  LDCU UR6, c[0x0][0x39c] ;  /* 0x00007380ff0677ac */ /* 0x000e620008000800 */
[C---:B------:R-:W-:Y:S01]  /*f9a0*/  VIADD R10, R11.reuse, UR5 ;  /* 0x000000050b0a7c36 */ /* 0x040fe20008000000 */
[----:B------:R2:W-:Y:S01]  /*f9b0*/  @P2 STG.E.U8 desc[UR26][R4.64], R13 ;  /* 0x0000000d04002986 */ /* 0x0005e2000c10111a */
[----:B------:R-:W-:Y:S01]  /*f9c0*/  IADD3 R6, P2, PT, R11, R2, RZ ;  /* 0x000000020b067210 */ /* 0x000fe20007f5e0ff */
[C---:B0-----:R-:W-:Y:S01]  /*f9d0*/  VIADD R8, R0.reuse, 0x2a ;  /* 0x0000002a00087836 */ /* 0x041fe20000000000 */
[----:B------:R-:W-:Y:S01]  /*f9e0*/  PRMT R12, R43, 0x9910, RZ ;  /* 0x000099102b0c7816 */ /* 0x000fe200000000ff */
[----:B------:R-:W-:Y:S01]  /*f9f0*/  VIADD R9, R0, 0x2b ;  /* 0x0000002b00097836 */ /* 0x000fe20000000000 */
[----:B------:R-:W-:-:S02]  /*fa00*/  LEA.HI.X.SX32 R7, R11, R3, 0x1, P2 ;  /* 0x000000030b077211 */ /* 0x000fc400010f0eff */
[----:B-----5:R-:W-:Y:S01]  /*fa10*/  ISETP.LT.AND P2, PT, R8, UR4, !P0 ;  /* 0x0000000408007c0c */ /* 0x020fe2000c741270 */
[----:B------:R-:W-:Y:S01]  /*fa20*/  IMAD.MOV.U32 R11, RZ, RZ, R12 ;  /* 0x000000ffff0b7224 */ /* 0x000fe200078e000c */
[C---:B------:R-:W-:Y:S01]  /*fa30*/  IADD3 R8, P6, PT, R10.reuse, R2, RZ ;  /* 0x000000020a087210 */ /* 0x040fe20007fde0ff */
[----:B------:R0:W-:Y:S01]  /*fa40*/  @P4 STG.E.U8 desc[UR26][R6.64], R43 ;  /* 0x0000002b06004986 */ /* 0x0001e2000c10111a */
[----:B------:R-:W-:Y:S01]  /*fa50*/  ISETP.LT.AND P4, PT, R9, UR7, !P0 ;  /* 0x0000000709007c0c */ /* 0x000fe2000c781270 */
[----:B------:R-:W3:Y:S01]  /*fa60*/  LDCU UR4, c[0x0][0x39c] ;  /* 0x00007380ff0477ac */ /* 0x000ee20008000800 */
[C---:B------:R-:W-:Y:S01]  /*fa70*/  LEA.HI.X.SX32 R9, R10.reuse, R3, 0x1, P6 ;  /* 0x000000030a097211 */ /* 0x040fe200030f0eff */
[----:B------:R-:W-:Y:S01]  /*fa80*/  VIADD R10, R10, UR5 ;  /* 0x000000050a0a7c36 */ /* 0x000fe20008000000 */
[----:B------:R-:W-:Y:S01]  /*fa90*/  SHF.R.S32.HI R11, RZ, 0x8, R11 ;  /* 0x00000008ff0b7819 */ /* 0x000fe2000001140b */
[----:B--2---:R-:W-:Y:S01]  /*faa0*/  VIADD R5, R0, 0x2c ;  /* 0x0000002c00057836 */ /* 0x004fe20000000000 */
[----:B------:R-:W2:Y:S01]  /*fab0*/  LDCU UR7, c[0x0][0x39c] ;  /* 0x00007380ff0777ac */ /* 0x000ea20008000800 */
[----:B------:R-:W-:-:S02]  /*fac0*/  PRMT R13, R45, 0x9910, RZ ;  /* 0x000099102d0d7816 */ /* 0x000fc400000000ff */
[-C--:B------:R-:W-:Y:S01]  /*fad0*/  IADD3 R4, P6, PT, R10, R2.reuse, RZ ;  /* 0x000000020a047210 */ /* 0x080fe20007fde0ff */
[----:B------:R5:W-:Y:S01]  /*fae0*/  @P1 STG.E.U8 desc[UR26][R8.64], R11 ;  /* 0x0000000b08001986 */ /* 0x000be2000c10111a */
[----:B-1----:R-:W-:Y:S01]  /*faf0*/  ISETP.LT.AND P1, PT, R5, UR6, !P0 ;  /* 0x0000000605007c0c */ /* 0x002fe2000c721270 */
[----:B0-----:R-:W-:Y:S01]  /*fb00*/  VIADD R7, R0, 0x2d ;  /* 0x0000002d00077836 */ /* 0x001fe20000000000 */
[C---:B------:R-:W-:Y:S01]  /*fb10*/  LEA.HI.X.SX32 R5, R10.reuse, R3, 0x1, P6 ;  /* 0x000000030a057211 */ /* 0x040fe200030f0eff */
[----:B------:R-:W-:Y:S01]  /*fb20*/  VIADD R10, R10, UR5 ;  /* 0x000000050a0a7c36 */ /* 0x000fe20008000000 */
[----:B------:R-:W0:Y:S01]  /*fb30*/  LDCU UR6, c[0x0][0x39c] ;  /* 0x00007380ff0677ac */ /* 0x000e220008000800 */
[----:B------:R-:W-:Y:S02]  /*fb40*/  SHF.R.S32.HI R13, RZ, 0x8, R13 ;  /* 0x00000008ff0d7819 */ /* 0x000fe4000001140d */
[----:B------:R1:W-:Y:S01]  /*fb50*/  @P5 STG.E.U8 desc[UR26][R4.64], R45 ;  /* 0x0000002d04005986 */ /* 0x0003e2000c10111a */
[----:B------:R-:W-:-:S02]  /*fb60*/  IADD3 R6, P6, PT, R10, R2, RZ ;  /* 0x000000020a067210 */ /* 0x000fc40007fde0ff */
[----:B---3--:R-:W-:Y:S01]  /*fb70*/  ISETP.LT.AND P5, PT, R7, UR4, !P0 ;  /* 0x0000000407007c0c */ /* 0x008fe2000c7a1270 */
[C---:B-----5:R-:W-:Y:S01]  /*fb80*/  VIADD R11, R10.reuse, UR5 ;  /* 0x000000050a0b7c36 */ /* 0x060fe20008000000 */
[-C--:B------:R-:W-:Y:S01]  /*fb90*/  LEA.HI.X.SX32 R7, R10, R3.reuse, 0x1, P6 ;  /* 0x000000030a077211 */ /* 0x080fe200030f0eff */
[C---:B------:R-:W-:Y:S01]  /*fba0*/  VIADD R9, R0.reuse, 0x2e ;  /* 0x0000002e00097836 */ /* 0x040fe20000000000 */
[----:B------:R-:W3:Y:S01]  /*fbb0*/  LDCU UR4, c[0x0][0x39c] ;  /* 0x00007380ff0477ac */ /* 0x000ee20008000800 */
[----:B------:R-:W-:Y:S01]  /*fbc0*/  VIADD R10, R0, 0x2f ;  /* 0x0000002f000a7836 */ /* 0x000fe20000000000 */
[----:B------:R-:W-:Y:S01]  /*fbd0*/  IADD3 R8, P6, PT, R11, R2, RZ ;  /* 0x000000020b087210 */ /* 0x000fe20007fde0ff */
[----:B------:R5:W-:Y:S01]  /*fbe0*/  @P3 STG.E.U8 desc[UR26][R6.64], R13 ;  /* 0x0000000d06003986 */ /* 0x000be2000c10111a */
[----:B--2---:R-:W-:Y:S01]  /*fbf0*/  ISETP.LT.AND P3, PT, R9, UR7, !P0 ;  /* 0x0000000709007c0c */ /* 0x004fe2000c761270 */
[----:B------:R-:W2:Y:S01]  /*fc00*/  LDCU UR7, c[0x0][0x39c] ;  /* 0x00007380ff0777ac */ /* 0x000ea20008000800 */
[C---:B------:R-:W-:Y:S01]  /*fc10*/  LEA.HI.X.SX32 R9, R11.reuse, R3, 0x1, P6 ;  /* 0x000000030b097211 */ /* 0x040fe200030f0eff */
[----:B------:R-:W-:Y:S01]  /*fc20*/  VIADD R11, R11, UR5 ;  /* 0x000000050b0b7c36 */ /* 0x000fe20008000000 */
[----:B-1----:R-:W-:-:S02]  /*fc30*/  PRMT R5, R47, 0x9910, RZ ;  /* 0x000099102f057816 */ /* 0x002fc400000000ff */
[----:B0-----:R-:W-:Y:S01]  /*fc40*/  ISETP.LT.AND P6, PT, R10, UR6, !P0 ;  /* 0x000000060a007c0c */ /* 0x001fe2000c7c1270 */
[----:B------:R0:W-:Y:S01]  /*fc50*/  @P2 STG.E.U8 desc[UR26][R8.64], R47 ;  /* 0x0000002f08002986 */ /* 0x0001e2000c10111a */
[CC--:B------:R-:W-:Y:S01]  /*fc60*/  IADD3 R4, P2, PT, R11.reuse, R2.reuse, RZ ;  /* 0x000000020b047210 */ /* 0x0c0fe20007f5e0ff */
[C---:B------:R-:W-:Y:S01]  /*fc70*/  VIADD R10, R11.reuse, UR5 ;  /* 0x000000050b0a7c36 */ /* 0x040fe20008000000 */
[----:B------:R-:W1:Y:S01]  /*fc80*/  LDCU UR6, c[0x0][0x39c] ;  /* 0x00007380ff0677ac */ /* 0x000e620008000800 */
[----:B-----5:R-:W-:Y:S01]  /*fc90*/  IMAD.MOV.U32 R13, RZ, RZ, R5 ;  /* 0x000000ffff0d7224 */ /* 0x020fe200078e0005 */
[----:B------:R-:W-:Y:S01]  /*fca0*/  LEA.HI.X.SX32 R5, R11, R3, 0x1, P2 ;  /* 0x000000030b057211 */ /* 0x000fe200010f0eff */
[----:B------:R-:W-:Y:S01]  /*fcb0*/  VIADD R11, R0, 0x30 ;  /* 0x00000030000b7836 */ /* 0x000fe20000000000 */
[----:B------:R-:W-:Y:S02]  /*fcc0*/  IADD3 R6, P2, PT, R10, R2, RZ ;  /* 0x000000020a067210 */ /* 0x000fe40007f5e0ff */
[----:B------:R-:W-:-:S02]  /*fcd0*/  SHF.R.S32.HI R13, RZ, 0x8, R13 ;  /* 0x00000008ff0d7819 */ /* 0x000fc4000001140d */
[CC--:B------:R-:W-:Y:S01]  /*fce0*/  LEA.HI.X.SX32 R7, R10.reuse, R3.reuse, 0x1, P2 ;  /* 0x000000030a077211 */ /* 0x0c0fe200010f0eff */
[----:B------:R-:W-:Y:S01]  /*fcf0*/  VIADD R10, R10, UR5 ;  /* 0x000000050a0a7c36 */ /* 0x000fe20008000000 */
[----:B------:R-:W-:Y:S01]  /*fd00*/  PRMT R12, R49, 0x9910, RZ ;  /* 0x00009910310c7816 */ /* 0x000fe200000000ff */
[----:B------:R5:W-:Y:S01]  /*fd10*/  @P4 STG.E.U8 desc[UR26][R4.64], R13 ;  /* 0x0000000d04004986 */ /* 0x000be2000c10111a */
[----:B---3--:R-:W-:Y:S01]  /*fd20*/  ISETP.LT.AND P4, PT, R11, UR4, !P0 ;  /* 0x000000040b007c0c */ /* 0x008fe2000c781270 */
[----:B------:R-:W3:Y:S01]  /*fd30*/  LDCU UR4, c[0x0][0x39c] ;  /* 0x00007380ff0477ac */ /* 0x000ee20008000800 */
[C---:B------:R-:W-:Y:S01]  /*fd40*/  VIADD R11, R10.reuse, UR5 ;  /* 0x000000050a0b7c36 */ /* 0x040fe20008000000 */
[----:B------:R2:W-:Y:S01]  /*fd50*/  @P1 STG.E.U8 desc[UR26][R6.64], R49 ;  /* 0x0000003106001986 */ /* 0x0005e2000c10111a */
[-C--:B0-----:R-:W-:Y:S02]  /*fd60*/  IADD3 R8, P1, PT, R10, R2.reuse, RZ ;  /* 0x000000020a087210 */ /* 0x081fe40007f3e0ff */
[----:B-1----:R-:W-:Y:S01]  /*fd70*/  ISETP.LT.AND P2, PT, R14, UR6, !P0 ;  /* 0x000000060e007c0c */ /* 0x002fe2000c741270 */
[----:B------:R-:W0:Y:S01]  /*fd80*/  LDCU UR6, c[0x0][0x39c] ;  /* 0x00007380ff0677ac */ /* 0x000e220008000800 */
[-C--:B------:R-:W-:Y:S01]  /*fd90*/  LEA.HI.X.SX32 R9, R10, R3.reuse, 0x1, P1 ;  /* 0x000000030a097211 */ /* 0x080fe200008f0eff */
[C---:B------:R-:W-:Y:S01]  /*fda0*/  VIADD R14, R0.reuse, 0x43 ;  /* 0x00000043000e7836 */ /* 0x040fe20000000000 */
[----:B-----5:R-:W-:Y:S01]  /*fdb0*/  SHF.R.S32.HI R13, RZ, 0x8, R12 ;  /* 0x00000008ff0d7819 */ /* 0x020fe2000001140c */
[C---:B------:R-:W-:Y:S01]  /*fdc0*/  VIADD R5, R0.reuse, 0x32 ;  /* 0x0000003200057836 */ /* 0x040fe20000000000 */
[-C--:B------:R-:W-:Y:S01]  /*fdd0*/  IADD3 R4, P1, PT, R11, R2.reuse, RZ ;  /* 0x000000020b047210 */ /* 0x080fe20007f3e0ff */
[C---:B------:R-:W-:Y:S01]  /*fde0*/  VIADD R12, R0.reuse, 0x36 ;  /* 0x00000036000c7836 */ /* 0x040fe20000000000 */
[----:B--2---:R-:W-:Y:S01]  /*fdf0*/  PRMT R7, R51, 0x9910, RZ ;  /* 0x0000991033077816 */ /* 0x004fe200000000ff */
[----:B------:R-:W-:Y:S01]  /*fe00*/  VIADD R6, R0, 0x33 ;  /* 0x0000003300067836 */ /* 0x000fe20000000000 */
[----:B------:R1:W-:Y:S01]  /*fe10*/  @P5 STG.E.U8 desc[UR26][R8.64], R13 ;  /* 0x0000000d08005986 */ /* 0x0003e2000c10111a */
[----:B------:R-:W-:Y:S01]  /*fe20*/  ISETP.LT.AND P5, PT, R5, UR7, !P0 ;  /* 0x0000000705007c0c */ /* 0x000fe2000c7a1270 */
[----:B------:R-:W2:Y:S01]  /*fe30*/  LDCU UR7, c[0x0][0x39c] ;  /* 0x00007380ff0777ac */ /* 0x000ea20008000800 */
[C---:B------:R-:W-:Y:S01]  /*fe40*/  LEA.HI.X.SX32 R5, R11.reuse, R3, 0x1, P1 ;  /* 0x000000030b057211 */ /* 0x040fe200008f0eff */
[----:B------:R-:W-:Y:S01]  /*fe50*/  VIADD R11, R11, UR5 ;  /* 0x000000050b0b7c36 */ /* 0x000fe20008000000 */
[----:B---3--:R-:W-:Y:S01]  /*fe60*/  ISETP.LT.AND P1, PT, R6, UR4, !P0 ;  /* 0x0000000406007c0c */ /* 0x008fe2000c721270 */
[----:B------:R-:W3:Y:S02]  /*fe70*/  LDCU UR4, c[0x0][0x39c] ;  /* 0x00007380ff0477ac */ /* 0x000ee40008000800 */
[----:B------:R5:W-:Y:S01]  /*fe80*/  @P3 STG.E.U8 desc[UR26][R4.64], R51 ;  /* 0x0000003304003986 */ /* 0x000be2000c10111a */
[C---:B------:R-:W-:Y:S01]  /*fe90*/  IADD3 R6, P3, PT, R11.reuse, R2, RZ ;  /* 0x000000020b067210 */ /* 0x040fe20007f7e0ff */
[----:B------:R-:W-:-:S02]  /*fea0*/  VIADD R10, R11, UR5 ;  /* 0x000000050b0a7c36 */ /* 0x000fc40008000000 */
[----:B-1----:R-:W-:Y:S01]  /*feb0*/  IMAD.MOV.U32 R9, RZ, RZ, R7 ;  /* 0x000000ffff097224 */ /* 0x002fe200078e0007 */
[-C--:B------:R-:W-:Y:S02]  /*fec0*/  LEA.HI.X.SX32 R7, R11, R3.reuse, 0x1, P3 ;  /* 0x000000030b077211 */ /* 0x080fe400018f0eff */
[CC--:B------:R-:W-:Y:S02]  /*fed0*/  IADD3 R8, P3, PT, R10.reuse, R2.reuse, RZ ;  /* 0x000000020a087210 */ /* 0x0c0fe40007f7e0ff */
[----:B------:R-:W-:Y:S02]  /*fee0*/  SHF.R.S32.HI R11, RZ, 0x8, R9 ;  /* 0x00000008ff0b7819 */ /* 0x000fe40000011409 */
[----:B------:R-:W-:Y:S01]  /*fef0*/  LEA.HI.X.SX32 R9, R10, R3, 0x1, P3 ;  /* 0x000000030a097211 */ /* 0x000fe200018f0eff */
[----:B-----5:R-:W-:Y:S01]  /*ff00*/  VIADD R4, R0, 0x34 ;  /* 0x0000003400047836 */ /* 0x020fe20000000000 */
[----:B------:R-:W-:Y:S01]  /*ff10*/  PRMT R13, R53, 0x9910, RZ ;  /* 0x00009910350d7816 */ /* 0x000fe200000000ff */
[----:B------:R-:W-:Y:S01]  /*ff20*/  VIADD R10, R10, UR5 ;  /* 0x000000050a0a7c36 */ /* 0x000fe20008000000 */
[----:B------:R1:W-:Y:S01]  /*ff30*/  @P6 STG.E.U8 desc[UR26][R6.64], R11 ;  /* 0x0000000b06006986 */ /* 0x0003e2000c10111a */
[----:B------:R-:W-:Y:S01]  /*ff40*/  VIADD R5, R0, 0x35 ;  /* 0x0000003500057836 */ /* 0x000fe20000000000 */
[----:B---3--:R-:W-:Y:S01]  /*ff50*/  ISETP.LT.AND P3, PT, R4, UR4, !P0 ;  /* 0x0000000404007c0c */ /* 0x008fe2000c761270 */
[----:B------:R-:W3:Y:S01]  /*ff60*/  LDCU UR4, c[0x0][0x39c] ;  /* 0x00007380ff0477ac */ /* 0x000ee20008000800 */
[----:B------:R5:W-:Y:S01]  /*ff70*/  @P4 STG.E.U8 desc[UR26][R8.64], R53 ;  /* 0x0000003508004986 */ /* 0x000be2000c10111a */
[----:B------:R-:W-:-:S02]  /*ff80*/  IADD3 R4, P4, PT, R10, R2, RZ ;  /* 0x000000020a047210 */ /* 0x000fc40007f9e0ff */
[----:B0-----:R-:W-:Y:S01]  /*ff90*/  ISETP.LT.AND P6, PT, R5, UR6, !P0 ;  /* 0x0000000605007c0c */ /* 0x001fe2000c7c1270 */
[----:B------:R-:W0:Y:S01]  /*ffa0*/  LDCU UR6, c[0x0][0x39c] ;  /* 0x00007380ff0677ac */ /* 0x000e220008000800 */
[C---:B------:R-:W-:Y:S01]  /*ffb0*/  LEA.HI.X.SX32 R5, R10.reuse, R3, 0x1, P4 ;  /* 0x000000030a057211 */ /* 0x040fe200020f0eff */
[----:B------:R-:W-:Y:S01]  /*ffc0*/  VIADD R10, R10, UR5 ;  /* 0x000000050a0a7c36 */ /* 0x000fe20008000000 */
[----:B------:R-:W-:Y:S02]  /*ffd0*/  SHF.R.S32.HI R13, RZ, 0x8, R13 ;  /* 0x00000008ff0d7819 */ /* 0x000fe4000001140d */
[----:B--2---:R-:W-:Y:S01]  /*ffe0*/  ISETP.LT.AND P4, PT, R12, UR7, !P0 ;  /* 0x000000070c007c0c */ /* 0x004fe2000c781270 */
[C---:B-1----:R-:W-:Y:S01]  /*fff0*/  VIADD R11, R10.reuse, UR5 ;  /* 0x000000050a0b7c36 */ /* 0x042fe20008000000 */
[----:B------:R-:W1:Y:S01]  /*10000*/  LDCU UR7, c[0x0][0x39c] ;  /* 0x00007380ff0777ac */ /* 0x000e620008000800 */
[----:B------:R2:W-:Y:S01]  /*10010*/  @P2 STG.E.U8 desc[UR26][R4.64], R13 ;  /* 0x0000000d04002986 */ /* 0x0005e2000c10111a */
[----:B------:R-:W-:Y:S01]  /*10020*/  IADD3 R6, P2, PT, R10, R2, RZ ;  /* 0x000000020a067210 */ /* 0x000fe20007f5e0ff */
[----:B------:R-:W-:Y:S01]  /*10030*/  VIADD R12, R0, 0x37 ;  /* 0x00000037000c7836 */ /* 0x000fe20000000000 */
[----:B-----5:R-:W-:-:S02]  /*10040*/  PRMT R9, R55, 0x9910, RZ ;  /* 0x0000991037097816 */ /* 0x020fc400000000ff */
[-C--:B------:R-:W-:Y:S02]  /*10050*/  LEA.HI.X.SX32 R7, R10, R3.reuse, 0x1, P2 ;  /* 0x000000030a077211 */ /* 0x080fe400010f0eff */
[CC--:B------:R-:W-:Y:S01]  /*10060*/  IADD3 R8, P2, PT, R11.reuse, R2.reuse, RZ ;  /* 0x000000020b087210 */ /* 0x0c0fe20007f5e0ff */
[----:B------:R-:W-:Y:S02]  /*10070*/  IMAD.MOV.U32 R10, RZ, RZ, R9 ;  /* 0x000000ffff0a7224 */ /* 0x000fe400078e0009 */
[----:B------:R5:W-:Y:S01]  /*10080*/  @P5 STG.E.U8 desc[UR26][R6.64], R55 ;  /* 0x0000003706005986 */ /* 0x000be2000c10111a */
[CC--:B------:R-:W-:Y:S01]  /*10090*/  LEA.HI.X.SX32 R9, R11.reuse, R3.reuse, 0x1, P2 ;  /* 0x000000030b097211 */ /* 0x0c0fe200010f0eff */
[----:B------:R-:W-:Y:S01]  /*100a0*/  VIADD R11, R11, UR5 ;  /* 0x000000050b0b7c36 */ /* 0x000fe20008000000 */
[----:B--2---:R-:W-:Y:S01]  /*100b0*/  SHF.R.S32.HI R13, RZ, 0x8, R10 ;  /* 0x00000008ff0d7819 */ /* 0x004fe2000001140a */
[----:B------:R-:W-:Y:S01]  /*100c0*/  VIADD R5, R0, 0x38 ;  /* 0x0000003800057836 */ /* 0x000fe20000000000 */
[----:B---3--:R-:W-:Y:S01]  /*100d0*/  ISETP.LT.AND P2, PT, R12, UR4, !P0 ;  /* 0x000000040c007c0c */ /* 0x008fe2000c741270 */
[C---:B------:R-:W-:Y:S01]  /*100e0*/  VIADD R10, R0.reuse, 0x39 ;  /* 0x00000039000a7836 */ /* 0x040fe20000000000 */
[----:B------:R-:W2:Y:S01]  /*100f0*/  LDCU UR4, c[0x0][0x39c] ;  /* 0x00007380ff0477ac */ /* 0x000ea20008000800 */
[----:B------:R3:W-:Y:S01]  /*10100*/  @P1 STG.E.U8 desc[UR26][R8.64], R13 ;  /* 0x0000000d08001986 */ /* 0x0007e2000c10111a */
[----:B------:R-:W-:Y:S01]  /*10110*/  IADD3 R4, P1, PT, R11, R2, RZ ;  /* 0x000000020b047210 */ /* 0x000fe20007f3e0ff */
[----:B------:R-:W-:Y:S01]  /*10120*/  VIADD R12, R0, 0x3a ;  /* 0x0000003a000c7836 */ /* 0x000fe20000000000 */
[----:B0-----:R-:W-:Y:S01]  /*10130*/  ISETP.LT.AND P5, PT, R5, UR6, !P0 ;  /* 0x0000000605007c0c */ /* 0x001fe2000c7a1270 */
[----:B------:R-:W0:Y:S01]  /*10140*/  LDCU UR6, c[0x0][0x39c] ;  /* 0x00007380ff0677ac */ /* 0x000e220008000800 */
[C---:B------:R-:W-:Y:S01]  /*10150*/  LEA.HI.X.SX32 R5, R11.reuse, R3, 0x1, P1 ;  /* 0x000000030b057211 */ /* 0x040fe200008f0eff */
[----:B------:R-:W-:Y:S01]  /*10160*/  VIADD R11, R11, UR5 ;  /* 0x000000050b0b7c36 */ /* 0x000fe20008000000 */
[----:B-----5:R-:W-:-:S02]  /*10170*/  PRMT R7, R57, 0x9910, RZ ;  /* 0x0000991039077816 */ /* 0x020fc400000000ff */
[----:B-1----:R-:W-:Y:S01]  /*10180*/  ISETP.LT.AND P1, PT, R10, UR7, !P0 ;  /* 0x000000070a007c0c */ /* 0x002fe2000c721270 */
[----:B------:R1:W-:Y:S01]  /*10190*/  @P3 STG.E.U8 desc[UR26][R4.64], R57 ;  /* 0x0000003904003986 */ /* 0x0003e2000c10111a */
[-C--:B------:R-:W-:Y:S01]  /*101a0*/  IADD3 R6, P3, PT, R11, R2.reuse, RZ ;  /* 0x000000020b067210 */ /* 0x080fe20007f7e0ff */
[----:B---3--:R-:W-:Y:S01]  /*101b0*/  IMAD.MOV.U32 R8, RZ, RZ, R7 ;  /* 0x000000ffff087224 */ /* 0x008fe200078e0007 */
[----:B------:R-:W-:Y:S01]  /*101c0*/  PRMT R13, R59, 0x9910, RZ ;  /* 0x000099103b0d7816 */ /* 0x000fe200000000ff */
[C---:B------:R-:W-:Y:S01]  /*101d0*/  VIADD R10, R11.reuse, UR5 ;  /* 0x000000050b0a7c36 */ /* 0x040fe20008000000 */
[----:B------:R-:W-:Y:S01]  /*101e0*/  LEA.HI.X.SX32 R7, R11, R3, 0x1, P3 ;  /* 0x000000030b077211 */ /* 0x000fe200018f0eff */
[----:B------:R-:W3:Y:S01]  /*101f0*/  LDCU UR7, c[0x0][0x39c] ;  /* 0x00007380ff0777ac */ /* 0x000ee20008000800 */
[----:B------:R-:W-:Y:S02]  /*10200*/  SHF.R.S32.HI R11, RZ, 0x8, R8 ;  /* 0x00000008ff0b7819 */ /* 0x000fe40000011408 */
[----:B------:R-:W-:-:S02]  /*10210*/  IADD3 R8, P3, PT, R10, R2, RZ ;  /* 0x000000020a087210 */ /* 0x000fc40007f7e0ff */
[----:B------:R-:W-:Y:S01]  /*10220*/  SHF.R.S32.HI R13, RZ, 0x8, R13 ;  /* 0x00000008ff0d7819 */ /* 0x000fe2000001140d */
[----:B------:R5:W-:Y:S01]  /*10230*/  @P6 STG.E.U8 desc[UR26][R6.64], R11 ;  /* 0x0000000b06006986 */ /* 0x000be2000c10111a */
[C---:B------:R-:W-:Y:S01]  /*10240*/  LEA.HI.X.SX32 R9, R10.reuse, R3, 0x1, P3 ;  /* 0x000000030a097211 */ /* 0x040fe200018f0eff */
[----:B------:R-:W-:Y:S01]  /*10250*/  VIADD R10, R10, UR5 ;  /* 0x000000050a0a7c36 */ /* 0x000fe20008000000 */
[----:B--2---:R-:W-:Y:S01]  /*10260*/  ISETP.LT.AND P3, PT, R12, UR4, !P0 ;  /* 0x000000040c007c0c */ /* 0x004fe2000c761270 */
[----:B------:R-:W2:Y:S01]  /*10270*/  LDCU UR4, c[0x0][0x39c] ;  /* 0x00007380ff0477ac */ /* 0x000ea20008000800 */
[----:B------:R-:W-:Y:S01]  /*10280*/  VIADD R12, R0, 0x3b ;  /* 0x0000003b000c7836 */ /* 0x000fe20000000000 */
[----:B------:R3:W-:Y:S01]  /*10290*/  @P4 STG.E.U8 desc[UR26][R8.64], R59 ;  /* 0x0000003b08004986 */ /* 0x0007e2000c10111a */
[----:B-1----:R-:W-:-:S04]  /*102a0*/  IADD3 R4, P4, PT, R10, R2, RZ ;  /* 0x000000020a047210 */ /* 0x002fc80007f9e0ff */
[CC--:B------:R-:W-:Y:S01]  /*102b0*/  LEA.HI.X.SX32 R5, R10.reuse, R3.reuse, 0x1, P4 ;  /* 0x000000030a057211 */ /* 0x0c0fe200020f0eff */
[----:B------:R-:W-:Y:S01]  /*102c0*/  VIADD R10, R10, UR5 ;  /* 0x000000050a0a7c36 */ /* 0x000fe20008000000 */
[----:B0-----:R-:W-:Y:S01]  /*102d0*/  ISETP.LT.AND P4, PT, R12, UR6, !P0 ;  /* 0x000000060c007c0c */ /* 0x001fe2000c781270 */
[----:B------:R-:W0:Y:S01]  /*102e0*/  LDCU UR6, c[0x0][0x39c] ;  /* 0x00007380ff0677ac */ /* 0x000e220008000800 */
[----:B------:R-:W-:Y:S01]  /*102f0*/  PRMT R12, R61, 0x9910, RZ ;  /* 0x000099103d0c7816 */ /* 0x000fe200000000ff */
[----:B------:R1:W-:Y:S01]  /*10300*/  @P2 STG.E.U8 desc[UR26][R4.64], R13 ;  /* 0x0000000d04002986 */ /* 0x0003e2000c10111a */
[-C--:B-----5:R-:W-:Y:S01]  /*10310*/  IADD3 R6, P2, PT, R10, R2.reuse, RZ ;  /* 0x000000020a067210 */ /* 0x0a0fe20007f5e0ff */
[----:B---3--:R-:W-:Y:S02]  /*10320*/  VIADD R8, R0, 0x3c ;  /* 0x0000003c00087836 */ /* 0x008fe40000000000 */
[C---:B------:R-:W-:Y:S01]  /*10330*/  VIADD R11, R10.reuse, UR5 ;  /* 0x000000050a0b7c36 */ /* 0x040fe20008000000 */
[-C--:B------:R-:W-:Y:S01]  /*10340*/  LEA.HI.X.SX32 R7, R10, R3.reuse, 0x1, P2 ;  /* 0x000000030a077211 */ /* 0x080fe200010f0eff */
[----:B------:R-:W-:Y:S01]  /*10350*/  VIADD R9, R0, 0x3d ;  /* 0x0000003d00097836 */ /* 0x000fe20000000000 */
[----:B--2---:R-:W-:Y:S01]  /*10360*/  ISETP.LT.AND P2, PT, R8, UR4, !P0 ;  /* 0x0000000408007c0c */ /* 0x004fe2000c741270 */
[----:B------:R-:W-:Y:S01]  /*10370*/  IMAD.MOV.U32 R10, RZ, RZ, R12 ;  /* 0x000000ffff0a7224 */ /* 0x000fe200078e000c */
[-C--:B------:R-:W-:Y:S01]  /*10380*/  IADD3 R8, P6, PT, R11, R2.reuse, RZ ;  /* 0x000000020b087210 */ /* 0x080fe20007fde0ff */
[----:B------:R2:W-:Y:S01]  /*10390*/  @P5 STG.E.U8 desc[UR26][R6.64], R61 ;  /* 0x0000003d06005986 */ /* 0x0005e2000c10111a */
[----:B------:R-:W-:Y:S01]  /*103a0*/  ISETP.LT.AND P5, PT, R9, UR7, !P0 ;  /* 0x0000000709007c0c */ /* 0x000fe2000c7a1270 */
[----:B------:R-:W3:Y:S01]  /*103b0*/  LDCU UR4, c[0x0][0x39c] ;  /* 0x00007380ff0477ac */ /* 0x000ee20008000800 */
[CC--:B------:R-:W-:Y:S01]  /*103c0*/  LEA.HI.X.SX32 R9, R11.reuse, R3.reuse, 0x1, P6 ;  /* 0x000000030b097211 */ /* 0x0c0fe200030f0eff */
[----:B------:R-:W-:Y:S01]  /*103d0*/  VIADD R11, R11, UR5 ;  /* 0x000000050b0b7c36 */ /* 0x000fe20008000000 */
[----:B-1----:R-:W-:Y:S01]  /*103e0*/  SHF.R.S32.HI R13, RZ, 0x8, R10 ;  /* 0x00000008ff0d7819 */ /* 0x002fe2000001140a */
[C---:B------:R-:W-:Y:S01]  /*103f0*/  VIADD R5, R0.reuse, 0x3e ;  /* 0x0000003e00057836 */ /* 0x040fe20000000000 */
[----:B------:R-:W1:Y:S01]  /*10400*/  LDCU UR7, c[0x0][0x39c] ;  /* 0x00007380ff0777ac */ /* 0x000e620008000800 */
[----:B------:R-:W-:Y:S01]  /*10410*/  PRMT R10, R63, 0x9910, RZ ;  /* 0x000099103f0a7816 */ /* 0x000fe200000000ff */
[C---:B------:R-:W-:Y:S01]  /*10420*/  VIADD R12, R0.reuse, 0x41 ;  /* 0x00000041000c7836 */ /* 0x040fe20000000000 */
[-C--:B------:R-:W-:Y:S01]  /*10430*/  IADD3 R4, P6, PT, R11, R2.reuse, RZ ;  /* 0x000000020b047210 */ /* 0x080fe20007fde0ff */
[----:B------:R5:W-:Y:S01]  /*10440*/  @P1 STG.E.U8 desc[UR26][R8.64], R13 ;  /* 0x0000000d08001986 */ /* 0x000be2000c10111a */
[----:B0-----:R-:W-:Y:S01]  /*10450*/  ISETP.LT.AND P1, PT, R5, UR6, !P0 ;  /* 0x0000000605007c0c */ /* 0x001fe2000c721270 */
[----:B--2---:R-:W-:Y:S01]  /*10460*/  VIADD R7, R0, 0x3f ;  /* 0x0000003f00077836 */ /* 0x004fe20000000000 */
[C---:B------:R-:W-:Y:S01]  /*10470*/  LEA.HI.X.SX32 R5, R11.reuse, R3, 0x1, P6 ;  /* 0x000000030b057211 */ /* 0x040fe200030f0eff */
[----:B------:R-:W-:Y:S01]  /*10480*/  VIADD R11, R11, UR5 ;  /* 0x000000050b0b7c36 */ /* 0x000fe20008000000 */
[----:B------:R-:W0:Y:S03]  /*10490*/  LDCU UR6, c[0x0][0x39c] ;  /* 0x00007380ff0677ac */ /* 0x000e260008000800 */
[----:B------:R2:W-:Y:S01]  /*104a0*/  @P3 STG.E.U8 desc[UR26][R4.64], R63 ;  /* 0x0000003f04003986 */ /* 0x0005e2000c10111a */
[----:B------:R-:W-:-:S02]  /*104b0*/  IADD3 R6, P6, PT, R11, R2, RZ ;  /* 0x000000020b067210 */ /* 0x000fc40007fde0ff */
[----:B---3--:R-:W-:Y:S01]  /*104c0*/  ISETP.LT.AND P3, PT, R7, UR4, !P0 ;  /* 0x0000000407007c0c */ /* 0x008fe2000c761270 */
[----:B-----5:R-:W-:Y:S01]  /*104d0*/  IMAD.MOV.U32 R8, RZ, RZ, R10 ;  /* 0x000000ffff087224 */ /* 0x020fe200078e000a */
[CC--:B------:R-:W-:Y:S01]  /*104e0*/  LEA.HI.X.SX32 R7, R11.reuse, R3.reuse, 0x1, P6 ;  /* 0x000000030b077211 */ /* 0x0c0fe200030f0eff */
[----:B------:R-:W-:Y:S01]  /*104f0*/  VIADD R10, R11, UR5 ;  /* 0x000000050b0a7c36 */ /* 0x000fe20008000000 */
[----:B------:R-:W3:Y:S01]  /*10500*/  LDCU UR4, c[0x0][0x39c] ;  /* 0x00007380ff0477ac */ /* 0x000ee20008000800 */
[----:B------:R-:W-:Y:S01]  /*10510*/  VIADD R9, R0, 0x40 ;  /* 0x0000004000097836 */ /* 0x000fe20000000000 */
[----:B------:R-:W-:Y:S02]  /*10520*/  SHF.R.S32.HI R11, RZ, 0x8, R8 ;  /* 0x00000008ff0b7819 */ /* 0x000fe40000011408 */
[C---:B------:R-:W-:Y:S02]  /*10530*/  IADD3 R8, P6, PT, R10.reuse, R2, RZ ;  /* 0x000000020a087210 */ /* 0x040fe40007fde0ff */
[----:B------:R-:W-:Y:S01]  /*10540*/  PRMT R13, R65, 0x9910, RZ ;  /* 0x00009910410d7816 */ /* 0x000fe200000000ff */
[----:B------:R5:W-:Y:S01]  /*10550*/  @P4 STG.E.U8 desc[UR26][R6.64], R11 ;  /* 0x0000000b06004986 */ /* 0x000be2000c10111a */
[----:B-1----:R-:W-:Y:S01]  /*10560*/  ISETP.LT.AND P4, PT, R9, UR7, !P0 ;  /* 0x0000000709007c0c */ /* 0x002fe2000c781270 */
[----:B------:R-:W1:Y:S01]  /*10570*/  LDCU UR7, c[0x0][0x39c] ;  /* 0x00007380ff0777ac */ /* 0x000e620008000800 */
[C---:B------:R-:W-:Y:S01]  /*10580*/  LEA.HI.X.SX32 R9, R10.reuse, R3, 0x1, P6 ;  /* 0x000000030a097211 */ /* 0x040fe200030f0eff */
[----:B------:R-:W-:Y:S01]  /*10590*/  VIADD R10, R10, UR5 ;  /* 0x000000050a0a7c36 */ /* 0x000fe20008000000 */
[----:B------:R-:W-:-:S02]  /*105a0*/  SHF.R.S32.HI R13, RZ, 0x8, R13 ;  /* 0x00000008ff0d7819 */ /* 0x000fc4000001140d */
[----:B0-----:R-:W-:Y:S01]  /*105b0*/  ISETP.LT.AND P6, PT, R12, UR6, !P0 ;  /* 0x000000060c007c0c */ /* 0x001fe2000c7c1270 */
[----:B------:R0:W-:Y:S01]  /*105c0*/  @P2 STG.E.U8 desc[UR26][R8.64], R65 ;  /* 0x0000004108002986 */ /* 0x0001e2000c10111a */
[C---:B--2---:R-:W-:Y:S01]  /*105d0*/  IADD3 R4, P2, PT, R10.reuse, R2, RZ ;  /* 0x000000020a047210 */ /* 0x044fe20007f5e0ff */
[----:B------:R-:W2:Y:S01]  /*105e0*/  LDCU UR6, c[0x0][0x39c] ;  /* 0x00007380ff0677ac */ /* 0x000ea20008000800 */
[----:B------:R-:W-:Y:S01]  /*105f0*/  PRMT R12, R67, 0x9910, RZ ;  /* 0x00009910430c7816 */ /* 0x000fe200000000ff */
[C---:B-----5:R-:W-:Y:S01]  /*10600*/  VIADD R11, R10.reuse, UR5 ;  /* 0x000000050a0b7c36 */ /* 0x060fe20008000000 */
[----:B------:R-:W-:Y:S01]  /*10610*/  LEA.HI.X.SX32 R5, R10, R3, 0x1, P2 ;  /* 0x000000030a057211 */ /* 0x000fe200010f0eff */
[----:B------:R-:W-:-:S03]  /*10620*/  VIADD R10, R0, 0x42 ;  /* 0x00000042000a7836 */ /* 0x000fc60000000000 */
[C---:B------:R-:W-:Y:S01]  /*10630*/  IADD3 R6, P2, PT, R11.reuse, R2, RZ ;  /* 0x000000020b067210 */ /* 0x040fe20007f5e0ff */
[----:B------:R5:W-:Y:S01]  /*10640*/  @P5 STG.E.U8 desc[UR26][R4.64], R13 ;  /* 0x0000000d04005986 */ /* 0x000be2000c10111a */
[----:B---3--:R-:W-:Y:S01]  /*10650*/  ISETP.LT.AND P5, PT, R10, UR4, !P0 ;  /* 0x000000040a007c0c */ /* 0x008fe2000c7a1270 */
[----:B------:R-:W3:Y:S01]  /*10660*/  LDCU UR4, c[0x0][0x39c] ;  /* 0x00007380ff0477ac */ /* 0x000ee20008000800 */
[C---:B------:R-:W-:Y:S01]  /*10670*/  LEA.HI.X.SX32 R7, R11.reuse, R3, 0x1, P2 ;  /* 0x000000030b077211 */ /* 0x040fe200010f0eff */
[----:B------:R-:W-:-:S04]  /*10680*/  VIADD R11, R11, UR5 ;  /* 0x000000050b0b7c36 */ /* 0x000fc80008000000 */
[----:B------:R1:W-:Y:S01]  /*10690*/  @P1 STG.E.U8 desc[UR26][R6.64], R67 ;  /* 0x0000004306001986 */ /* 0x0003e2000c10111a */
[CC--:B0-----:R-:W-:Y:S01]  /*106a0*/  IADD3 R8, P1, PT, R11.reuse, R2.reuse, RZ ;  /* 0x000000020b087210 */ /* 0x0c1fe20007f3e0ff */
[C---:B------:R-:W-:Y:S01]  /*106b0*/  VIADD R10, R11.reuse, UR5 ;  /* 0x000000050b0a7c36 */ /* 0x040fe20008000000 */
[----:B--2---:R-:W-:Y:S01]  /*106c0*/  ISETP.LT.AND P2, PT, R14, UR6, !P0 ;  /* 0x000000060e007c0c */ /* 0x004fe2000c741270 */
[C---:B-----5:R-:W-:Y:S01]  /*106d0*/  VIADD R5, R0.reuse, 0x44 ;  /* 0x0000004400057836 */ /* 0x060fe20000000000 */
[-C--:B------:R-:W-:Y:S01]  /*106e0*/  LEA.HI.X.SX32 R9, R11, R3.reuse, 0x1, P1 ;  /* 0x000000030b097211 */ /* 0x080fe200008f0eff */
[----:B------:R-:W0:Y:S01]  /*106f0*/  LDCU UR6, c[0x0][0x39c] ;  /* 0x00007380ff0677ac */ /* 0x000e220008000800 */
[----:B------:R-:W-:Y:S01]  /*10700*/  SHF.R.S32.HI R11, RZ, 0x8, R12 ;  /* 0x00000008ff0b7819 */ /* 0x000fe2000001140c */
[----:B------:R-:W-:Y:S01]  /*10710*/  VIADD R12, R0, 0x48 ;  /* 0x00000048000c7836 */ /* 0x000fe20000000000 */
[-C--:B------:R-:W-:Y:S01]  /*10720*/  IADD3 R4, P1, PT, R10, R2.reuse, RZ ;  /* 0x000000020a047210 */ /* 0x080fe20007f3e0ff */
[C---:B------:R-:W-:Y:S01]  /*10730*/  VIADD R14, R0.reuse, 0x55 ;  /* 0x00000055000e7836 */ /* 0x040fe20000000000 */
[----:B------:R-:W-:Y:S01]  /*10740*/  PRMT R13, R69, 0x9910, RZ ;  /* 0x00009910450d7816 */ /* 0x000fe200000000ff */
[----:B-1----:R-:W-:Y:S01]  /*10750*/  VIADD R6, R0, 0x45 ;  /* 0x0000004500067836 */ /* 0x002fe20000000000 */
[----:B------:R1:W-:Y:S01]  /*10760*/  @P3 STG.E.U8 desc[UR26][R8.64], R11 ;  /* 0x0000000b08003986 */ /* 0x0003e2000c10111a */
[----:B------:R-:W-:Y:S01]  /*10770*/  ISETP.LT.AND P3, PT, R5, UR7, !P0 ;  /* 0x0000000705007c0c */ /* 0x000fe2000c761270 */
[----:B------:R-:W2:Y:S01]  /*10780*/  LDCU UR7, c[0x0][0x39c] ;  /* 0x00007380ff0777ac */ /* 0x000ea20008000800 */
[C---:B------:R-:W-:Y:S01]  /*10790*/  LEA.HI.X.SX32 R5, R10.reuse, R3, 0x1, P1 ;  /* 0x000000030a057211 */ /* 0x040fe200008f0eff */
[----:B------:R-:W-:Y:S01]  /*107a0*/  VIADD R10, R10, UR5 ;  /* 0x000000050a0a7c36 */ /* 0x000fe20008000000 */
[----:B---3--:R-:W-:Y:S01]  /*107b0*/  ISETP.LT.AND P1, PT, R6, UR4, !P0 ;  /* 0x0000000406007c0c */ /* 0x008fe2000c721270 */
[----:B------:R-:W3:Y:S01]  /*107c0*/  LDCU UR4, c[0x0][0x39c] ;  /* 0x00007380ff0477ac */ /* 0x000ee20008000800 */
[----:B------:R-:W-:Y:S01]  /*107d0*/  SHF.R.S32.HI R13, RZ, 0x8, R13 ;  /* 0x00000008ff0d7819 */ /* 0x000fe2000001140d */
[----:B------:R5:W-:Y:S01]  /*107e0*/  @P4 STG.E.U8 desc[UR26][R4.64], R69 ;  /* 0x0000004504004986 */ /* 0x000be2000c10111a */
[C---:B------:R-:W-:Y:S01]  /*107f0*/  IADD3 R6, P4, PT, R10.reuse, R2, RZ ;  /* 0x000000020a067210 */ /* 0x040fe20007f9e0ff */
[----:B-1----:R-:W-:-:S03]  /*10800*/  VIADD R11, R10, UR5 ;  /* 0x000000050a0b7c36 */ /* 0x002fc60008000000 */
[-C--:B------:R-:W-:Y:S02]  /*10810*/  LEA.HI.X.SX32 R7, R10, R3.reuse, 0x1, P4 ;  /* 0x000000030a077211 */ /* 0x080fe400020f0eff */
[----:B------:R-:W-:Y:S02]  /*10820*/  PRMT R10, R71, 0x9910, RZ ;  /* 0x00009910470a7816 */ /* 0x000fe400000000ff */
[CC--:B------:R-:W-:Y:S01]  /*10830*/  IADD3 R8, P4, PT, R11.reuse, R2.reuse, RZ ;  /* 0x000000020b087210 */ /* 0x0c0fe20007f9e0ff */
[----:B------:R1:W-:Y:S01]  /*10840*/  @P6 STG.E.U8 desc[UR26][R6.64], R13 ;  /* 0x0000000d06006986 */ /* 0x0003e2000c10111a */
[C---:B-----5:R-:W-:Y:S02]  /*10850*/  VIADD R4, R0.reuse, 0x46 ;  /* 0x0000004600047836 */ /* 0x060fe40000000000 */
[C---:B------:R-:W-:Y:S01]  /*10860*/  LEA.HI.X.SX32 R9, R11.reuse, R3, 0x1, P4 ;  /* 0x000000030b097211 */ /* 0x040fe200020f0eff */
[----:B------:R-:W-:Y:S02]  /*10870*/  VIADD R11, R11, UR5 ;  /* 0x000000050b0b7c36 */ /* 0x000fe40008000000 */
[----:B------:R-:W-:Y:S01]  /*10880*/  VIADD R5, R0, 0x47 ;  /* 0x0000004700057836 */ /* 0x000fe20000000000 */
[----:B---3--:R-:W-:Y:S01]  /*10890*/  ISETP.LT.AND P4, PT, R4, UR4, !P0 ;  /* 0x0000000404007c0c */ /* 0x008fe2000c781270 */
[----:B------:R3:W-:Y:S01]  /*108a0*/  @P5 STG.E.U8 desc[UR26][R8.64], R71 ;  /* 0x0000004708005986 */ /* 0x0007e2000c10111a */
[----:B------:R-:W-:Y:S01]  /*108b0*/  IADD3 R4, P5, PT, R11, R2, RZ ;  /* 0x000000020b047210 */ /* 0x000fe20007fbe0ff */
[----:B------:R-:W5:Y:S01]  /*108c0*/  LDCU UR4, c[0x0][0x39c] ;  /* 0x00007380ff0477ac */ /* 0x000f620008000800 */
[----:B0-----:R-:W-:-:S02]  /*108d0*/  ISETP.LT.AND P6, PT, R5, UR6, !P0 ;  /* 0x0000000605007c0c */ /* 0x001fc4000c7c1270 */
[CC--:B------:R-:W-:Y:S01]  /*108e0*/  LEA.HI.X.SX32 R5, R11.reuse, R3.reuse, 0x1, P5 ;  /* 0x000000030b057211 */ /* 0x0c0fe200028f0eff */
[----:B------:R-:W-:Y:S01]  /*108f0*/  VIADD R11, R11, UR5 ;  /* 0x000000050b0b7c36 */ /* 0x000fe20008000000 */
[----:B-1----:R-:W-:Y:S01]  /*10900*/  SHF.R.S32.HI R13, RZ, 0x8, R10 ;  /* 0x00000008ff0d7819 */ /* 0x002fe2000001140a */
[----:B------:R-:W0:Y:S01]  /*10910*/  LDCU UR6, c[0x0][0x39c] ;  /* 0x00007380ff0677ac */ /* 0x000e220008000800 */
[----:B--2---:R-:W-:Y:S01]  /*10920*/  ISETP.LT.AND P5, PT, R12, UR7, !P0 ;  /* 0x000000070c007c0c */ /* 0x004fe2000c7a1270 */
[C---:B------:R-:W-:Y:S02]  /*10930*/  VIADD R10, R11.reuse, UR5 ;  /* 0x000000050b0a7c36 */ /* 0x040fe40008000000 */
[----:B------:R1:W-:Y:S01]  /*10940*/  @P2 STG.E.U8 desc[UR26][R4.64], R13 ;  /* 0x0000000d04002986 */ /* 0x0003e2000c10111a */
[----:B------:R-:W-:Y:S01]  /*10950*/  IADD3 R6, P2, PT, R11, R2, RZ ;  /* 0x000000020b067210 */ /* 0x000fe20007f5e0ff */
[----:B------:R-:W-:Y:S01]  /*10960*/  VIADD R12, R0, 0x49 ;  /* 0x00000049000c7836 */ /* 0x000fe20000000000 */
[----:B---3--:R-:W-:Y:S01]  /*10970*/  PRMT R9, R73, 0x9910, RZ ;  /* 0x0000991049097816 */ /* 0x008fe200000000ff */
[----:B------:R-:W2:Y:S01]  /*10980*/  LDCU UR7, c[0x0][0x39c] ;  /* 0x00007380ff0777ac */ /* 0x000ea20008000800 */
[----:B------:R-:W-:-:S02]  /*10990*/  LEA.HI.X.SX32 R7, R11, R3, 0x1, P2 ;  /* 0x000000030b077211 */ /* 0x000fc400010f0eff */
[CC--:B------:R-:W-:Y:S01]  /*109a0*/  IADD3 R8, P2, PT, R10.reuse, R2.reuse, RZ ;  /* 0x000000020a087210 */ /* 0x0c0fe20007f5e0ff */
[----:B------:R-:W-:Y:S02]  /*109b0*/  IMAD.MOV.U32 R11, RZ, RZ, R9 ;  /* 0x000000ffff0b7224 */ /* 0x000fe400078e0009 */
[----:B------:R3:W-:Y:S01]  /*109c0*/  @P3 STG.E.U8 desc[UR26][R6.64], R73 ;  /* 0x0000004906003986 */ /* 0x0007e2000c10111a */
[CC--:B------:R-:W-:Y:S01]  /*109d0*/  LEA.HI.X.SX32 R9, R10.reuse, R3.reuse, 0x1, P2 ;  /* 0x000000030a097211 */ /* 0x0c0fe200010f0eff */
[----:B------:R-:W-:Y:S01]  /*109e0*/  VIADD R10, R10, UR5 ;  /* 0x000000050a0a7c36 */ /* 0x000fe20008000000 */
[----:B------:R-:W-:Y:S01]  /*109f0*/  SHF.R.S32.HI R11, RZ, 0x8, R11 ;  /* 0x00000008ff0b7819 */ /* 0x000fe2000001140b */
[----:B-1----:R-:W-:Y:S01]  /*10a00*/  VIADD R5, R0, 0x4a ;  /* 0x0000004a00057836 */ /* 0x002fe20000000000 */
[----:B-----5:R-:W-:Y:S01]  /*10a10*/  ISETP.LT.AND P2, PT, R12, UR4, !P0 ;  /* 0x000000040c007c0c */ /* 0x020fe2000c741270 */
[----:B------:R-:W1:Y:S01]  /*10a20*/  LDCU UR4, c[0x0][0x39c] ;  /* 0x00007380ff0477ac */ /* 0x000e620008000800 */
[----:B------:R-:W-:Y:S01]  /*10a30*/  PRMT R13, R75, 0x9910, RZ ;  /* 0x000099104b0d7816 */ /* 0x000fe200000000ff */
[----:B------:R5:W-:Y:S01]  /*10a40*/  @P1 STG.E.U8 desc[UR26][R8.64], R11 ;  /* 0x0000000b08001986 */ /* 0x000be2000c10111a */
[----:B------:R-:W-:Y:S01]  /*10a50*/  IADD3 R4, P1, PT, R10, R2, RZ ;  /* 0x000000020a047210 */ /* 0x000fe20007f3e0ff */
[----:B------:R-:W-:Y:S01]  /*10a60*/  VIADD R12, R0, 0x4b ;  /* 0x0000004b000c7836 */ /* 0x000fe20000000000 */
[----:B0-----:R-:W-:Y:S01]  /*10a70*/  ISETP.LT.AND P3, PT, R5, UR6, !P0 ;  /* 0x0000000605007c0c */ /* 0x001fe2000c761270 */
[----:B------:R-:W0:Y:S01]  /*10a80*/  LDCU UR6, c[0x0][0x39c] ;  /* 0x00007380ff0677ac */ /* 0x000e220008000800 */
[C---:B------:R-:W-:Y:S01]  /*10a90*/  LEA.HI.X.SX32 R5, R10.reuse, R3, 0x1, P1 ;  /* 0x000000030a057211 */ /* 0x040fe200008f0eff */
[----:B------:R-:W-:Y:S01]  /*10aa0*/  VIADD R10, R10, UR5 ;  /* 0x000000050a0a7c36 */ /* 0x000fe20008000000 */
[----:B------:R-:W-:-:S02]  /*10ab0*/  SHF.R.S32.HI R13, RZ, 0x8, R13 ;  /* 0x00000008ff0d7819 */ /* 0x000fc4000001140d */
[----:B--2---:R-:W-:Y:S01]  /*10ac0*/  ISETP.LT.AND P1, PT, R12, UR7, !P0 ;  /* 0x000000070c007c0c */ /* 0x004fe2000c721270 */
[----:B------:R2:W-:Y:S01]  /*10ad0*/  @P4 STG.E.U8 desc[UR26][R4.64], R75 ;  /* 0x0000004b04004986 */ /* 0x0005e2000c10111a */
[CC--:B---3--:R-:W-:Y:S01]  /*10ae0*/  IADD3 R6, P4, PT, R10.reuse, R2.reuse, RZ ;  /* 0x000000020a067210 */ /* 0x0c8fe20007f9e0ff */
[----:B-----5:R-:W-:Y:S01]  /*10af0*/  VIADD R11, R10, UR5 ;  /* 0x000000050a0b7c36 */ /* 0x020fe20008000000 */
[----:B------:R-:W3:Y:S01]  /*10b00*/  LDCU UR7, c[0x0][0x39c] ;  /* 0x00007380ff0777ac */ /* 0x000ee20008000800 */
[----:B------:R-:W-:Y:S01]  /*10b10*/  VIADD R12, R0, 0x4d ;  /* 0x0000004d000c7836 */ /* 0x000fe20000000000 */
[----:B------:R-:W-:Y:S01]  /*10b20*/  LEA.HI.X.SX32 R7, R10, R3, 0x1, P4 ;  /* 0x000000030a077211 */ /* 0x000fe200020f0eff */
[----:B------:R-:W-:Y:S01]  /*10b30*/  VIADD R10, R0, 0x4c ;  /* 0x0000004c000a7836 */ /* 0x000fe20000000000 */
[----:B------:R-:W-:-:S03]  /*10b40*/  IADD3 R8, P4, PT, R11, R2, RZ ;  /* 0x000000020b087210 */ /* 0x000fc60007f9e0ff */
[----:B------:R5:W-:Y:S01]  /*10b50*/  @P6 STG.E.U8 desc[UR26][R6.64], R13 ;  /* 0x0000000d06006986 */ /* 0x000be2000c10111a */
[C---:B------:R-:W-:Y:S01]  /*10b60*/  LEA.HI.X.SX32 R9, R11.reuse, R3, 0x1, P4 ;  /* 0x000000030b097211 */ /* 0x040fe200020f0eff */
[----:B------:R-:W-:Y:S01]  /*10b70*/  VIADD R11, R11, UR5 ;  /* 0x000000050b0b7c36 */ /* 0x000fe20008000000 */
[----:B-1----:R-:W-:Y:S01]  /*10b80*/  ISETP.LT.AND P4, PT, R10, UR4, !P0 ;  /* 0x000000040a007c0c */ /* 0x002fe2000c781270 */
[----:B------:R-:W1:Y:S01]  /*10b90*/  LDCU UR4, c[0x0][0x39c] ;  /* 0x00007380ff0477ac */ /* 0x000e620008000800 */
[----:B------:R-:W-:Y:S01]  /*10ba0*/  PRMT R10, R77, 0x9910, RZ ;  /* 0x000099104d0a7816 */ /* 0x000fe200000000ff */
[----:B------:R3:W-:Y:S01]  /*10bb0*/  @P5 STG.E.U8 desc[UR26][R8.64], R77 ;  /* 0x0000004d08005986 */ /* 0x0007e2000c10111a */
[----:B--2---:R-:W-:-:S04]  /*10bc0*/  IADD3 R4, P5, PT, R11, R2, RZ ;  /* 0x000000020b047210 */ /* 0x004fc80007fbe0ff */
[CC--:B------:R-:W-:Y:S01]  /*10bd0*/  LEA.HI.X.SX32 R5, R11.reuse, R3.reuse, 0x1, P5 ;  /* 0x000000030b057211 */ /* 0x0c0fe200028f0eff */
[----:B------:R-:W-:Y:S01]  /*10be0*/  VIADD R11, R11, UR5 ;  /* 0x000000050b0b7c36 */ /* 0x000fe20008000000 */
[----:B-----5:R-:W-:Y:S02]  /*10bf0*/  SHF.R.S32.HI R13, RZ, 0x8, R10 ;  /* 0x00000008ff0d7819 */ /* 0x020fe4000001140a */
[----:B0-----:R-:W-:Y:S01]  /*10c00*/  ISETP.LT.AND P5, PT, R12, UR6, !P0 ;  /* 0x000000060c007c0c */ /* 0x001fe2000c7a1270 */
[----:B------:R-:W0:Y:S01]  /*10c10*/  LDCU UR6, c[0x0][0x39c] ;  /* 0x00007380ff0677ac */ /* 0x000e220008000800 */
[C---:B------:R-:W-:Y:S01]  /*10c20*/  VIADD R10, R11.reuse, UR5 ;  /* 0x000000050b0a7c36 */ /* 0x040fe20008000000 */
[----:B------:R2:W-:Y:S01]  /*10c30*/  @P2 STG.E.U8 desc[UR26][R4.64], R13 ;  /* 0x0000000d04002986 */ /* 0x0005e2000c10111a */
[----:B------:R-:W-:Y:S01]  /*10c40*/  IADD3 R6, P2, PT, R11, R2, RZ ;  /* 0x000000020b067210 */ /* 0x000fe20007f5e0ff */
[C---:B---3--:R-:W-:Y:S01]  /*10c50*/  VIADD R8, R0.reuse, 0x4e ;  /* 0x0000004e00087836 */ /* 0x048fe20000000000 */
[----:B------:R-:W-:Y:S01]  /*10c60*/  PRMT R12, R79, 0x9910, RZ ;  /* 0x000099104f0c7816 */ /* 0x000fe200000000ff */
[----:B------:R-:W-:Y:S01]  /*10c70*/  VIADD R9, R0, 0x4f ;  /* 0x0000004f00097836 */ /* 0x000fe20000000000 */
[----:B------:R-:W-:-:S02]  /*10c80*/  LEA.HI.X.SX32 R7, R11, R3, 0x1, P2 ;  /* 0x000000030b077211 */ /* 0x000fc400010f0eff */
[----:B-1----:R-:W-:Y:S01]  /*10c90*/  ISETP.LT.AND P2, PT, R8, UR4, !P0 ;  /* 0x0000000408007c0c */ /* 0x002fe2000c741270 */
        /* <DEDUP_REMOVED lines=13> */
[----:B0-----:R-:W-:Y:S01]  /*10d70*/  ISETP.LT.AND P1, PT, R5, UR6, !P0 ;  /* 0x0000000605007c0c */ /* 0x001fe2000c721270 */
[----:B-1----:R-:W-:Y:S01]  /*10d80*/  VIADD R7, R0, 0x51 ;  /* 0x0000005100077836 */ /* 0x002fe20000000000 */
        /* <DEDUP_REMOVED lines=178> */
[CC--:B------:R-:W-:Y:S01]  /*118b0*/  IADD3 R6, P2, PT, R11.reuse, R2.reuse, RZ ;  /* 0x000000020b067210 */ /* 0x0c0fe20007f5e0ff */
[----:B------:R5:W-:Y:S03]  /*118c0*/  @P4 STG.E.U8 desc[UR26][R4.64], R13 ;  /* 0x0000000d04004986 */ /* 0x000be6000c10111a */
[C---:B------:R-:W-:Y:S01]  /*118d0*/  LEA.HI.X.SX32 R7, R11.reuse, R3, 0x1, P2 ;  /* 0x000000030b077211 */ /* 0x040fe200010f0eff */
[----:B------:R-:W-:Y:S01]  /*118e0*/  VIADD R11, R11, UR5 ;  /* 0x000000050b0b7c36 */ /* 0x000fe20008000000 */
[----:B---3--:R-:W-:Y:S01]  /*118f0*/  ISETP.LT.AND P2, PT, R10, UR4, !P0 ;  /* 0x000000040a007c0c */ /* 0x008fe2000c741270 */
[----:B------:R-:W3:Y:S02]  /*11900*/  LDCU UR4, c[0x0][0x39c] ;  /* 0x00007380ff0477ac */ /* 0x000ee40008000800 */
[----:B------:R1:W-:Y:S01]  /*11910*/  @P1 STG.E.U8 desc[UR26][R6.64], R103 ;  /* 0x0000006706001986 */ /* 0x0003e2000c10111a */
[C---:B0-----:R-:W-:Y:S01]  /*11920*/  IADD3 R8, P1, PT, R11.reuse, R2, RZ ;  /* 0x000000020b087210 */ /* 0x041fe20007f3e0ff */
[----:B------:R-:W-:-:S02]  /*11930*/  VIADD R10, R11, UR5 ;  /* 0x000000050b0a7c36 */ /* 0x000fc40008000000 */
[C---:B-----5:R-:W-:Y:S01]  /*11940*/  VIADD R5, R0.reuse, 0x68 ;  /* 0x0000006800057836 */ /* 0x060fe20000000000 */
[-C--:B------:R-:W-:Y:S02]  /*11950*/  LEA.HI.X.SX32 R9, R11, R3.reuse, 0x1, P1 ;  /* 0x000000030b097211 */ /* 0x080fe400008f0eff */
[----:B------:R-:W-:Y:S01]  /*11960*/  SHF.R.S32.HI R11, RZ, 0x8, R12 ;  /* 0x00000008ff0b7819 */ /* 0x000fe2000001140c */
[----:B------:R-:W-:Y:S01]  /*11970*/  VIADD R12, R0, 0x6c ;  /* 0x0000006c000c7836 */ /* 0x000fe20000000000 */
[-C--:B------:R-:W-:Y:S02]  /*11980*/  IADD3 R4, P4, PT, R10, R2.reuse, RZ ;  /* 0x000000020a047210 */ /* 0x080fe40007f9e0ff */
[----:B--2---:R-:W-:Y:S01]  /*11990*/  ISETP.LT.AND P1, PT, R14, UR6, !P0 ;  /* 0x000000060e007c0c */ /* 0x004fe2000c721270 */
[----:B-1----:R-:W-:Y:S01]  /*119a0*/  VIADD R6, R0, 0x69 ;  /* 0x0000006900067836 */ /* 0x002fe20000000000 */
[----:B------:R0:W-:Y:S01]  /*119b0*/  @P6 STG.E.U8 desc[UR26][R8.64], R11 ;  /* 0x0000000b08006986 */ /* 0x0001e2000c10111a */
[----:B------:R-:W-:Y:S01]  /*119c0*/  ISETP.LT.AND P6, PT, R5, UR7, !P0 ;  /* 0x0000000705007c0c */ /* 0x000fe2000c7c1270 */
[----:B------:R-:W1:Y:S01]  /*119d0*/  LDCU UR6, c[0x0][0x39c] ;  /* 0x00007380ff0677ac */ /* 0x000e620008000800 */
[CC--:B------:R-:W-:Y:S01]  /*119e0*/  LEA.HI.X.SX32 R5, R10.reuse, R3.reuse, 0x1, P4 ;  /* 0x000000030a057211 */ /* 0x0c0fe200020f0eff */
[----:B------:R-:W-:Y:S01]  /*119f0*/  VIADD R10, R10, UR5 ;  /* 0x000000050a0a7c36 */ /* 0x000fe20008000000 */
[----:B---3--:R-:W-:Y:S01]  /*11a00*/  ISETP.LT.AND P4, PT, R6, UR4, !P0 ;  /* 0x0000000406007c0c */ /* 0x008fe2000c781270 */
[----:B------:R-:W2:Y:S01]  /*11a10*/  LDCU UR4, c[0x0][0x39c] ;  /* 0x00007380ff0477ac */ /* 0x000ea20008000800 */
[----:B------:R-:W-:Y:S01]  /*11a20*/  PRMT R13, R105, 0x9910, RZ ;  /* 0x00009910690d7816 */ /* 0x000fe200000000ff */
[----:B------:R3:W-:Y:S01]  /*11a30*/  @P3 STG.E.U8 desc[UR26][R4.64], R105 ;  /* 0x0000006904003986 */ /* 0x0007e2000c10111a */
[C---:B------:R-:W-:Y:S01]  /*11a40*/  IADD3 R6, P3, PT, R10.reuse, R2, RZ ;  /* 0x000000020a067210 */ /* 0x040fe20007f7e0ff */
[----:B------:R-:W5:Y:S01]  /*11a50*/  LDCU UR7, c[0x0][0x39c] ;  /* 0x00007380ff0777ac */ /* 0x000f620008000800 */
[----:B------:R-:W-:Y:S01]  /*11a60*/  SHF.R.S32.HI R13, RZ, 0x8, R13 ;  /* 0x00000008ff0d7819 */ /* 0x000fe2000001140d */
[C---:B0-----:R-:W-:Y:S01]  /*11a70*/  VIADD R11, R10.reuse, UR5 ;  /* 0x000000050a0b7c36 */ /* 0x041fe20008000000 */
[----:B------:R-:W-:Y:S01]  /*11a80*/  LEA.HI.X.SX32 R7, R10, R3, 0x1, P3 ;  /* 0x000000030a077211 */ /* 0x000fe200018f0eff */
[----:B------:R-:W-:Y:S01]  /*11a90*/  VIADD R14, R0, 0x79 ;  /* 0x00000079000e7836 */ /* 0x000fe20000000000 */
[----:B------:R-:W-:-:S02]  /*11aa0*/  PRMT R10, R107, 0x9910, RZ ;  /* 0x000099106b0a7816 */ /* 0x000fc400000000ff */
[CC--:B------:R-:W-:Y:S01]  /*11ab0*/  IADD3 R8, P3, PT, R11.reuse, R2.reuse, RZ ;  /* 0x000000020b087210 */ /* 0x0c0fe20007f7e0ff */
[----:B------:R0:W-:Y:S01]  /*11ac0*/  @P5 STG.E.U8 desc[UR26][R6.64], R13 ;  /* 0x0000000d06005986 */ /* 0x0001e2000c10111a */
[C---:B---3--:R-:W-:Y:S02]  /*11ad0*/  VIADD R4, R0.reuse, 0x6a ;  /* 0x0000006a00047836 */ /* 0x048fe40000000000 */
[C---:B------:R-:W-:Y:S01]  /*11ae0*/  LEA.HI.X.SX32 R9, R11.reuse, R3, 0x1, P3 ;  /* 0x000000030b097211 */ /* 0x040fe200018f0eff */
[----:B------:R-:W-:Y:S02]  /*11af0*/  VIADD R11, R11, UR5 ;  /* 0x000000050b0b7c36 */ /* 0x000fe40008000000 */
[----:B------:R-:W-:Y:S01]  /*11b00*/  VIADD R5, R0, 0x6b ;  /* 0x0000006b00057836 */ /* 0x000fe20000000000 */
[----:B--2---:R-:W-:Y:S01]  /*11b10*/  ISETP.LT.AND P3, PT, R4, UR4, !P0 ;  /* 0x0000000404007c0c */ /* 0x004fe2000c761270 */
[----:B------:R2:W-:Y:S01]  /*11b20*/  @P2 STG.E.U8 desc[UR26][R8.64], R107 ;  /* 0x0000006b08002986 */ /* 0x0005e2000c10111a */
[----:B------:R-:W-:Y:S01]  /*11b30*/  IADD3 R4, P2, PT, R11, R2, RZ ;  /* 0x000000020b047210 */ /* 0x000fe20007f5e0ff */
[----:B------:R-:W3:Y:S01]  /*11b40*/  LDCU UR4, c[0x0][0x39c] ;  /* 0x00007380ff0477ac */ /* 0x000ee20008000800 */
[----:B-1----:R-:W-:-:S02]  /*11b50*/  ISETP.LT.AND P5, PT, R5, UR6, !P0 ;  /* 0x0000000605007c0c */ /* 0x002fc4000c7a1270 */
[CC--:B------:R-:W-:Y:S01]  /*11b60*/  LEA.HI.X.SX32 R5, R11.reuse, R3.reuse, 0x1, P2 ;  /* 0x000000030b057211 */ /* 0x0c0fe200010f0eff */
[----:B------:R-:W-:Y:S01]  /*11b70*/  VIADD R11, R11, UR5 ;  /* 0x000000050b0b7c36 */ /* 0x000fe20008000000 */
[----:B0-----:R-:W-:Y:S01]  /*11b80*/  SHF.R.S32.HI R13, RZ, 0x8, R10 ;  /* 0x00000008ff0d7819 */ /* 0x001fe2000001140a */
[----:B------:R-:W0:Y:S01]  /*11b90*/  LDCU UR6, c[0x0][0x39c] ;  /* 0x00007380ff0677ac */ /* 0x000e220008000800 */
[----:B-----5:R-:W-:Y:S01]  /*11ba0*/  ISETP.LT.AND P2, PT, R12, UR7, !P0 ;  /* 0x000000070c007c0c */ /* 0x020fe2000c741270 */
[C---:B------:R-:W-:Y:S02]  /*11bb0*/  VIADD R10, R11.reuse, UR5 ;  /* 0x000000050b0a7c36 */ /* 0x040fe40008000000 */
[----:B------:R1:W-:Y:S01]  /*11bc0*/  @P1 STG.E.U8 desc[UR26][R4.64], R13 ;  /* 0x0000000d04001986 */ /* 0x0003e2000c10111a */
[----:B------:R-:W-:Y:S01]  /*11bd0*/  IADD3 R6, P1, PT, R11, R2, RZ ;  /* 0x000000020b067210 */ /* 0x000fe20007f3e0ff */
[----:B------:R-:W-:Y:S01]  /*11be0*/  VIADD R12, R0, 0x6d ;  /* 0x0000006d000c7836 */ /* 0x000fe20000000000 */
[----:B--2---:R-:W-:Y:S01]  /*11bf0*/  PRMT R9, R109, 0x9910, RZ ;  /* 0x000099106d097816 */ /* 0x004fe200000000ff */
        /* <DEDUP_REMOVED lines=9> */
[----:B---3--:R-:W-:Y:S01]  /*11c90*/  ISETP.LT.AND P1, PT, R12, UR4, !P0 ;  /* 0x000000040c007c0c */ /* 0x008fe2000c721270 */
        /* <DEDUP_REMOVED lines=12> */
[CC--:B-----5:R-:W-:Y:S01]  /*11d60*/  IADD3 R6, P3, PT, R10.reuse, R2.reuse, RZ ;  /* 0x000000020a067210 */ /* 0x0e0fe20007f7e0ff */
[----:B---3--:R-:W-:Y:S01]  /*11d70*/  VIADD R11, R10, UR5 ;  /* 0x000000050a0b7c36 */ /* 0x008fe20008000000 */
        /* <DEDUP_REMOVED lines=18> */
[----:B------:R-:W-:Y:S01]  /*11ea0*/  PRMT R12, R115, 0x9910, RZ ;  /* 0x00009910730c7816 */ /* 0x000fe200000000ff */
[----:B------:R2:W-:Y:S01]  /*11eb0*/  @P1 STG.E.U8 desc[UR26][R4.64], R13 ;  /* 0x0000000d04001986 */ /* 0x0005e2000c10111a */
[CC--:B------:R-:W-:Y:S01]  /*11ec0*/  IADD3 R6, P1, PT, R11.reuse, R2.reuse, RZ ;  /* 0x000000020b067210 */ /* 0x0c0fe20007f3e0ff */
[C---:B---3--:R-:W-:Y:S02]  /*11ed0*/  VIADD R8, R0.reuse, 0x72 ;  /* 0x0000007200087836 */ /* 0x048fe40000000000 */
[C---:B------:R-:W-:Y:S01]  /*11ee0*/  VIADD R10, R11.reuse, UR5 ;  /* 0x000000050b0a7c36 */ /* 0x040fe20008000000 */
[-C--:B------:R-:W-:Y:S01]  /*11ef0*/  LEA.HI.X.SX32 R7, R11, R3.reuse, 0x1, P1 ;  /* 0x000000030b077211 */ /* 0x080fe200008f0eff */
[----:B------:R-:W-:Y:S01]  /*11f00*/  VIADD R9, R0, 0x73 ;  /* 0x0000007300097836 */ /* 0x000fe20000000000 */
[----:B-1----:R-:W-:Y:S01]  /*11f10*/  ISETP.LT.AND P1, PT, R8, UR4, !P0 ;  /* 0x0000000408007c0c */ /* 0x002fe2000c721270 */
[----:B------:R-:W-:Y:S01]  /*11f20*/  IMAD.MOV.U32 R11, RZ, RZ, R12 ;  /* 0x000000ffff0b7224 */ /* 0x000fe200078e000c */
[CC--:B------:R-:W-:Y:S01]  /*11f30*/  IADD3 R8, P5, PT, R10.reuse, R2.reuse, RZ ;  /* 0x000000020a087210 */ /* 0x0c0fe20007fbe0ff */
[----:B------:R1:W-:Y:S01]  /*11f40*/  @P6 STG.E.U8 desc[UR26][R6.64], R115 ;  /* 0x0000007306006986 */ /* 0x0003e2000c10111a */
[----:B------:R-:W-:Y:S01]  /*11f50*/  ISETP.LT.AND P6, PT, R9, UR7, !P0 ;  /* 0x0000000709007c0c */ /* 0x000fe2000c7c1270 */
[----:B------:R-:W3:Y:S01]  /*11f60*/  LDCU UR4, c[0x0][0x39c] ;  /* 0x00007380ff0477ac */ /* 0x000ee20008000800 */
[CC--:B------:R-:W-:Y:S01]  /*11f70*/  LEA.HI.X.SX32 R9, R10.reuse, R3.reuse, 0x1, P5 ;  /* 0x000000030a097211 */ /* 0x0c0fe200028f0eff */
[----:B------:R-:W-:Y:S01]  /*11f80*/  VIADD R10, R10, UR5 ;  /* 0x000000050a0a7c36 */ /* 0x000fe20008000000 */
[----:B------:R-:W-:Y:S01]  /*11f90*/  SHF.R.S32.HI R11, RZ, 0x8, R11 ;  /* 0x00000008ff0b7819 */ /* 0x000fe2000001140b */
[C---:B--2---:R-:W-:Y:S01]  /*11fa0*/  VIADD R5, R0.reuse, 0x74 ;  /* 0x0000007400057836 */ /* 0x044fe20000000000 */
[----:B------:R-:W2:Y:S01]  /*11fb0*/  LDCU UR7, c[0x0][0x39c] ;  /* 0x00007380ff0777ac */ /* 0x000ea20008000800 */
[----:B------:R-:W-:Y:S01]  /*11fc0*/  PRMT R13, R117, 0x9910, RZ ;  /* 0x00009910750d7816 */ /* 0x000fe200000000ff */
[----:B------:R-:W-:Y:S01]  /*11fd0*/  VIADD R12, R0, 0x78 ;  /* 0x00000078000c7836 */ /* 0x000fe20000000000 */
[----:B------:R5:W-:Y:S01]  /*11fe0*/  @P4 STG.E.U8 desc[UR26][R8.64], R11 ;  /* 0x0000000b08004986 */ /* 0x000be2000c10111a */
[----:B------:R-:W-:Y:S01]  /*11ff0*/  IADD3 R4, P4, PT, R10, R2, RZ ;  /* 0x000000020a047210 */ /* 0x000fe20007f9e0ff */
[----:B-1----:R-:W-:Y:S01]  /*12000*/  VIADD R7, R0, 0x75 ;  /* 0x0000007500077836 */ /* 0x002fe20000000000 */
[----:B0-----:R-:W-:Y:S01]  /*12010*/  ISETP.LT.AND P5, PT, R5, UR6, !P0 ;  /* 0x0000000605007c0c */ /* 0x001fe2000c7a1270 */
[----:B------:R-:W0:Y:S01]  /*12020*/  LDCU UR6, c[0x0][0x39c] ;  /* 0x00007380ff0677ac */ /* 0x000e220008000800 */
[C---:B------:R-:W-:Y:S01]  /*12030*/  LEA.HI.X.SX32 R5, R10.reuse, R3, 0x1, P4 ;  /* 0x000000030a057211 */ /* 0x040fe200020f0eff */
[----:B------:R-:W-:Y:S01]  /*12040*/  VIADD R10, R10, UR5 ;  /* 0x000000050a0a7c36 */ /* 0x000fe20008000000 */
[----:B------:R-:W-:-:S03]  /*12050*/  SHF.R.S32.HI R13, RZ, 0x8, R13 ;  /* 0x00000008ff0d7819 */ /* 0x000fc6000001140d */
[----:B------:R1:W-:Y:S01]  /*12060*/  @P3 STG.E.U8 desc[UR26][R4.64], R117 ;  /* 0x0000007504003986 */ /* 0x0003e2000c10111a */
[CC--:B------:R-:W-:Y:S01]  /*12070*/  IADD3 R6, P3, PT, R10.reuse, R2.reuse, RZ ;  /* 0x000000020a067210 */ /* 0x0c0fe20007f7e0ff */
[----:B-----5:R-:W-:Y:S01]  /*12080*/  VIADD R11, R10, UR5 ;  /* 0x000000050a0b7c36 */ /* 0x020fe20008000000 */
[----:B---3--:R-:W-:Y:S01]  /*12090*/  ISETP.LT.AND P4, PT, R7, UR4, !P0 ;  /* 0x0000000407007c0c */ /* 0x008fe2000c781270 */
[----:B------:R-:W-:Y:S01]  /*120a0*/  VIADD R9, R0, 0x76 ;  /* 0x0000007600097836 */ /* 0x000fe20000000000 */
[-C--:B------:R-:W-:Y:S01]  /*120b0*/  LEA.HI.X.SX32 R7, R10, R3.reuse, 0x1, P3 ;  /* 0x000000030a077211 */ /* 0x080fe200018f0eff */
[----:B------:R-:W-:Y:S01]  /*120c0*/  VIADD R10, R0, 0x77 ;  /* 0x00000077000a7836 */ /* 0x000fe20000000000 */
[----:B------:R-:W-:Y:S01]  /*120d0*/  IADD3 R8, P3, PT, R11, R2, RZ ;  /* 0x000000020b087210 */ /* 0x000fe20007f7e0ff */
[----:B------:R-:W3:Y:S02]  /*120e0*/  LDCU UR4, c[0x0][0x39c] ;  /* 0x00007380ff0477ac */ /* 0x000ee40008000800 */
        /* <DEDUP_REMOVED lines=8> */
[C---:B------:R-:W-:Y:S01]  /*12170*/  IADD3 R4, P1, PT, R11.reuse, R2, RZ ;  /* 0x000000020b047210 */ /* 0x040fe20007f3e0ff */
[C---:B------:R-:W-:Y:S01]  /*12180*/  VIADD R10, R11.reuse, UR5 ;  /* 0x000000050b0a7c36 */ /* 0x040fe20008000000 */
[----:B------:R-:W1:Y:S01]  /*12190*/  LDCU UR6, c[0x0][0x39c] ;  /* 0x00007380ff0677ac */ /* 0x000e620008000800 */
[----:B-----5:R-:W-:Y:S01]  /*121a0*/  IMAD.MOV.U32 R6, RZ, RZ, R5 ;  /* 0x000000ffff067224 */ /* 0x020fe200078e0005 */
[----:B------:R-:W-:Y:S01]  /*121b0*/  LEA.HI.X.SX32 R5, R11, R3, 0x1, P1 ;  /* 0x000000030b057211 */ /* 0x000fe200008f0eff */
[----:B------:R-:W-:-:S03]  /*121c0*/  VIADD R13, R0, 0x7a ;  /* 0x0000007a000d7836 */ /* 0x000fc60000000000 */
[----:B------:R-:W-:Y:S02]  /*121d0*/  SHF.R.S32.HI R11, RZ, 0x8, R6 ;  /* 0x00000008ff0b7819 */ /* 0x000fe40000011406 */
[----:B------:R-:W-:-:S03]  /*121e0*/  IADD3 R6, P1, PT, R10, R2, RZ ;  /* 0x000000020a067210 */ /* 0x000fc60007f3e0ff */
[----:B------:R5:W-:Y:S01]  /*121f0*/  @P6 STG.E.U8 desc[UR26][R4.64], R11 ;  /* 0x0000000b04006986 */ /* 0x000be2000c10111a */
[CC--:B------:R-:W-:Y:S01]  /*12200*/  LEA.HI.X.SX32 R7, R10.reuse, R3.reuse, 0x1, P1 ;  /* 0x000000030a077211 */ /* 0x0c0fe200008f0eff */
[----:B------:R-:W-:Y:S01]  /*12210*/  VIADD R10, R10, UR5 ;  /* 0x000000050a0a7c36 */ /* 0x000fe20008000000 */
[----:B---3--:R-:W-:Y:S01]  /*12220*/  ISETP.LT.AND P1, PT, R12, UR4, !P0 ;  /* 0x000000040c007c0c */ /* 0x008fe2000c721270 */
[----:B------:R-:W3:Y:S01]  /*12230*/  LDCU UR4, c[0x0][0x39c] ;  /* 0x00007380ff0477ac */ /* 0x000ee20008000800 */
[----:B------:R-:W-:Y:S01]  /*12240*/  PRMT R12, R121, 0x9910, RZ ;  /* 0x00009910790c7816 */ /* 0x000fe200000000ff */
[----:B------:R4:W-:Y:S01]  /*12250*/  @P5 STG.E.U8 desc[UR26][R6.64], R121 ;  /* 0x0000007906005986 */ /* 0x0009e2000c10111a */
[----:B0-----:R-:W-:Y:S02]  /*12260*/  IADD3 R8, P5, PT, R10, R2, RZ ;  /* 0x000000020a087210 */ /* 0x001fe40007fbe0ff */
[----:B-1----:R-:W-:Y:S01]  /*12270*/  ISETP.LT.AND P6, PT, R14, UR6, !P0 ;  /* 0x000000060e007c0c */ /* 0x002fe2000c7c1270 */
[----:B------:R-:W0:Y:S01]  /*12280*/  LDCU UR6, c[0x0][0x39c] ;  /* 0x00007380ff0677ac */ /* 0x000e220008000800 */
[C---:B------:R-:W-:Y:S01]  /*12290*/  LEA.HI.X.SX32 R9, R10.reuse, R3, 0x1, P5 ;  /* 0x000000030a097211 */ /* 0x040fe200028f0eff */
[----:B------:R-:W-:Y:S01]  /*122a0*/  VIADD R10, R10, UR5 ;  /* 0x000000050a0a7c36 */ /* 0x000fe20008000000 */
[----:B-----5:R-:W-:Y:S01]  /*122b0*/  SHF.R.S32.HI R11, RZ, 0x8, R12 ;  /* 0x00000008ff0b7819 */ /* 0x020fe2000001140c */
[----:B------:R-:W-:Y:S01]  /*122c0*/  VIADD R12, R0, 0x7c ;  /* 0x0000007c000c7836 */ /* 0x000fe20000000000 */
[----:B--2---:R-:W-:-:S02]  /*122d0*/  ISETP.LT.AND P5, PT, R13, UR7, !P0 ;  /* 0x000000070d007c0c */ /* 0x004fc4000c7a1270 */
[----:B------:R-:W-:Y:S01]  /*122e0*/  PRMT R13, R123, 0x9910, RZ ;  /* 0x000099107b0d7816 */ /* 0x000fe200000000ff */
[----:B------:R1:W-:Y:S01]  /*122f0*/  @P4 STG.E.U8 desc[UR26][R8.64], R11 ;  /* 0x0000000b08004986 */ /* 0x0003e2000c10111a */
[-C--:B------:R-:W-:Y:S01]  /*12300*/  IADD3 R4, P4, PT, R10, R2.reuse, RZ ;  /* 0x000000020a047210 */ /* 0x080fe20007f9e0ff */
[----:B----4-:R-:W-:Y:S01]  /*12310*/  VIADD R6, R0, 0x7b ;  /* 0x0000007b00067836 */ /* 0x010fe20000000000 */
[----:B------:R-:W-:Y:S02]  /*12320*/  SHF.R.S32.HI R13, RZ, 0x8, R13 ;  /* 0x00000008ff0d7819 */ /* 0x000fe4000001140d */
[C---:B------:R-:W-:Y:S01]  /*12330*/  LEA.HI.X.SX32 R5, R10.reuse, R3, 0x1, P4 ;  /* 0x000000030a057211 */ /* 0x040fe200020f0eff */
[----:B------:R-:W-:Y:S01]  /*12340*/  VIADD R10, R10, UR5 ;  /* 0x000000050a0a7c36 */ /* 0x000fe20008000000 */
[----:B---3--:R-:W-:Y:S01]  /*12350*/  ISETP.LT.AND P4, PT, R6, UR4, !P0 ;  /* 0x0000000406007c0c */ /* 0x008fe2000c781270 */
[----:B------:R-:W2:Y:S02]  /*12360*/  LDCU UR4, c[0x0][0x39c] ;  /* 0x00007380ff0477ac */ /* 0x000ea40008000800 */
[----:B------:R3:W-:Y:S01]  /*12370*/  @P2 STG.E.U8 desc[UR26][R4.64], R123 ;  /* 0x0000007b04002986 */ /* 0x0007e2000c10111a */
[C---:B------:R-:W-:Y:S01]  /*12380*/  IADD3 R6, P2, PT, R10.reuse, R2, RZ ;  /* 0x000000020a067210 */ /* 0x040fe20007f5e0ff */
[----:B-1----:R-:W-:-:S03]  /*12390*/  VIADD R11, R10, UR5 ;  /* 0x000000050a0b7c36 */ /* 0x002fc60008000000 */
[-C--:B------:R-:W-:Y:S01]  /*123a0*/  LEA.HI.X.SX32 R7, R10, R3.reuse, 0x1, P2 ;  /* 0x000000030a077211 */ /* 0x080fe200010f0eff */
[C---:B------:R-:W-:Y:S01]  /*123b0*/  VIADD R10, R0.reuse, 0x7d ;  /* 0x0000007d000a7836 */ /* 0x040fe20000000000 */
[CC--:B------:R-:W-:Y:S01]  /*123c0*/  IADD3 R8, P2, PT, R11.reuse, R2.reuse, RZ ;  /* 0x000000020b087210 */ /* 0x0c0fe20007f5e0ff */
[----:B------:R-:W-:Y:S02]  /*123d0*/  VIADD R0, R0, 0x7f ;  /* 0x0000007f00007836 */ /* 0x000fe40000000000 */
[----:B------:R1:W-:Y:S01]  /*123e0*/  @P3 STG.E.U8 desc[UR26][R6.64], R13 ;  /* 0x0000000d06003986 */ /* 0x0003e2000c10111a */
[CC--:B------:R-:W-:Y:S01]  /*123f0*/  LEA.HI.X.SX32 R9, R11.reuse, R3.reuse, 0x1, P2 ;  /* 0x000000030b097211 */ /* 0x0c0fe200010f0eff */
[----:B------:R-:W-:Y:S01]  /*12400*/  VIADD R11, R11, UR5 ;  /* 0x000000050b0b7c36 */ /* 0x000fe20008000000 */
[----:B0-----:R-:W-:Y:S01]  /*12410*/  ISETP.LT.AND P3, PT, R12, UR6, !P0 ;  /* 0x000000060c007c0c */ /* 0x001fe2000c761270 */
[----:B------:R-:W0:Y:S02]  /*12420*/  LDCU UR6, c[0x0][0x39c] ;  /* 0x00007380ff0677ac */ /* 0x000e240008000800 */
[----:B------:R4:W-:Y:S01]  /*12430*/  @P1 STG.E.U8 desc[UR26][R8.64], R125 ;  /* 0x0000007d08001986 */ /* 0x0009e2000c10111a */
[----:B--2---:R-:W-:Y:S01]  /*12440*/  ISETP.LT.AND P2, PT, R10, UR4, !P0 ;  /* 0x000000040a007c0c */ /* 0x004fe2000c741270 */
[C---:B------:R-:W-:Y:S01]  /*12450*/  VIADD R10, R11.reuse, UR5 ;  /* 0x000000050b0a7c36 */ /* 0x040fe20008000000 */
[CC--:B---3--:R-:W-:Y:S01]  /*12460*/  IADD3 R4, P1, PT, R11.reuse, R2.reuse, RZ ;  /* 0x000000020b047210 */ /* 0x0c8fe20007f3e0ff */
[----:B------:R-:W2:Y:S03]  /*12470*/  LDCU UR4, c[0x0][0x39c] ;  /* 0x00007380ff0477ac */ /* 0x000ea60008000800 */
[----:B------:R-:W-:Y:S01]  /*12480*/  LEA.HI.X.SX32 R5, R11, R3, 0x1, P1 ;  /* 0x000000030b057211 */ /* 0x000fe200008f0eff */
[C---:B------:R-:W-:Y:S01]  /*12490*/  VIADD R11, R10.reuse, UR5 ;  /* 0x000000050a0b7c36 */ /* 0x040fe20008000000 */
[----:B-1----:R-:W-:-:S03]  /*124a0*/  IADD3 R6, P1, PT, R10, R2, RZ ;  /* 0x000000020a067210 */ /* 0x002fc60007f3e0ff */
[C---:B------:R-:W-:Y:S01]  /*124b0*/  VIADD R13, R11.reuse, UR5 ;  /* 0x000000050b0d7c36 */ /* 0x040fe20008000000 */
[----:B------:R1:W-:Y:S01]  /*124c0*/  @P6 STG.E.U8 desc[UR26][R4.64], R17 ;  /* 0x0000001104006986 */ /* 0x0003e2000c10111a */
[-C--:B----4-:R-:W-:Y:S02]  /*124d0*/  IADD3 R8, P6, PT, R11, R2.reuse, RZ ;  /* 0x000000020b087210 */ /* 0x090fe40007fde0ff */
[----:B------:R-:W-:Y:S01]  /*124e0*/  VIADD R14, R13, UR5 ;  /* 0x000000050d0e7c36 */ /* 0x000fe20008000000 */
[-C--:B------:R-:W-:Y:S02]  /*124f0*/  LEA.HI.X.SX32 R7, R10, R3.reuse, 0x1, P1 ;  /* 0x000000030a077211 */ /* 0x080fe400008f0eff */
[-C--:B------:R-:W-:Y:S01]  /*12500*/  LEA.HI.X.SX32 R9, R11, R3.reuse, 0x1, P6 ;  /* 0x000000030b097211 */ /* 0x080fe200030f0eff */
[C---:B------:R-:W-:Y:S01]  /*12510*/  VIADD R15, R14.reuse, UR5 ;  /* 0x000000050e0f7c36 */ /* 0x040fe20008000000 */
[-C--:B------:R-:W-:Y:S01]  /*12520*/  IADD3 R10, P1, PT, R13, R2.reuse, RZ ;  /* 0x000000020d0a7210 */ /* 0x080fe20007f3e0ff */
[----:B------:R3:W-:Y:S01]  /*12530*/  @P5 STG.E.U8 desc[UR26][R6.64], R127 ;  /* 0x0000007f06005986 */ /* 0x0007e2000c10111a */
[----:B------:R-:W-:Y:S01]  /*12540*/  IADD3 R12, P6, PT, R14, R2, RZ ;  /* 0x000000020e0c7210 */ /* 0x000fe20007fde0ff */
[----:B------:R-:W-:Y:S01]  /*12550*/  VIADD R16, R15, UR5 ;  /* 0x000000050f107c36 */ /* 0x000fe20008000000 */
[----:B------:R-:W-:-:S02]  /*12560*/  LEA.HI.X.SX32 R11, R13, R3, 0x1, P1 ;  /* 0x000000030d0b7211 */ /* 0x000fc400008f0eff */
[-C--:B------:R-:W-:Y:S02]  /*12570*/  LEA.HI.X.SX32 R13, R14, R3.reuse, 0x1, P6 ;  /* 0x000000030e0d7211 */ /* 0x080fe400030f0eff */
[-C--:B-1----:R-:W-:Y:S02]  /*12580*/  IADD3 R4, P6, PT, R16, R2.reuse, RZ ;  /* 0x0000000210047210 */ /* 0x082fe40007fde0ff */
[----:B--2---:R-:W-:Y:S02]  /*12590*/  ISETP.LT.AND P1, PT, R18, UR4, !P0 ;  /* 0x0000000412007c0c */ /* 0x004fe4000c721270 */
[----:B------:R-:W-:Y:S02]  /*125a0*/  LEA.HI.X.SX32 R5, R16, R3, 0x1, P6 ;  /* 0x0000000310057211 */ /* 0x000fe400030f0eff */
[----:B0-----:R-:W-:Y:S02]  /*125b0*/  ISETP.LT.AND P0, PT, R0, UR6, !P0 ;  /* 0x0000000600007c0c */ /* 0x001fe4000c701270 */
[----:B------:R-:W-:-:S02]  /*125c0*/  IADD3 R2, P6, PT, R15, R2, RZ ;  /* 0x000000020f027210 */ /* 0x000fc40007fde0ff */
[----:B------:R-:W-:Y:S02]  /*125d0*/  PRMT R0, R127, 0x9910, RZ ;  /* 0x000099107f007816 */ /* 0x000fe400000000ff */
[----:B------:R-:W-:Y:S02]  /*125e0*/  PRMT R17, R129, 0x9910, RZ ;  /* 0x0000991081117816 */ /* 0x000fe400000000ff */
[----:B------:R-:W-:Y:S02]  /*125f0*/  LEA.HI.X.SX32 R3, R15, R3, 0x1, P6 ;  /* 0x000000030f037211 */ /* 0x000fe400030f0eff */
[----:B------:R-:W-:Y:S02]  /*12600*/  SHF.R.S32.HI R15, RZ, 0x8, R0 ;  /* 0x00000008ff0f7819 */ /* 0x000fe40000011400 */
[----:B------:R-:W-:-:S03]  /*12610*/  SHF.R.S32.HI R17, RZ, 0x8, R17 ;  /* 0x00000008ff117819 */ /* 0x000fc60000011411 */
[----:B------:R3:W-:Y:S04]  /*12620*/  @P4 STG.E.U8 desc[UR26][R8.64], R15 ;  /* 0x0000000f08004986 */ /* 0x0007e8000c10111a */
[----:B------:R3:W-:Y:S04]  /*12630*/  @P3 STG.E.U8 desc[UR26][R10.64], R129 ;  /* 0x000000810a003986 */ /* 0x0007e8000c10111a */
[----:B------:R3:W-:Y:S04]  /*12640*/  @P2 STG.E.U8 desc[UR26][R12.64], R17 ;  /* 0x000000110c002986 */ /* 0x0007e8000c10111a */
[----:B------:R3:W-:Y:S04]  /*12650*/  @P1 STG.E.U8 desc[UR26][R2.64], R131 ;  /* 0x0000008302001986 */ /* 0x0007e8000c10111a */
[----:B------:R3:W-:Y:S01]  /*12660*/  @P0 STG.E.U8 desc[UR26][R4.64], R19 ;  /* 0x0000001304000986 */ /* 0x0007e2000c10111a */
[----:B------:R-:W-:Y:S06]  /*12670*/  BAR.SYNC.DEFER_BLOCKING 0x0 ;  /* 0x0000000000007b1d */ /* 0x000fec0000010000 */
[----:B------:R-:W-:Y:S05]  /*12680*/  BRA.U UP0, `(.L_x_13) ;  /* 0x0000000100a07547 */ /* 0x000fea000b800000 */
[----:B------:R-:W0:Y:S01]  /*12690*/  S2UR UR5, SR_CgaCtaId ;  /* 0x00000000000579c3 */ /* 0x000e220000008800 */
[----:B------:R-:W-:Y:S01]  /*126a0*/  NOP ;  /* 0x0000000000007918 */ /* 0x000fe20000000000 */
[----:B------:R-:W-:Y:S01]  /*126b0*/  UMOV UR4, 0x50 ;  /* 0x0000005000047882 */ /* 0x000fe20000000000 */
[----:B------:R-:W-:Y:S02]  /*126c0*/  IMAD.U32 R0, RZ, RZ, UR12 ;  /* 0x0000000cff007e24 */ /* 0x000fe4000f8e00ff */
[----:B---3--:R-:W-:Y:S02]  /*126d0*/  IMAD.MOV.U32 R3, RZ, RZ, 0xf ;  /* 0x0000000fff037424 */ /* 0x008fe400078e00ff */
[----:B------:R-:W-:Y:S01]  /*126e0*/  IMAD.MOV.U32 R7, RZ, RZ, 0x1 ;  /* 0x00000001ff077424 */ /* 0x000fe200078e00ff */
[----:B------:R-:W-:-:S04]  /*126f0*/  LOP3.LUT R0, R0, 0xffff, RZ, 0xc0, !PT ;  /* 0x0000ffff00007812 */ /* 0x000fc800078ec0ff */
[----:B------:R-:W-:-:S05]  /*12700*/  SHF.R.U32.HI R0, RZ, 0x5, R0 ;  /* 0x00000005ff007819 */ /* 0x000fca0000011600 */
[----:B------:R-:W-:Y:S01]  /*12710*/  VIADD R2, R0, 0x10 ;  /* 0x0000001000027836 */ /* 0x000fe20000000000 */
[----:B------:R-:W-:Y:S01]  /*12720*/  SHF.L.U32 R0, R3, R0, RZ ;  /* 0x0000000003007219 */ /* 0x000fe200000006ff */
[----:B0-----:R-:W-:-:S03]  /*12730*/  ULEA UR6, UR5, UR4, 0x18 ;  /* 0x0000000405067291 */ /* 0x001fc6000f8ec0ff */
[----:B------:R-:W-:-:S04]  /*12740*/  SHF.L.U32 R3, R7, R2, RZ ;  /* 0x0000000207037219 */ /* 0x000fc800000006ff */
[----:B------:R-:W-:Y:S02]  /*12750*/  LOP3.LUT R0, R3, R0, RZ, 0xfc, !PT ;  /* 0x0000000003007212 */ /* 0x000fe400078efcff */
[----:B------:R-:W0:Y:S02]  /*12760*/  LDS R5, [UR6] ;  /* 0x00000006ff057984 */ /* 0x000e240008000800 */
[C---:B------:R-:W-:Y:S02]  /*12770*/  LOP3.LUT R2, R0.reuse, 0xffff, RZ, 0xc0, !PT ;  /* 0x0000ffff00027812 */ /* 0x040fe400078ec0ff */
[----:B0-----:R-:W-:-:S04]  /*12780*/  LOP3.LUT R3, R0, 0xffff, R5, 0x80, !PT ;  /* 0x0000ffff00037812 */ /* 0x001fc800078e8005 */
[----:B------:R-:W-:-:S13]  /*12790*/  ISETP.NE.AND P0, PT, R3, R2, PT ;  /* 0x000000020300720c */ /* 0x000fda0003f05270 */
[----:B------:R-:W-:Y:S05]  /*127a0*/  @P0 BRA `(.L_x_14) ;  /* 0x0000000000500947 */ /* 0x000fea0003800000 */
[----:B------:R-:W-:Y:S02]  /*127b0*/  SHF.R.U32.HI R5, RZ, 0x10, R5 ;  /* 0x00000010ff057819 */ /* 0x000fe40000011605 */
[----:B------:R-:W-:-:S04]  /*127c0*/  SHF.R.U32.HI R2, RZ, 0x10, R0 ;  /* 0x00000010ff027819 */ /* 0x000fc80000011600 */
[----:B------:R-:W-:-:S04]  /*127d0*/  LOP3.LUT R5, R5, R2, RZ, 0xc0, !PT ;  /* 0x0000000205057212 */ /* 0x000fc800078ec0ff */
[----:B------:R-:W-:-:S13]  /*127e0*/  ISETP.NE.AND P0, PT, R5, R2, PT ;  /* 0x000000020500720c */ /* 0x000fda0003f05270 */
[----:B------:R-:W-:Y:S05]  /*127f0*/  @P0 BRA `(.L_x_15) ;  /* 0x0000000000300947 */ /* 0x000fea0003800000 */
[----:B------:R-:W-:Y:S01]  /*12800*/  R2UR UR4, R0 ;  /* 0x00000000000472ca */ /* 0x000fe200000e0000 */
[----:B------:R-:W-:Y:S01]  /*12810*/  VOTEU.ANY UR5, UPT, PT ;  /* 0x0000000000057886 */ /* 0x000fe200038e0100 */
[----:B------:R-:W0:Y:S01]  /*12820*/  S2R R0, SR_LANEID ;  /* 0x0000000000007919 */ /* 0x000e220000000000 */
[----:B------:R-:W-:-:S10]  /*12830*/  UFLO.U32 UR5, UR5 ;  /* 0x00000005000572bd */ /* 0x000fd400080e0000 */
[----:B------:R-:W-:-:S06]  /*12840*/  ULOP3.LUT UR4, URZ, UR4, URZ, 0x33, !UPT ;  /* 0x00000004ff047292 */ /* 0x000fcc000f8e33ff */
[----:B------:R-:W-:-:S04]  /*12850*/  IMAD.U32 R2, RZ, RZ, UR4 ;  /* 0x00000004ff027e24 */ /* 0x000fc8000f8e00ff */
[----:B------:R-:W1:Y:S02]  /*12860*/  REDUX UR7, R2 ;  /* 0x00000000020773c4 */ /* 0x000e640000000000 */
[----:B------:R2:W-:Y:S01]  /*12870*/  UTCATOMSWS.AND URZ, UR4 ;  /* 0x0000000400ff79e3 */ /* 0x0005e20008000000 */
[----:B0-----:R-:W-:Y:S01]  /*12880*/  ISETP.EQ.U32.AND P0, PT, R0, UR5, PT ;  /* 0x0000000500007c0c */ /* 0x001fe2000bf02070 */
[----:B-1----:R-:W-:-:S12]  /*12890*/  IMAD.U32 R0, RZ, RZ, UR7 ;  /* 0x00000007ff007e24 */ /* 0x002fd8000f8e00ff */
[----:B------:R2:W-:Y:S01]  /*128a0*/  @P0 ATOMS.AND RZ, [UR6], R0 ;  /* 0x00000000ffff098c */ /* 0x0005e2000a800006 */
[----:B------:R-:W-:Y:S05]  /*128b0*/  BRA `(.L_x_13) ;  /* 0x0000000000147947 */ /* 0x000fea0003800000 */
.L_x_15:
[----:B------:R-:W-:-:S07]  /*128c0*/  MOV R2, 0x128e0 ;  /* 0x000128e000027802 */ /* 0x000fce0000000f00 */
[----:B------:R-:W-:Y:S05]  /*128d0*/  CALL.REL.NOINC `($__internal_0_$__cuda_sm10x_tcgen05_guardrail_trap_col_being_dealloced_not_returned_by_alloc) ;  /* 0x00000000002c7944 */ /* 0x000fea0003c00000 */
[----:B------:R-:W-:Y:S05]  /*128e0*/  BRA `(.L_x_13) ;  /* 0x0000000000087947 */ /* 0x000fea0003800000 */
.L_x_14:
[----:B------:R-:W-:-:S07]  /*128f0*/  MOV R2, 0x12910 ;  /* 0x0001291000027802 */ /* 0x000fce0000000f00 */
[----:B------:R-:W-:Y:S05]  /*12900*/  CALL.REL.NOINC `($__internal_2_$__cuda_sm10x_tcgen05_guardrail_trap_unallocated_columns_being_dealloced) ;  /* 0x0000000000387944 */ /* 0x000fea0003c00000 */
.L_x_13:
[----:B------:R-:W-:Y:S01]  /*12910*/  NOP ;  /* 0x0000000000007918 */ /* 0x000fe20000000000 */
[----:B--2---:R-:W-:Y:S05]  /*12920*/  EXIT ;  /* 0x000000000000794d */ /* 0x004fea0003800000 */
.L_x_8:
[----:B------:R-:W0:Y:S02]  /*12930*/  SYNCS.PHASECHK.TRANS64.TRYWAIT P2, [UR10], R126 ;  /* 0x0000007eff0075a7 */ /* 0x000e24000804110a */
[----:B0-----:R-:W-:Y:S05]  /*12940*/  @!P2 BRA `(.L_x_8) ;  /* 0xfffffffc00f8a947 */ /* 0x001fea000383ffff */
[----:B------:R-:W-:Y:S05]  /*12950*/  BRA `(.L_x_16) ;  /* 0xffffff7400707947 */ /* 0x000fea000383ffff */
.L_x_12:
[----:B------:R-:W1:Y:S02]  /*12960*/  SYNCS.PHASECHK.TRANS64.TRYWAIT P0, [UR10], R2 ;  /* 0x00000002ff0075a7 */ /* 0x000e64000800110a */
[----:B-1----:R-:W-:Y:S05]  /*12970*/  @!P0 BRA `(.L_x_12) ;  /* 0xfffffffc00f88947 */ /* 0x002fea000383ffff */
[----:B------:R-:W-:Y:S05]  /*12980*/  BRA `(.L_x_11) ;  /* 0xffffffb800087947 */ /* 0x000fea000383ffff */
        .weak           $__internal_0_$__cuda_sm10x_tcgen05_guardrail_trap_col_being_dealloced_not_returned_by_alloc
        .type           $__internal_0_$__cuda_sm10x_tcgen05_guardrail_trap_col_being_dealloced_not_returned_by_alloc,@function
        .size           $__internal_0_$__cuda_sm10x_tcgen05_guardrail_trap_col_being_dealloced_not_returned_by_alloc,($__internal_1_$__cuda_sm10x_tcgen05_guardrail_trap_phase_invalid_during_alloc - $__internal_0_$__cuda_sm10x_tcgen05_guardrail_trap_col_being_dealloced_not_returned_by_alloc)
$__internal_0_$__cuda_sm10x_tcgen05_guardrail_trap_col_being_dealloced_not_returned_by_alloc:
[----:B------:R-:W-:Y:S05]  /*12990*/  BPT.TRAP 0x1 ;  /* 0x000000040000795c */ /* 0x000fea0000300000 */
[----:B------:R-:W-:-:S04]  /*129a0*/  IMAD.MOV.U32 R3, RZ, RZ, 0x0 ;  /* 0x00000000ff037424 */ /* 0x000fc800078e00ff */
[----:B------:R-:W-:Y:S05]  /*129b0*/  RET.REL.NODEC R2 `(matmul_kernel) ;  /* 0xfffffed402907950 */ /* 0x000fea0003c3ffff */
        .weak           $__internal_1_$__cuda_sm10x_tcgen05_guardrail_trap_phase_invalid_during_alloc
        .type           $__internal_1_$__cuda_sm10x_tcgen05_guardrail_trap_phase_invalid_during_alloc,@function
        .size           $__internal_1_$__cuda_sm10x_tcgen05_guardrail_trap_phase_invalid_during_alloc,($__internal_2_$__cuda_sm10x_tcgen05_guardrail_trap_unallocated_columns_being_dealloced - $__internal_1_$__cuda_sm10x_tcgen05_guardrail_trap_phase_invalid_during_alloc)
$__internal_1_$__cuda_sm10x_tcgen05_guardrail_trap_phase_invalid_during_alloc:
[----:B------:R-:W-:Y:S05]  /*129c0*/  BPT.TRAP 0x1 ;  /* 0x000000040000795c */ /* 0x000fea0000300000 */
[----:B------:R-:W-:-:S04]  /*129d0*/  IMAD.MOV.U32 R3, RZ, RZ, 0x0 ;  /* 0x00000000ff037424 */ /* 0x000fc800078e00ff */
[----:B------:R-:W-:Y:S05]  /*129e0*/  RET.REL.NODEC R2 `(matmul_kernel) ;  /* 0xfffffed402847950 */ /* 0x000fea0003c3ffff */
        .weak           $__internal_2_$__cuda_sm10x_tcgen05_guardrail_trap_unallocated_columns_being_dealloced
        .type           $__internal_2_$__cuda_sm10x_tcgen05_guardrail_trap_unallocated_columns_being_dealloced,@function
        .size           $__internal_2_$__cuda_sm10x_tcgen05_guardrail_trap_unallocated_columns_being_dealloced,(.L_x_20 - $__internal_2_$__cuda_sm10x_tcgen05_guardrail_trap_unallocated_columns_being_dealloced)
$__internal_2_$__cuda_sm10x_tcgen05_guardrail_trap_unallocated_columns_being_dealloced:
[----:B------:R-:W-:Y:S05]  /*129f0*/  BPT.TRAP 0x1 ;  /* 0x000000040000795c */ /* 0x000fea0000300000 */
[----:B------:R-:W-:-:S04]  /*12a00*/  IMAD.MOV.U32 R3, RZ, RZ, 0x0 ;  /* 0x00000000ff037424 */ /* 0x000fc800078e00ff */
[----:B------:R-:W-:Y:S05]  /*12a10*/  RET.REL.NODEC R2 `(matmul_kernel) ;  /* 0xfffffed402787950 */ /* 0x000fea0003c3ffff */
.L_x_17:
[----:B------:R-:W-:-:S00]  /*12a20*/  BRA `(.L_x_17) ;  /* 0xfffffffc00fc7947 */ /* 0x000fc0000383ffff */
[----:B------:R-:W-:-:S00]  /*12a30*/  NOP ;  /* 0x0000000000007918 */ /* 0x000fc00000000000 */
        /* <DEDUP_REMOVED lines=12> */
.L_x_20:


//--------------------- .nv.shared.matmul_kernel  --------------------------
	.section	.nv.shared.matmul_kernel,"aw",@nobits
	.sectionflags	@""
	.align	16
	.zero		1024


//--------------------- .nv.shared.reserved.0     --------------------------
	.section	.nv.shared.reserved.0,"aw",@nobits
	.align	8
	.weak		__nv_reservedSMEM_offset_0_alias
	.size		__nv_reservedSMEM_offset_0_alias, 0, 64
	.other		__nv_reservedSMEM_offset_0_alias,@"STO_CUDA_RESERVED_SHARED STV_DEFAULT"
__nv_reservedSMEM_offset_0_alias:
	.zero		0
.nv.shared.reserved.0:
	.zero		64
	.weak		__nv_reservedSMEM_allocation_phase
	.type		__nv_reservedSMEM_allocation_phase,@object
	.size		__nv_reservedSMEM_allocation_phase,(.L_0 - __nv_reservedSMEM_allocation_phase)
__nv_reservedSMEM_allocation_phase:
	.zero		1
.L_0:
	.zero		7
	.weak		__nv_reservedSMEM_devtool_atexit_pc
	.type		__nv_reservedSMEM_devtool_atexit_pc,@object
	.size		__nv_reservedSMEM_devtool_atexit_pc,(__nv_reservedSMEM_allocation_mask - __nv_reservedSMEM_devtool_atexit_pc)
__nv_reservedSMEM_devtool_atexit_pc:
	.zero		8
	.weak		__nv_reservedSMEM_allocation_mask
	.type		__nv_reservedSMEM_allocation_mask,@object
	.size		__nv_reservedSMEM_allocation_mask,(.L_2 - __nv_reservedSMEM_allocation_mask)
__nv_reservedSMEM_allocation_mask:
	.zero		4
.L_2:


//--------------------- .nv.constant0.matmul_kernel --------------------------
	.section	.nv.constant0.matmul_kernel,"a",@progbits
	.sectionflags	@""
	.align	4
.nv.constant0.matmul_kernel:
	.zero		976


//--------------------- SYMBOLS --------------------------

	.type		.nv.reservedSmem.offset0,@object
	.size		.nv.reservedSmem.offset0,0x4
	.type		.nv.reservedSmem.cap,@object
	.size		.nv.reservedSmem.cap,0x4
